//
// Generated by NVIDIA NVVM Compiler
//
// Compiler Build ID: CL-36424714
// Cuda compilation tools, release 13.0, V13.0.88
// Based on NVVM 20.0.0
//

.version 9.0
.target sm_100
.address_size 64


.entry _Z23copy_spherical_cart2sphPKdPdiiiiiiiiiiPKi(
	.param .u64 .ptr .align 1 _Z23copy_spherical_cart2sphPKdPdiiiiiiiiiiPKi_param_0,
	.param .u64 .ptr .align 1 _Z23copy_spherical_cart2sphPKdPdiiiiiiiiiiPKi_param_1,
	.param .u32 _Z23copy_spherical_cart2sphPKdPdiiiiiiiiiiPKi_param_2,
	.param .u32 _Z23copy_spherical_cart2sphPKdPdiiiiiiiiiiPKi_param_3,
	.param .u32 _Z23copy_spherical_cart2sphPKdPdiiiiiiiiiiPKi_param_4,
	.param .u32 _Z23copy_spherical_cart2sphPKdPdiiiiiiiiiiPKi_param_5,
	.param .u32 _Z23copy_spherical_cart2sphPKdPdiiiiiiiiiiPKi_param_6,
	.param .u32 _Z23copy_spherical_cart2sphPKdPdiiiiiiiiiiPKi_param_7,
	.param .u32 _Z23copy_spherical_cart2sphPKdPdiiiiiiiiiiPKi_param_8,
	.param .u32 _Z23copy_spherical_cart2sphPKdPdiiiiiiiiiiPKi_param_9,
	.param .u32 _Z23copy_spherical_cart2sphPKdPdiiiiiiiiiiPKi_param_10,
	.param .u32 _Z23copy_spherical_cart2sphPKdPdiiiiiiiiiiPKi_param_11,
	.param .u64 .ptr .align 1 _Z23copy_spherical_cart2sphPKdPdiiiiiiiiiiPKi_param_12
)
{
	.reg .pred 	%p<10>;
	.reg .b32 	%r<92>;
	.reg .b64 	%rd<31>;
	.reg .b64 	%fd<8>;

	ld.param.u64 	%rd7, [_Z23copy_spherical_cart2sphPKdPdiiiiiiiiiiPKi_param_0];
	ld.param.u64 	%rd8, [_Z23copy_spherical_cart2sphPKdPdiiiiiiiiiiPKi_param_1];
	ld.param.u32 	%r23, [_Z23copy_spherical_cart2sphPKdPdiiiiiiiiiiPKi_param_3];
	ld.param.u32 	%r24, [_Z23copy_spherical_cart2sphPKdPdiiiiiiiiiiPKi_param_4];
	ld.param.u32 	%r30, [_Z23copy_spherical_cart2sphPKdPdiiiiiiiiiiPKi_param_5];
	ld.param.u32 	%r25, [_Z23copy_spherical_cart2sphPKdPdiiiiiiiiiiPKi_param_6];
	ld.param.u32 	%r26, [_Z23copy_spherical_cart2sphPKdPdiiiiiiiiiiPKi_param_7];
	ld.param.u32 	%r31, [_Z23copy_spherical_cart2sphPKdPdiiiiiiiiiiPKi_param_9];
	ld.param.u32 	%r28, [_Z23copy_spherical_cart2sphPKdPdiiiiiiiiiiPKi_param_10];
	ld.param.u32 	%r29, [_Z23copy_spherical_cart2sphPKdPdiiiiiiiiiiPKi_param_11];
	ld.param.u64 	%rd9, [_Z23copy_spherical_cart2sphPKdPdiiiiiiiiiiPKi_param_12];
	cvta.to.global.u64 	%rd1, %rd8;
	cvta.to.global.u64 	%rd2, %rd9;
	cvta.to.global.u64 	%rd3, %rd7;
	mov.u32 	%r33, %ctaid.x;
	mov.u32 	%r34, %ntid.x;
	mov.u32 	%r35, %tid.x;
	mad.lo.s32 	%r1, %r33, %r34, %r35;
	mov.u32 	%r36, %ctaid.y;
	mov.u32 	%r37, %ntid.y;
	mov.u32 	%r38, %tid.y;
	mad.lo.s32 	%r39, %r36, %r37, %r38;
	setp.ge.s32 	%p1, %r1, %r30;
	setp.ge.s32 	%p2, %r39, %r31;
	or.pred  	%p3, %p1, %p2;
	@%p3 bra 	$L__BB0_10;
	ld.param.u32 	%r84, [_Z23copy_spherical_cart2sphPKdPdiiiiiiiiiiPKi_param_8];
	shl.b32 	%r3, %r84, 1;
	setp.lt.s32 	%p4, %r24, 0;
	@%p4 bra 	$L__BB0_10;
	ld.param.u32 	%r85, [_Z23copy_spherical_cart2sphPKdPdiiiiiiiiiiPKi_param_8];
	add.s32 	%r40, %r24, %r24;
	add.s32 	%r41, %r85, %r85;
	add.s32 	%r42, %r85, 2;
	mad.lo.s32 	%r43, %r42, %r85, %r42;
	shr.u32 	%r44, %r43, 31;
	add.s32 	%r45, %r43, %r44;
	shr.s32 	%r46, %r45, 1;
	add.s32 	%r47, %r24, 2;
	mad.lo.s32 	%r48, %r47, %r24, %r47;
	shr.u32 	%r49, %r48, 1;
	setp.lt.s32 	%p5, %r85, 0;
	mad.lo.s32 	%r4, %r49, %r1, %r25;
	mad.lo.s32 	%r5, %r46, %r39, %r28;
	mad.lo.s32 	%r50, %r1, %r40, %r1;
	add.s32 	%r6, %r26, %r50;
	mad.lo.s32 	%r51, %r39, %r41, %r39;
	add.s32 	%r7, %r29, %r51;
	@%p5 bra 	$L__BB0_10;
	max.s32 	%r53, %r3, 0;
	add.s32 	%r54, %r53, 1;
	shl.b32 	%r55, %r24, 1;
	max.s32 	%r8, %r55, 0;
	and.b32  	%r9, %r54, 3;
	and.b32  	%r10, %r54, 2147483644;
	neg.s32 	%r11, %r10;
	mov.b32 	%r87, 0;
$L__BB0_4:
	ld.param.u32 	%r86, [_Z23copy_spherical_cart2sphPKdPdiiiiiiiiiiPKi_param_8];
	ld.param.u32 	%r83, [_Z23copy_spherical_cart2sphPKdPdiiiiiiiiiiPKi_param_2];
	shl.b32 	%r57, %r86, 1;
	setp.lt.s32 	%p6, %r57, 3;
	add.s32 	%r58, %r4, %r87;
	mad.lo.s32 	%r13, %r58, %r83, %r5;
	add.s32 	%r59, %r6, %r87;
	mul.wide.s32 	%rd10, %r59, 4;
	add.s64 	%rd4, %rd2, %rd10;
	mov.b32 	%r91, 0;
	@%p6 bra 	$L__BB0_7;
	mov.u32 	%r88, %r13;
	mov.u32 	%r89, %r7;
	mov.u32 	%r90, %r11;
$L__BB0_6:
	mul.wide.s32 	%rd11, %r88, 8;
	add.s64 	%rd12, %rd3, %rd11;
	ld.global.f64 	%fd1, [%rd12];
	ld.global.u32 	%r60, [%rd4];
	mul.wide.s32 	%rd13, %r89, 4;
	add.s64 	%rd14, %rd2, %rd13;
	ld.global.u32 	%r61, [%rd14];
	mad.lo.s32 	%r62, %r60, %r23, %r61;
	mul.wide.s32 	%rd15, %r62, 8;
	add.s64 	%rd16, %rd1, %rd15;
	st.global.f64 	[%rd16], %fd1;
	ld.global.f64 	%fd2, [%rd12+8];
	ld.global.u32 	%r63, [%rd4];
	ld.global.u32 	%r64, [%rd14+4];
	mad.lo.s32 	%r65, %r63, %r23, %r64;
	mul.wide.s32 	%rd17, %r65, 8;
	add.s64 	%rd18, %rd1, %rd17;
	st.global.f64 	[%rd18], %fd2;
	ld.global.f64 	%fd3, [%rd12+16];
	ld.global.u32 	%r66, [%rd4];
	ld.global.u32 	%r67, [%rd14+8];
	mad.lo.s32 	%r68, %r66, %r23, %r67;
	mul.wide.s32 	%rd19, %r68, 8;
	add.s64 	%rd20, %rd1, %rd19;
	st.global.f64 	[%rd20], %fd3;
	ld.global.f64 	%fd4, [%rd12+24];
	ld.global.u32 	%r69, [%rd4];
	ld.global.u32 	%r70, [%rd14+12];
	mad.lo.s32 	%r71, %r69, %r23, %r70;
	mul.wide.s32 	%rd21, %r71, 8;
	add.s64 	%rd22, %rd1, %rd21;
	st.global.f64 	[%rd22], %fd4;
	add.s32 	%r90, %r90, 4;
	add.s32 	%r89, %r89, 4;
	add.s32 	%r88, %r88, 4;
	setp.ne.s32 	%p7, %r90, 0;
	mov.u32 	%r91, %r10;
	@%p7 bra 	$L__BB0_6;
$L__BB0_7:
	setp.eq.s32 	%p8, %r9, 1;
	add.s32 	%r72, %r13, %r91;
	mul.wide.s32 	%rd23, %r72, 8;
	add.s64 	%rd5, %rd3, %rd23;
	ld.global.f64 	%fd5, [%rd5];
	ld.global.u32 	%r73, [%rd4];
	add.s32 	%r74, %r7, %r91;
	mul.wide.s32 	%rd24, %r74, 4;
	add.s64 	%rd6, %rd2, %rd24;
	ld.global.u32 	%r75, [%rd6];
	mad.lo.s32 	%r76, %r73, %r23, %r75;
	mul.wide.s32 	%rd25, %r76, 8;
	add.s64 	%rd26, %rd1, %rd25;
	st.global.f64 	[%rd26], %fd5;
	@%p8 bra 	$L__BB0_9;
	ld.global.f64 	%fd6, [%rd5+8];
	ld.global.u32 	%r77, [%rd4];
	ld.global.u32 	%r78, [%rd6+4];
	mad.lo.s32 	%r79, %r77, %r23, %r78;
	mul.wide.s32 	%rd27, %r79, 8;
	add.s64 	%rd28, %rd1, %rd27;
	st.global.f64 	[%rd28], %fd6;
	ld.global.f64 	%fd7, [%rd5+16];
	ld.global.u32 	%r80, [%rd4];
	ld.global.u32 	%r81, [%rd6+8];
	mad.lo.s32 	%r82, %r80, %r23, %r81;
	mul.wide.s32 	%rd29, %r82, 8;
	add.s64 	%rd30, %rd1, %rd29;
	st.global.f64 	[%rd30], %fd7;
$L__BB0_9:
	add.s32 	%r21, %r87, 1;
	setp.ne.s32 	%p9, %r87, %r8;
	mov.u32 	%r87, %r21;
	@%p9 bra 	$L__BB0_4;
$L__BB0_10:
	ret;

}
.entry _Z23copy_spherical_sph2cartPdPKdiiiiiiiiiiPKi(
	.param .u64 .ptr .align 1 _Z23copy_spherical_sph2cartPdPKdiiiiiiiiiiPKi_param_0,
	.param .u64 .ptr .align 1 _Z23copy_spherical_sph2cartPdPKdiiiiiiiiiiPKi_param_1,
	.param .u32 _Z23copy_spherical_sph2cartPdPKdiiiiiiiiiiPKi_param_2,
	.param .u32 _Z23copy_spherical_sph2cartPdPKdiiiiiiiiiiPKi_param_3,
	.param .u32 _Z23copy_spherical_sph2cartPdPKdiiiiiiiiiiPKi_param_4,
	.param .u32 _Z23copy_spherical_sph2cartPdPKdiiiiiiiiiiPKi_param_5,
	.param .u32 _Z23copy_spherical_sph2cartPdPKdiiiiiiiiiiPKi_param_6,
	.param .u32 _Z23copy_spherical_sph2cartPdPKdiiiiiiiiiiPKi_param_7,
	.param .u32 _Z23copy_spherical_sph2cartPdPKdiiiiiiiiiiPKi_param_8,
	.param .u32 _Z23copy_spherical_sph2cartPdPKdiiiiiiiiiiPKi_param_9,
	.param .u32 _Z23copy_spherical_sph2cartPdPKdiiiiiiiiiiPKi_param_10,
	.param .u32 _Z23copy_spherical_sph2cartPdPKdiiiiiiiiiiPKi_param_11,
	.param .u64 .ptr .align 1 _Z23copy_spherical_sph2cartPdPKdiiiiiiiiiiPKi_param_12
)
{
	.reg .pred 	%p<10>;
	.reg .b32 	%r<87>;
	.reg .b64 	%rd<31>;
	.reg .b64 	%fd<8>;

	ld.param.u64 	%rd7, [_Z23copy_spherical_sph2cartPdPKdiiiiiiiiiiPKi_param_0];
	ld.param.u64 	%rd8, [_Z23copy_spherical_sph2cartPdPKdiiiiiiiiiiPKi_param_1];
	ld.param.u32 	%r22, [_Z23copy_spherical_sph2cartPdPKdiiiiiiiiiiPKi_param_2];
	ld.param.u32 	%r23, [_Z23copy_spherical_sph2cartPdPKdiiiiiiiiiiPKi_param_3];
	ld.param.u32 	%r24, [_Z23copy_spherical_sph2cartPdPKdiiiiiiiiiiPKi_param_4];
	ld.param.u32 	%r30, [_Z23copy_spherical_sph2cartPdPKdiiiiiiiiiiPKi_param_5];
	ld.param.u32 	%r25, [_Z23copy_spherical_sph2cartPdPKdiiiiiiiiiiPKi_param_6];
	ld.param.u32 	%r26, [_Z23copy_spherical_sph2cartPdPKdiiiiiiiiiiPKi_param_7];
	ld.param.u32 	%r27, [_Z23copy_spherical_sph2cartPdPKdiiiiiiiiiiPKi_param_8];
	ld.param.u32 	%r31, [_Z23copy_spherical_sph2cartPdPKdiiiiiiiiiiPKi_param_9];
	ld.param.u32 	%r28, [_Z23copy_spherical_sph2cartPdPKdiiiiiiiiiiPKi_param_10];
	ld.param.u32 	%r29, [_Z23copy_spherical_sph2cartPdPKdiiiiiiiiiiPKi_param_11];
	ld.param.u64 	%rd9, [_Z23copy_spherical_sph2cartPdPKdiiiiiiiiiiPKi_param_12];
	cvta.to.global.u64 	%rd1, %rd7;
	cvta.to.global.u64 	%rd2, %rd8;
	cvta.to.global.u64 	%rd3, %rd9;
	mov.u32 	%r33, %ctaid.x;
	mov.u32 	%r34, %ntid.x;
	mov.u32 	%r35, %tid.x;
	mad.lo.s32 	%r1, %r33, %r34, %r35;
	mov.u32 	%r36, %ctaid.y;
	mov.u32 	%r37, %ntid.y;
	mov.u32 	%r38, %tid.y;
	mad.lo.s32 	%r39, %r36, %r37, %r38;
	setp.ge.s32 	%p1, %r1, %r30;
	setp.ge.s32 	%p2, %r39, %r31;
	or.pred  	%p3, %p1, %p2;
	@%p3 bra 	$L__BB1_10;
	shl.b32 	%r3, %r27, 1;
	setp.lt.s32 	%p4, %r24, 0;
	@%p4 bra 	$L__BB1_10;
	add.s32 	%r40, %r24, %r24;
	add.s32 	%r41, %r27, %r27;
	add.s32 	%r42, %r27, 2;
	mad.lo.s32 	%r43, %r42, %r27, %r42;
	shr.u32 	%r44, %r43, 31;
	add.s32 	%r45, %r43, %r44;
	shr.s32 	%r46, %r45, 1;
	add.s32 	%r47, %r24, 2;
	mad.lo.s32 	%r48, %r47, %r24, %r47;
	shr.u32 	%r49, %r48, 1;
	setp.lt.s32 	%p5, %r27, 0;
	mad.lo.s32 	%r50, %r1, %r40, %r1;
	add.s32 	%r4, %r26, %r50;
	mad.lo.s32 	%r51, %r39, %r41, %r39;
	add.s32 	%r5, %r29, %r51;
	mad.lo.s32 	%r6, %r49, %r1, %r25;
	mad.lo.s32 	%r7, %r46, %r39, %r28;
	@%p5 bra 	$L__BB1_10;
	max.s32 	%r53, %r3, 0;
	add.s32 	%r54, %r53, 1;
	shl.b32 	%r55, %r24, 1;
	max.s32 	%r8, %r55, 0;
	and.b32  	%r9, %r54, 3;
	and.b32  	%r10, %r54, 2147483644;
	neg.s32 	%r11, %r10;
	mov.b32 	%r82, 0;
$L__BB1_4:
	setp.lt.s32 	%p6, %r3, 3;
	add.s32 	%r57, %r4, %r82;
	mul.wide.s32 	%rd10, %r57, 4;
	add.s64 	%rd4, %rd3, %rd10;
	add.s32 	%r58, %r6, %r82;
	mad.lo.s32 	%r13, %r58, %r22, %r7;
	mov.b32 	%r86, 0;
	@%p6 bra 	$L__BB1_7;
	mov.u32 	%r83, %r13;
	mov.u32 	%r84, %r5;
	mov.u32 	%r85, %r11;
$L__BB1_6:
	ld.global.u32 	%r59, [%rd4];
	mul.wide.s32 	%rd11, %r84, 4;
	add.s64 	%rd12, %rd3, %rd11;
	ld.global.u32 	%r60, [%rd12];
	mad.lo.s32 	%r61, %r59, %r23, %r60;
	mul.wide.s32 	%rd13, %r61, 8;
	add.s64 	%rd14, %rd2, %rd13;
	ld.global.f64 	%fd1, [%rd14];
	mul.wide.s32 	%rd15, %r83, 8;
	add.s64 	%rd16, %rd1, %rd15;
	st.global.f64 	[%rd16], %fd1;
	ld.global.u32 	%r62, [%rd4];
	ld.global.u32 	%r63, [%rd12+4];
	mad.lo.s32 	%r64, %r62, %r23, %r63;
	mul.wide.s32 	%rd17, %r64, 8;
	add.s64 	%rd18, %rd2, %rd17;
	ld.global.f64 	%fd2, [%rd18];
	st.global.f64 	[%rd16+8], %fd2;
	ld.global.u32 	%r65, [%rd4];
	ld.global.u32 	%r66, [%rd12+8];
	mad.lo.s32 	%r67, %r65, %r23, %r66;
	mul.wide.s32 	%rd19, %r67, 8;
	add.s64 	%rd20, %rd2, %rd19;
	ld.global.f64 	%fd3, [%rd20];
	st.global.f64 	[%rd16+16], %fd3;
	ld.global.u32 	%r68, [%rd4];
	ld.global.u32 	%r69, [%rd12+12];
	mad.lo.s32 	%r70, %r68, %r23, %r69;
	mul.wide.s32 	%rd21, %r70, 8;
	add.s64 	%rd22, %rd2, %rd21;
	ld.global.f64 	%fd4, [%rd22];
	st.global.f64 	[%rd16+24], %fd4;
	add.s32 	%r85, %r85, 4;
	add.s32 	%r84, %r84, 4;
	add.s32 	%r83, %r83, 4;
	setp.ne.s32 	%p7, %r85, 0;
	mov.u32 	%r86, %r10;
	@%p7 bra 	$L__BB1_6;
$L__BB1_7:
	setp.eq.s32 	%p8, %r9, 1;
	ld.global.u32 	%r71, [%rd4];
	add.s32 	%r72, %r5, %r86;
	mul.wide.s32 	%rd23, %r72, 4;
	add.s64 	%rd5, %rd3, %rd23;
	ld.global.u32 	%r73, [%rd5];
	mad.lo.s32 	%r74, %r71, %r23, %r73;
	mul.wide.s32 	%rd24, %r74, 8;
	add.s64 	%rd25, %rd2, %rd24;
	ld.global.f64 	%fd5, [%rd25];
	add.s32 	%r75, %r13, %r86;
	mul.wide.s32 	%rd26, %r75, 8;
	add.s64 	%rd6, %rd1, %rd26;
	st.global.f64 	[%rd6], %fd5;
	@%p8 bra 	$L__BB1_9;
	ld.global.u32 	%r76, [%rd4];
	ld.global.u32 	%r77, [%rd5+4];
	mad.lo.s32 	%r78, %r76, %r23, %r77;
	mul.wide.s32 	%rd27, %r78, 8;
	add.s64 	%rd28, %rd2, %rd27;
	ld.global.f64 	%fd6, [%rd28];
	st.global.f64 	[%rd6+8], %fd6;
	ld.global.u32 	%r79, [%rd4];
	ld.global.u32 	%r80, [%rd5+8];
	mad.lo.s32 	%r81, %r79, %r23, %r80;
	mul.wide.s32 	%rd29, %r81, 8;
	add.s64 	%rd30, %rd2, %rd29;
	ld.global.f64 	%fd7, [%rd30];
	st.global.f64 	[%rd6+16], %fd7;
$L__BB1_9:
	add.s32 	%r21, %r82, 1;
	setp.ne.s32 	%p9, %r82, %r8;
	mov.u32 	%r82, %r21;
	@%p9 bra 	$L__BB1_4;
$L__BB1_10:
	ret;

}
.entry _Z27copy_cartesian_pad_to_unpadPKdPdiiiiiiiiiiPKi(
	.param .u64 .ptr .align 1 _Z27copy_cartesian_pad_to_unpadPKdPdiiiiiiiiiiPKi_param_0,
	.param .u64 .ptr .align 1 _Z27copy_cartesian_pad_to_unpadPKdPdiiiiiiiiiiPKi_param_1,
	.param .u32 _Z27copy_cartesian_pad_to_unpadPKdPdiiiiiiiiiiPKi_param_2,
	.param .u32 _Z27copy_cartesian_pad_to_unpadPKdPdiiiiiiiiiiPKi_param_3,
	.param .u32 _Z27copy_cartesian_pad_to_unpadPKdPdiiiiiiiiiiPKi_param_4,
	.param .u32 _Z27copy_cartesian_pad_to_unpadPKdPdiiiiiiiiiiPKi_param_5,
	.param .u32 _Z27copy_cartesian_pad_to_unpadPKdPdiiiiiiiiiiPKi_param_6,
	.param .u32 _Z27copy_cartesian_pad_to_unpadPKdPdiiiiiiiiiiPKi_param_7,
	.param .u32 _Z27copy_cartesian_pad_to_unpadPKdPdiiiiiiiiiiPKi_param_8,
	.param .u32 _Z27copy_cartesian_pad_to_unpadPKdPdiiiiiiiiiiPKi_param_9,
	.param .u32 _Z27copy_cartesian_pad_to_unpadPKdPdiiiiiiiiiiPKi_param_10,
	.param .u32 _Z27copy_cartesian_pad_to_unpadPKdPdiiiiiiiiiiPKi_param_11,
	.param .u64 .ptr .align 1 _Z27copy_cartesian_pad_to_unpadPKdPdiiiiiiiiiiPKi_param_12
)
{
	.reg .pred 	%p<14>;
	.reg .b32 	%r<146>;
	.reg .b64 	%rd<61>;
	.reg .b64 	%fd<16>;

	ld.param.u64 	%rd4, [_Z27copy_cartesian_pad_to_unpadPKdPdiiiiiiiiiiPKi_param_0];
	ld.param.u64 	%rd5, [_Z27copy_cartesian_pad_to_unpadPKdPdiiiiiiiiiiPKi_param_1];
	ld.param.u32 	%r30, [_Z27copy_cartesian_pad_to_unpadPKdPdiiiiiiiiiiPKi_param_3];
	ld.param.u32 	%r31, [_Z27copy_cartesian_pad_to_unpadPKdPdiiiiiiiiiiPKi_param_4];
	ld.param.u32 	%r37, [_Z27copy_cartesian_pad_to_unpadPKdPdiiiiiiiiiiPKi_param_5];
	ld.param.u32 	%r32, [_Z27copy_cartesian_pad_to_unpadPKdPdiiiiiiiiiiPKi_param_6];
	ld.param.u32 	%r34, [_Z27copy_cartesian_pad_to_unpadPKdPdiiiiiiiiiiPKi_param_8];
	ld.param.u32 	%r38, [_Z27copy_cartesian_pad_to_unpadPKdPdiiiiiiiiiiPKi_param_9];
	ld.param.u32 	%r35, [_Z27copy_cartesian_pad_to_unpadPKdPdiiiiiiiiiiPKi_param_10];
	ld.param.u32 	%r36, [_Z27copy_cartesian_pad_to_unpadPKdPdiiiiiiiiiiPKi_param_11];
	ld.param.u64 	%rd6, [_Z27copy_cartesian_pad_to_unpadPKdPdiiiiiiiiiiPKi_param_12];
	cvta.to.global.u64 	%rd1, %rd5;
	cvta.to.global.u64 	%rd2, %rd6;
	cvta.to.global.u64 	%rd3, %rd4;
	mov.u32 	%r40, %ctaid.x;
	mov.u32 	%r41, %ntid.x;
	mov.u32 	%r42, %tid.x;
	mad.lo.s32 	%r1, %r40, %r41, %r42;
	mov.u32 	%r43, %ctaid.y;
	mov.u32 	%r44, %ntid.y;
	mov.u32 	%r45, %tid.y;
	mad.lo.s32 	%r46, %r43, %r44, %r45;
	setp.ge.s32 	%p1, %r1, %r37;
	setp.ge.s32 	%p2, %r46, %r38;
	or.pred  	%p3, %p1, %p2;
	@%p3 bra 	$L__BB2_16;
	add.s32 	%r47, %r31, 2;
	mad.lo.s32 	%r48, %r47, %r31, %r47;
	shr.u32 	%r49, %r48, 31;
	add.s32 	%r50, %r48, %r49;
	shr.s32 	%r3, %r50, 1;
	add.s32 	%r51, %r34, 2;
	mad.lo.s32 	%r4, %r51, %r34, %r51;
	shr.u32 	%r52, %r4, 31;
	add.s32 	%r53, %r4, %r52;
	shr.s32 	%r5, %r53, 1;
	setp.lt.s32 	%p4, %r48, 2;
	@%p4 bra 	$L__BB2_16;
	setp.lt.s32 	%p5, %r4, 2;
	mad.lo.s32 	%r6, %r3, %r1, %r32;
	mul.lo.s32 	%r54, %r5, %r46;
	add.s32 	%r7, %r54, %r35;
	add.s32 	%r8, %r54, %r36;
	@%p5 bra 	$L__BB2_16;
	add.s32 	%r9, %r5, -1;
	and.b32  	%r10, %r5, 7;
	and.b32  	%r11, %r5, 3;
	and.b32  	%r12, %r5, 1073741816;
	and.b32  	%r13, %r5, 1;
	neg.s32 	%r14, %r12;
	mov.b32 	%r139, 0;
$L__BB2_4:
	ld.param.u32 	%r134, [_Z27copy_cartesian_pad_to_unpadPKdPdiiiiiiiiiiPKi_param_2];
	setp.lt.u32 	%p6, %r9, 7;
	add.s32 	%r57, %r6, %r139;
	mad.lo.s32 	%r16, %r57, %r134, %r7;
	mov.b32 	%r144, 0;
	@%p6 bra 	$L__BB2_7;
	mov.u32 	%r140, %r16;
	mov.u32 	%r141, %r8;
	mov.u32 	%r142, %r14;
$L__BB2_6:
	.pragma "nounroll";
	ld.param.u32 	%r135, [_Z27copy_cartesian_pad_to_unpadPKdPdiiiiiiiiiiPKi_param_7];
	mul.wide.s32 	%rd7, %r140, 8;
	add.s64 	%rd8, %rd3, %rd7;
	ld.global.f64 	%fd1, [%rd8];
	mov.u32 	%r58, %ctaid.x;
	mov.u32 	%r59, %ntid.x;
	mov.u32 	%r60, %tid.x;
	mad.lo.s32 	%r61, %r58, %r59, %r60;
	mad.lo.s32 	%r62, %r3, %r61, %r135;
	add.s32 	%r63, %r62, %r139;
	mul.wide.s32 	%rd9, %r63, 4;
	add.s64 	%rd10, %rd2, %rd9;
	ld.global.u32 	%r64, [%rd10];
	mul.wide.s32 	%rd11, %r141, 4;
	add.s64 	%rd12, %rd2, %rd11;
	ld.global.u32 	%r65, [%rd12];
	mad.lo.s32 	%r66, %r64, %r30, %r65;
	mul.wide.s32 	%rd13, %r66, 8;
	add.s64 	%rd14, %rd1, %rd13;
	st.global.f64 	[%rd14], %fd1;
	ld.global.f64 	%fd2, [%rd8+8];
	ld.global.u32 	%r67, [%rd10];
	ld.global.u32 	%r68, [%rd12+4];
	mad.lo.s32 	%r69, %r67, %r30, %r68;
	mul.wide.s32 	%rd15, %r69, 8;
	add.s64 	%rd16, %rd1, %rd15;
	st.global.f64 	[%rd16], %fd2;
	ld.global.f64 	%fd3, [%rd8+16];
	ld.global.u32 	%r70, [%rd10];
	ld.global.u32 	%r71, [%rd12+8];
	mad.lo.s32 	%r72, %r70, %r30, %r71;
	mul.wide.s32 	%rd17, %r72, 8;
	add.s64 	%rd18, %rd1, %rd17;
	st.global.f64 	[%rd18], %fd3;
	ld.global.f64 	%fd4, [%rd8+24];
	ld.global.u32 	%r73, [%rd10];
	ld.global.u32 	%r74, [%rd12+12];
	mad.lo.s32 	%r75, %r73, %r30, %r74;
	mul.wide.s32 	%rd19, %r75, 8;
	add.s64 	%rd20, %rd1, %rd19;
	st.global.f64 	[%rd20], %fd4;
	ld.global.f64 	%fd5, [%rd8+32];
	ld.global.u32 	%r76, [%rd10];
	ld.global.u32 	%r77, [%rd12+16];
	mad.lo.s32 	%r78, %r76, %r30, %r77;
	mul.wide.s32 	%rd21, %r78, 8;
	add.s64 	%rd22, %rd1, %rd21;
	st.global.f64 	[%rd22], %fd5;
	ld.global.f64 	%fd6, [%rd8+40];
	ld.global.u32 	%r79, [%rd10];
	ld.global.u32 	%r80, [%rd12+20];
	mad.lo.s32 	%r81, %r79, %r30, %r80;
	mul.wide.s32 	%rd23, %r81, 8;
	add.s64 	%rd24, %rd1, %rd23;
	st.global.f64 	[%rd24], %fd6;
	ld.global.f64 	%fd7, [%rd8+48];
	ld.global.u32 	%r82, [%rd10];
	ld.global.u32 	%r83, [%rd12+24];
	mad.lo.s32 	%r84, %r82, %r30, %r83;
	mul.wide.s32 	%rd25, %r84, 8;
	add.s64 	%rd26, %rd1, %rd25;
	st.global.f64 	[%rd26], %fd7;
	ld.global.f64 	%fd8, [%rd8+56];
	ld.global.u32 	%r85, [%rd10];
	ld.global.u32 	%r86, [%rd12+28];
	mad.lo.s32 	%r87, %r85, %r30, %r86;
	mul.wide.s32 	%rd27, %r87, 8;
	add.s64 	%rd28, %rd1, %rd27;
	st.global.f64 	[%rd28], %fd8;
	add.s32 	%r142, %r142, 8;
	add.s32 	%r141, %r141, 8;
	add.s32 	%r140, %r140, 8;
	setp.ne.s32 	%p7, %r142, 0;
	mov.u32 	%r144, %r12;
	@%p7 bra 	$L__BB2_6;
$L__BB2_7:
	setp.eq.s32 	%p8, %r10, 0;
	@%p8 bra 	$L__BB2_15;
	add.s32 	%r88, %r10, -1;
	setp.lt.u32 	%p9, %r88, 3;
	@%p9 bra 	$L__BB2_10;
	ld.param.u32 	%r136, [_Z27copy_cartesian_pad_to_unpadPKdPdiiiiiiiiiiPKi_param_7];
	add.s32 	%r89, %r16, %r144;
	mul.wide.s32 	%rd29, %r89, 8;
	add.s64 	%rd30, %rd3, %rd29;
	ld.global.f64 	%fd9, [%rd30];
	mov.u32 	%r90, %ctaid.x;
	mov.u32 	%r91, %ntid.x;
	mov.u32 	%r92, %tid.x;
	mad.lo.s32 	%r93, %r90, %r91, %r92;
	mad.lo.s32 	%r94, %r3, %r93, %r136;
	add.s32 	%r95, %r94, %r139;
	mul.wide.s32 	%rd31, %r95, 4;
	add.s64 	%rd32, %rd2, %rd31;
	ld.global.u32 	%r96, [%rd32];
	add.s32 	%r97, %r8, %r144;
	mul.wide.s32 	%rd33, %r97, 4;
	add.s64 	%rd34, %rd2, %rd33;
	ld.global.u32 	%r98, [%rd34];
	mad.lo.s32 	%r99, %r96, %r30, %r98;
	mul.wide.s32 	%rd35, %r99, 8;
	add.s64 	%rd36, %rd1, %rd35;
	st.global.f64 	[%rd36], %fd9;
	ld.global.f64 	%fd10, [%rd30+8];
	ld.global.u32 	%r100, [%rd32];
	ld.global.u32 	%r101, [%rd34+4];
	mad.lo.s32 	%r102, %r100, %r30, %r101;
	mul.wide.s32 	%rd37, %r102, 8;
	add.s64 	%rd38, %rd1, %rd37;
	st.global.f64 	[%rd38], %fd10;
	ld.global.f64 	%fd11, [%rd30+16];
	ld.global.u32 	%r103, [%rd32];
	ld.global.u32 	%r104, [%rd34+8];
	mad.lo.s32 	%r105, %r103, %r30, %r104;
	mul.wide.s32 	%rd39, %r105, 8;
	add.s64 	%rd40, %rd1, %rd39;
	st.global.f64 	[%rd40], %fd11;
	ld.global.f64 	%fd12, [%rd30+24];
	ld.global.u32 	%r106, [%rd32];
	ld.global.u32 	%r107, [%rd34+12];
	mad.lo.s32 	%r108, %r106, %r30, %r107;
	mul.wide.s32 	%rd41, %r108, 8;
	add.s64 	%rd42, %rd1, %rd41;
	st.global.f64 	[%rd42], %fd12;
	add.s32 	%r144, %r144, 4;
$L__BB2_10:
	setp.eq.s32 	%p10, %r11, 0;
	@%p10 bra 	$L__BB2_15;
	setp.eq.s32 	%p11, %r11, 1;
	@%p11 bra 	$L__BB2_13;
	ld.param.u32 	%r137, [_Z27copy_cartesian_pad_to_unpadPKdPdiiiiiiiiiiPKi_param_7];
	add.s32 	%r109, %r16, %r144;
	mul.wide.s32 	%rd43, %r109, 8;
	add.s64 	%rd44, %rd3, %rd43;
	ld.global.f64 	%fd13, [%rd44];
	mov.u32 	%r110, %ctaid.x;
	mov.u32 	%r111, %ntid.x;
	mov.u32 	%r112, %tid.x;
	mad.lo.s32 	%r113, %r110, %r111, %r112;
	mad.lo.s32 	%r114, %r3, %r113, %r137;
	add.s32 	%r115, %r114, %r139;
	mul.wide.s32 	%rd45, %r115, 4;
	add.s64 	%rd46, %rd2, %rd45;
	ld.global.u32 	%r116, [%rd46];
	add.s32 	%r117, %r8, %r144;
	mul.wide.s32 	%rd47, %r117, 4;
	add.s64 	%rd48, %rd2, %rd47;
	ld.global.u32 	%r118, [%rd48];
	mad.lo.s32 	%r119, %r116, %r30, %r118;
	mul.wide.s32 	%rd49, %r119, 8;
	add.s64 	%rd50, %rd1, %rd49;
	st.global.f64 	[%rd50], %fd13;
	ld.global.f64 	%fd14, [%rd44+8];
	ld.global.u32 	%r120, [%rd46];
	ld.global.u32 	%r121, [%rd48+4];
	mad.lo.s32 	%r122, %r120, %r30, %r121;
	mul.wide.s32 	%rd51, %r122, 8;
	add.s64 	%rd52, %rd1, %rd51;
	st.global.f64 	[%rd52], %fd14;
	add.s32 	%r144, %r144, 2;
$L__BB2_13:
	setp.eq.s32 	%p12, %r13, 0;
	@%p12 bra 	$L__BB2_15;
	ld.param.u32 	%r138, [_Z27copy_cartesian_pad_to_unpadPKdPdiiiiiiiiiiPKi_param_7];
	add.s32 	%r123, %r16, %r144;
	mul.wide.s32 	%rd53, %r123, 8;
	add.s64 	%rd54, %rd3, %rd53;
	ld.global.f64 	%fd15, [%rd54];
	mov.u32 	%r124, %ctaid.x;
	mov.u32 	%r125, %ntid.x;
	mov.u32 	%r126, %tid.x;
	mad.lo.s32 	%r127, %r124, %r125, %r126;
	mad.lo.s32 	%r128, %r3, %r127, %r138;
	add.s32 	%r129, %r128, %r139;
	mul.wide.s32 	%rd55, %r129, 4;
	add.s64 	%rd56, %rd2, %rd55;
	ld.global.u32 	%r130, [%rd56];
	add.s32 	%r131, %r8, %r144;
	mul.wide.s32 	%rd57, %r131, 4;
	add.s64 	%rd58, %rd2, %rd57;
	ld.global.u32 	%r132, [%rd58];
	mad.lo.s32 	%r133, %r130, %r30, %r132;
	mul.wide.s32 	%rd59, %r133, 8;
	add.s64 	%rd60, %rd1, %rd59;
	st.global.f64 	[%rd60], %fd15;
$L__BB2_15:
	add.s32 	%r139, %r139, 1;
	setp.ne.s32 	%p13, %r139, %r3;
	@%p13 bra 	$L__BB2_4;
$L__BB2_16:
	ret;

}
.entry _Z27copy_cartesian_unpad_to_padPdPKdiiiiiiiiiiPKi(
	.param .u64 .ptr .align 1 _Z27copy_cartesian_unpad_to_padPdPKdiiiiiiiiiiPKi_param_0,
	.param .u64 .ptr .align 1 _Z27copy_cartesian_unpad_to_padPdPKdiiiiiiiiiiPKi_param_1,
	.param .u32 _Z27copy_cartesian_unpad_to_padPdPKdiiiiiiiiiiPKi_param_2,
	.param .u32 _Z27copy_cartesian_unpad_to_padPdPKdiiiiiiiiiiPKi_param_3,
	.param .u32 _Z27copy_cartesian_unpad_to_padPdPKdiiiiiiiiiiPKi_param_4,
	.param .u32 _Z27copy_cartesian_unpad_to_padPdPKdiiiiiiiiiiPKi_param_5,
	.param .u32 _Z27copy_cartesian_unpad_to_padPdPKdiiiiiiiiiiPKi_param_6,
	.param .u32 _Z27copy_cartesian_unpad_to_padPdPKdiiiiiiiiiiPKi_param_7,
	.param .u32 _Z27copy_cartesian_unpad_to_padPdPKdiiiiiiiiiiPKi_param_8,
	.param .u32 _Z27copy_cartesian_unpad_to_padPdPKdiiiiiiiiiiPKi_param_9,
	.param .u32 _Z27copy_cartesian_unpad_to_padPdPKdiiiiiiiiiiPKi_param_10,
	.param .u32 _Z27copy_cartesian_unpad_to_padPdPKdiiiiiiiiiiPKi_param_11,
	.param .u64 .ptr .align 1 _Z27copy_cartesian_unpad_to_padPdPKdiiiiiiiiiiPKi_param_12
)
{
	.reg .pred 	%p<14>;
	.reg .b32 	%r<124>;
	.reg .b64 	%rd<61>;
	.reg .b64 	%fd<16>;

	ld.param.u64 	%rd4, [_Z27copy_cartesian_unpad_to_padPdPKdiiiiiiiiiiPKi_param_0];
	ld.param.u64 	%rd5, [_Z27copy_cartesian_unpad_to_padPdPKdiiiiiiiiiiPKi_param_1];
	ld.param.u32 	%r31, [_Z27copy_cartesian_unpad_to_padPdPKdiiiiiiiiiiPKi_param_3];
	ld.param.u32 	%r32, [_Z27copy_cartesian_unpad_to_padPdPKdiiiiiiiiiiPKi_param_4];
	ld.param.u32 	%r38, [_Z27copy_cartesian_unpad_to_padPdPKdiiiiiiiiiiPKi_param_5];
	ld.param.u32 	%r33, [_Z27copy_cartesian_unpad_to_padPdPKdiiiiiiiiiiPKi_param_6];
	ld.param.u32 	%r34, [_Z27copy_cartesian_unpad_to_padPdPKdiiiiiiiiiiPKi_param_7];
	ld.param.u32 	%r35, [_Z27copy_cartesian_unpad_to_padPdPKdiiiiiiiiiiPKi_param_8];
	ld.param.u32 	%r39, [_Z27copy_cartesian_unpad_to_padPdPKdiiiiiiiiiiPKi_param_9];
	ld.param.u32 	%r36, [_Z27copy_cartesian_unpad_to_padPdPKdiiiiiiiiiiPKi_param_10];
	ld.param.u32 	%r37, [_Z27copy_cartesian_unpad_to_padPdPKdiiiiiiiiiiPKi_param_11];
	ld.param.u64 	%rd6, [_Z27copy_cartesian_unpad_to_padPdPKdiiiiiiiiiiPKi_param_12];
	cvta.to.global.u64 	%rd1, %rd4;
	cvta.to.global.u64 	%rd2, %rd5;
	cvta.to.global.u64 	%rd3, %rd6;
	mov.u32 	%r41, %ctaid.x;
	mov.u32 	%r42, %ntid.x;
	mov.u32 	%r43, %tid.x;
	mad.lo.s32 	%r1, %r41, %r42, %r43;
	mov.u32 	%r44, %ctaid.y;
	mov.u32 	%r45, %ntid.y;
	mov.u32 	%r46, %tid.y;
	mad.lo.s32 	%r47, %r44, %r45, %r46;
	setp.ge.s32 	%p1, %r1, %r38;
	setp.ge.s32 	%p2, %r47, %r39;
	or.pred  	%p3, %p1, %p2;
	@%p3 bra 	$L__BB3_16;
	add.s32 	%r48, %r32, 2;
	mad.lo.s32 	%r49, %r48, %r32, %r48;
	shr.u32 	%r50, %r49, 31;
	add.s32 	%r51, %r49, %r50;
	shr.s32 	%r3, %r51, 1;
	add.s32 	%r52, %r35, 2;
	mad.lo.s32 	%r4, %r52, %r35, %r52;
	shr.u32 	%r53, %r4, 31;
	add.s32 	%r54, %r4, %r53;
	shr.s32 	%r5, %r54, 1;
	setp.lt.s32 	%p4, %r49, 2;
	@%p4 bra 	$L__BB3_16;
	setp.lt.s32 	%p5, %r4, 2;
	mul.lo.s32 	%r55, %r3, %r1;
	add.s32 	%r6, %r55, %r34;
	mul.lo.s32 	%r56, %r5, %r47;
	add.s32 	%r7, %r56, %r37;
	add.s32 	%r8, %r55, %r33;
	add.s32 	%r9, %r56, %r36;
	@%p5 bra 	$L__BB3_16;
	add.s32 	%r10, %r5, -1;
	and.b32  	%r11, %r5, 7;
	and.b32  	%r12, %r5, 3;
	and.b32  	%r13, %r5, 1073741816;
	and.b32  	%r14, %r5, 1;
	neg.s32 	%r15, %r13;
	mov.b32 	%r117, 0;
$L__BB3_4:
	ld.param.u32 	%r116, [_Z27copy_cartesian_unpad_to_padPdPKdiiiiiiiiiiPKi_param_2];
	setp.lt.u32 	%p6, %r10, 7;
	add.s32 	%r59, %r8, %r117;
	mad.lo.s32 	%r17, %r59, %r116, %r9;
	mov.b32 	%r122, 0;
	@%p6 bra 	$L__BB3_7;
	mov.u32 	%r118, %r7;
	mov.u32 	%r119, %r17;
	mov.u32 	%r120, %r15;
$L__BB3_6:
	.pragma "nounroll";
	add.s32 	%r60, %r6, %r117;
	mul.wide.s32 	%rd7, %r60, 4;
	add.s64 	%rd8, %rd3, %rd7;
	ld.global.u32 	%r61, [%rd8];
	mul.wide.s32 	%rd9, %r118, 4;
	add.s64 	%rd10, %rd3, %rd9;
	ld.global.u32 	%r62, [%rd10];
	mad.lo.s32 	%r63, %r61, %r31, %r62;
	mul.wide.s32 	%rd11, %r63, 8;
	add.s64 	%rd12, %rd2, %rd11;
	ld.global.f64 	%fd1, [%rd12];
	mul.wide.s32 	%rd13, %r119, 8;
	add.s64 	%rd14, %rd1, %rd13;
	st.global.f64 	[%rd14], %fd1;
	ld.global.u32 	%r64, [%rd8];
	ld.global.u32 	%r65, [%rd10+4];
	mad.lo.s32 	%r66, %r64, %r31, %r65;
	mul.wide.s32 	%rd15, %r66, 8;
	add.s64 	%rd16, %rd2, %rd15;
	ld.global.f64 	%fd2, [%rd16];
	st.global.f64 	[%rd14+8], %fd2;
	ld.global.u32 	%r67, [%rd8];
	ld.global.u32 	%r68, [%rd10+8];
	mad.lo.s32 	%r69, %r67, %r31, %r68;
	mul.wide.s32 	%rd17, %r69, 8;
	add.s64 	%rd18, %rd2, %rd17;
	ld.global.f64 	%fd3, [%rd18];
	st.global.f64 	[%rd14+16], %fd3;
	ld.global.u32 	%r70, [%rd8];
	ld.global.u32 	%r71, [%rd10+12];
	mad.lo.s32 	%r72, %r70, %r31, %r71;
	mul.wide.s32 	%rd19, %r72, 8;
	add.s64 	%rd20, %rd2, %rd19;
	ld.global.f64 	%fd4, [%rd20];
	st.global.f64 	[%rd14+24], %fd4;
	ld.global.u32 	%r73, [%rd8];
	ld.global.u32 	%r74, [%rd10+16];
	mad.lo.s32 	%r75, %r73, %r31, %r74;
	mul.wide.s32 	%rd21, %r75, 8;
	add.s64 	%rd22, %rd2, %rd21;
	ld.global.f64 	%fd5, [%rd22];
	st.global.f64 	[%rd14+32], %fd5;
	ld.global.u32 	%r76, [%rd8];
	ld.global.u32 	%r77, [%rd10+20];
	mad.lo.s32 	%r78, %r76, %r31, %r77;
	mul.wide.s32 	%rd23, %r78, 8;
	add.s64 	%rd24, %rd2, %rd23;
	ld.global.f64 	%fd6, [%rd24];
	st.global.f64 	[%rd14+40], %fd6;
	ld.global.u32 	%r79, [%rd8];
	ld.global.u32 	%r80, [%rd10+24];
	mad.lo.s32 	%r81, %r79, %r31, %r80;
	mul.wide.s32 	%rd25, %r81, 8;
	add.s64 	%rd26, %rd2, %rd25;
	ld.global.f64 	%fd7, [%rd26];
	st.global.f64 	[%rd14+48], %fd7;
	ld.global.u32 	%r82, [%rd8];
	ld.global.u32 	%r83, [%rd10+28];
	mad.lo.s32 	%r84, %r82, %r31, %r83;
	mul.wide.s32 	%rd27, %r84, 8;
	add.s64 	%rd28, %rd2, %rd27;
	ld.global.f64 	%fd8, [%rd28];
	st.global.f64 	[%rd14+56], %fd8;
	add.s32 	%r120, %r120, 8;
	add.s32 	%r119, %r119, 8;
	add.s32 	%r118, %r118, 8;
	setp.ne.s32 	%p7, %r120, 0;
	mov.u32 	%r122, %r13;
	@%p7 bra 	$L__BB3_6;
$L__BB3_7:
	setp.eq.s32 	%p8, %r11, 0;
	@%p8 bra 	$L__BB3_15;
	add.s32 	%r85, %r11, -1;
	setp.lt.u32 	%p9, %r85, 3;
	@%p9 bra 	$L__BB3_10;
	add.s32 	%r86, %r6, %r117;
	mul.wide.s32 	%rd29, %r86, 4;
	add.s64 	%rd30, %rd3, %rd29;
	ld.global.u32 	%r87, [%rd30];
	add.s32 	%r88, %r7, %r122;
	mul.wide.s32 	%rd31, %r88, 4;
	add.s64 	%rd32, %rd3, %rd31;
	ld.global.u32 	%r89, [%rd32];
	mad.lo.s32 	%r90, %r87, %r31, %r89;
	mul.wide.s32 	%rd33, %r90, 8;
	add.s64 	%rd34, %rd2, %rd33;
	ld.global.f64 	%fd9, [%rd34];
	add.s32 	%r91, %r17, %r122;
	mul.wide.s32 	%rd35, %r91, 8;
	add.s64 	%rd36, %rd1, %rd35;
	st.global.f64 	[%rd36], %fd9;
	ld.global.u32 	%r92, [%rd30];
	ld.global.u32 	%r93, [%rd32+4];
	mad.lo.s32 	%r94, %r92, %r31, %r93;
	mul.wide.s32 	%rd37, %r94, 8;
	add.s64 	%rd38, %rd2, %rd37;
	ld.global.f64 	%fd10, [%rd38];
	st.global.f64 	[%rd36+8], %fd10;
	ld.global.u32 	%r95, [%rd30];
	ld.global.u32 	%r96, [%rd32+8];
	mad.lo.s32 	%r97, %r95, %r31, %r96;
	mul.wide.s32 	%rd39, %r97, 8;
	add.s64 	%rd40, %rd2, %rd39;
	ld.global.f64 	%fd11, [%rd40];
	st.global.f64 	[%rd36+16], %fd11;
	ld.global.u32 	%r98, [%rd30];
	ld.global.u32 	%r99, [%rd32+12];
	mad.lo.s32 	%r100, %r98, %r31, %r99;
	mul.wide.s32 	%rd41, %r100, 8;
	add.s64 	%rd42, %rd2, %rd41;
	ld.global.f64 	%fd12, [%rd42];
	st.global.f64 	[%rd36+24], %fd12;
	add.s32 	%r122, %r122, 4;
$L__BB3_10:
	setp.eq.s32 	%p10, %r12, 0;
	@%p10 bra 	$L__BB3_15;
	setp.eq.s32 	%p11, %r12, 1;
	@%p11 bra 	$L__BB3_13;
	add.s32 	%r101, %r6, %r117;
	mul.wide.s32 	%rd43, %r101, 4;
	add.s64 	%rd44, %rd3, %rd43;
	ld.global.u32 	%r102, [%rd44];
	add.s32 	%r103, %r7, %r122;
	mul.wide.s32 	%rd45, %r103, 4;
	add.s64 	%rd46, %rd3, %rd45;
	ld.global.u32 	%r104, [%rd46];
	mad.lo.s32 	%r105, %r102, %r31, %r104;
	mul.wide.s32 	%rd47, %r105, 8;
	add.s64 	%rd48, %rd2, %rd47;
	ld.global.f64 	%fd13, [%rd48];
	add.s32 	%r106, %r17, %r122;
	mul.wide.s32 	%rd49, %r106, 8;
	add.s64 	%rd50, %rd1, %rd49;
	st.global.f64 	[%rd50], %fd13;
	ld.global.u32 	%r107, [%rd44];
	ld.global.u32 	%r108, [%rd46+4];
	mad.lo.s32 	%r109, %r107, %r31, %r108;
	mul.wide.s32 	%rd51, %r109, 8;
	add.s64 	%rd52, %rd2, %rd51;
	ld.global.f64 	%fd14, [%rd52];
	st.global.f64 	[%rd50+8], %fd14;
	add.s32 	%r122, %r122, 2;
$L__BB3_13:
	setp.eq.s32 	%p12, %r14, 0;
	@%p12 bra 	$L__BB3_15;
	add.s32 	%r110, %r6, %r117;
	mul.wide.s32 	%rd53, %r110, 4;
	add.s64 	%rd54, %rd3, %rd53;
	ld.global.u32 	%r111, [%rd54];
	add.s32 	%r112, %r7, %r122;
	mul.wide.s32 	%rd55, %r112, 4;
	add.s64 	%rd56, %rd3, %rd55;
	ld.global.u32 	%r113, [%rd56];
	mad.lo.s32 	%r114, %r111, %r31, %r113;
	mul.wide.s32 	%rd57, %r114, 8;
	add.s64 	%rd58, %rd2, %rd57;
	ld.global.f64 	%fd15, [%rd58];
	add.s32 	%r115, %r17, %r122;
	mul.wide.s32 	%rd59, %r115, 8;
	add.s64 	%rd60, %rd1, %rd59;
	st.global.f64 	[%rd60], %fd15;
$L__BB3_15:
	add.s32 	%r117, %r117, 1;
	setp.ne.s32 	%p13, %r117, %r3;
	@%p13 bra 	$L__BB3_4;
$L__BB3_16:
	ret;

}
.entry _Z14left_cart2cartPdPKdiiiiPKi(
	.param .u64 .ptr .align 1 _Z14left_cart2cartPdPKdiiiiPKi_param_0,
	.param .u64 .ptr .align 1 _Z14left_cart2cartPdPKdiiiiPKi_param_1,
	.param .u32 _Z14left_cart2cartPdPKdiiiiPKi_param_2,
	.param .u32 _Z14left_cart2cartPdPKdiiiiPKi_param_3,
	.param .u32 _Z14left_cart2cartPdPKdiiiiPKi_param_4,
	.param .u32 _Z14left_cart2cartPdPKdiiiiPKi_param_5,
	.param .u64 .ptr .align 1 _Z14left_cart2cartPdPKdiiiiPKi_param_6
)
{
	.reg .pred 	%p<4>;
	.reg .b32 	%r<20>;
	.reg .b64 	%rd<13>;
	.reg .b64 	%fd<2>;

	ld.param.u64 	%rd1, [_Z14left_cart2cartPdPKdiiiiPKi_param_0];
	ld.param.u64 	%rd2, [_Z14left_cart2cartPdPKdiiiiPKi_param_1];
	ld.param.u32 	%r3, [_Z14left_cart2cartPdPKdiiiiPKi_param_2];
	ld.param.u32 	%r6, [_Z14left_cart2cartPdPKdiiiiPKi_param_3];
	ld.param.u32 	%r4, [_Z14left_cart2cartPdPKdiiiiPKi_param_4];
	ld.param.u32 	%r5, [_Z14left_cart2cartPdPKdiiiiPKi_param_5];
	ld.param.u64 	%rd3, [_Z14left_cart2cartPdPKdiiiiPKi_param_6];
	mov.u32 	%r8, %ctaid.x;
	mov.u32 	%r9, %ntid.x;
	mov.u32 	%r10, %tid.x;
	mad.lo.s32 	%r1, %r8, %r9, %r10;
	mov.u32 	%r11, %ctaid.y;
	mov.u32 	%r12, %ntid.y;
	mov.u32 	%r13, %tid.y;
	mad.lo.s32 	%r14, %r11, %r12, %r13;
	setp.ge.s32 	%p1, %r1, %r3;
	setp.ge.s32 	%p2, %r14, %r6;
	or.pred  	%p3, %p1, %p2;
	@%p3 bra 	$L__BB4_2;
	cvta.to.global.u64 	%rd4, %rd3;
	cvta.to.global.u64 	%rd5, %rd2;
	cvta.to.global.u64 	%rd6, %rd1;
	add.s32 	%r15, %r5, %r14;
	mul.wide.s32 	%rd7, %r15, 4;
	add.s64 	%rd8, %rd4, %rd7;
	ld.global.u32 	%r16, [%rd8];
	mad.lo.s32 	%r17, %r16, %r3, %r1;
	mul.wide.s32 	%rd9, %r17, 8;
	add.s64 	%rd10, %rd5, %rd9;
	ld.global.f64 	%fd1, [%rd10];
	add.s32 	%r18, %r4, %r14;
	mad.lo.s32 	%r19, %r18, %r3, %r1;
	mul.wide.s32 	%rd11, %r19, 8;
	add.s64 	%rd12, %rd6, %rd11;
	st.global.f64 	[%rd12], %fd1;
$L__BB4_2:
	ret;

}
.entry _Z21left_cart2sph_inplaceILi0EEvPdiii(
	.param .u64 .ptr .align 1 _Z21left_cart2sph_inplaceILi0EEvPdiii_param_0,
	.param .u32 _Z21left_cart2sph_inplaceILi0EEvPdiii_param_1,
	.param .u32 _Z21left_cart2sph_inplaceILi0EEvPdiii_param_2,
	.param .u32 _Z21left_cart2sph_inplaceILi0EEvPdiii_param_3
)
{
	.reg .pred 	%p<4>;
	.reg .b32 	%r<17>;
	.reg .b64 	%rd<10>;
	.reg .b64 	%fd<2>;

	ld.param.u64 	%rd1, [_Z21left_cart2sph_inplaceILi0EEvPdiii_param_0];
	ld.param.u32 	%r3, [_Z21left_cart2sph_inplaceILi0EEvPdiii_param_1];
	ld.param.u32 	%r5, [_Z21left_cart2sph_inplaceILi0EEvPdiii_param_2];
	ld.param.u32 	%r4, [_Z21left_cart2sph_inplaceILi0EEvPdiii_param_3];
	mov.u32 	%r7, %ctaid.x;
	mov.u32 	%r8, %ntid.x;
	mov.u32 	%r9, %tid.x;
	mad.lo.s32 	%r1, %r7, %r8, %r9;
	mov.u32 	%r10, %ctaid.y;
	mov.u32 	%r11, %ntid.y;
	mov.u32 	%r12, %tid.y;
	mad.lo.s32 	%r13, %r10, %r11, %r12;
	setp.ge.s32 	%p1, %r1, %r3;
	setp.ge.s32 	%p2, %r13, %r5;
	or.pred  	%p3, %p1, %p2;
	@%p3 bra 	$L__BB5_2;
	cvta.to.global.u64 	%rd2, %rd1;
	add.s32 	%r14, %r4, %r13;
	mul.lo.s32 	%r15, %r14, %r3;
	cvt.s64.s32 	%rd3, %r15;
	cvt.s64.s32 	%rd4, %r1;
	add.s64 	%rd5, %rd3, %rd4;
	shl.b64 	%rd6, %rd5, 3;
	add.s64 	%rd7, %rd2, %rd6;
	ld.global.f64 	%fd1, [%rd7];
	add.s32 	%r16, %r15, %r1;
	mul.wide.s32 	%rd8, %r16, 8;
	add.s64 	%rd9, %rd2, %rd8;
	st.global.f64 	[%rd9], %fd1;
$L__BB5_2:
	ret;

}
.entry _Z21left_cart2sph_inplaceILi1EEvPdiii(
	.param .u64 .ptr .align 1 _Z21left_cart2sph_inplaceILi1EEvPdiii_param_0,
	.param .u32 _Z21left_cart2sph_inplaceILi1EEvPdiii_param_1,
	.param .u32 _Z21left_cart2sph_inplaceILi1EEvPdiii_param_2,
	.param .u32 _Z21left_cart2sph_inplaceILi1EEvPdiii_param_3
)
{
	.reg .pred 	%p<4>;
	.reg .b32 	%r<17>;
	.reg .b64 	%rd<15>;
	.reg .b64 	%fd<4>;

	ld.param.u64 	%rd1, [_Z21left_cart2sph_inplaceILi1EEvPdiii_param_0];
	ld.param.u32 	%r3, [_Z21left_cart2sph_inplaceILi1EEvPdiii_param_1];
	ld.param.u32 	%r5, [_Z21left_cart2sph_inplaceILi1EEvPdiii_param_2];
	ld.param.u32 	%r4, [_Z21left_cart2sph_inplaceILi1EEvPdiii_param_3];
	mov.u32 	%r7, %ctaid.x;
	mov.u32 	%r8, %ntid.x;
	mov.u32 	%r9, %tid.x;
	mad.lo.s32 	%r1, %r7, %r8, %r9;
	mov.u32 	%r10, %ctaid.y;
	mov.u32 	%r11, %ntid.y;
	mov.u32 	%r12, %tid.y;
	mad.lo.s32 	%r13, %r10, %r11, %r12;
	setp.ge.s32 	%p1, %r1, %r3;
	setp.ge.s32 	%p2, %r13, %r5;
	or.pred  	%p3, %p1, %p2;
	@%p3 bra 	$L__BB6_2;
	cvta.to.global.u64 	%rd2, %rd1;
	mad.lo.s32 	%r14, %r13, 3, %r4;
	mul.lo.s32 	%r15, %r14, %r3;
	cvt.s64.s32 	%rd3, %r15;
	cvt.s64.s32 	%rd4, %r1;
	add.s64 	%rd5, %rd3, %rd4;
	shl.b64 	%rd6, %rd5, 3;
	add.s64 	%rd7, %rd2, %rd6;
	ld.global.f64 	%fd1, [%rd7];
	mul.wide.s32 	%rd8, %r3, 8;
	add.s64 	%rd9, %rd7, %rd8;
	ld.global.f64 	%fd2, [%rd9];
	add.s64 	%rd10, %rd9, %rd8;
	ld.global.f64 	%fd3, [%rd10];
	add.s32 	%r16, %r15, %r1;
	mul.wide.s32 	%rd11, %r16, 8;
	add.s64 	%rd12, %rd2, %rd11;
	st.global.f64 	[%rd12], %fd1;
	add.s64 	%rd13, %rd12, %rd8;
	st.global.f64 	[%rd13], %fd2;
	add.s64 	%rd14, %rd13, %rd8;
	st.global.f64 	[%rd14], %fd3;
$L__BB6_2:
	ret;

}
.entry _Z21left_cart2sph_inplaceILi2EEvPdiii(
	.param .u64 .ptr .align 1 _Z21left_cart2sph_inplaceILi2EEvPdiii_param_0,
	.param .u32 _Z21left_cart2sph_inplaceILi2EEvPdiii_param_1,
	.param .u32 _Z21left_cart2sph_inplaceILi2EEvPdiii_param_2,
	.param .u32 _Z21left_cart2sph_inplaceILi2EEvPdiii_param_3
)
{
	.reg .pred 	%p<4>;
	.reg .b32 	%r<17>;
	.reg .b64 	%rd<22>;
	.reg .b64 	%fd<15>;

	ld.param.u64 	%rd1, [_Z21left_cart2sph_inplaceILi2EEvPdiii_param_0];
	ld.param.u32 	%r3, [_Z21left_cart2sph_inplaceILi2EEvPdiii_param_1];
	ld.param.u32 	%r5, [_Z21left_cart2sph_inplaceILi2EEvPdiii_param_2];
	ld.param.u32 	%r4, [_Z21left_cart2sph_inplaceILi2EEvPdiii_param_3];
	mov.u32 	%r7, %ctaid.x;
	mov.u32 	%r8, %ntid.x;
	mov.u32 	%r9, %tid.x;
	mad.lo.s32 	%r1, %r7, %r8, %r9;
	mov.u32 	%r10, %ctaid.y;
	mov.u32 	%r11, %ntid.y;
	mov.u32 	%r12, %tid.y;
	mad.lo.s32 	%r13, %r10, %r11, %r12;
	setp.ge.s32 	%p1, %r1, %r3;
	setp.ge.s32 	%p2, %r13, %r5;
	or.pred  	%p3, %p1, %p2;
	@%p3 bra 	$L__BB7_2;
	cvta.to.global.u64 	%rd2, %rd1;
	mad.lo.s32 	%r14, %r13, 6, %r4;
	mul.lo.s32 	%r15, %r14, %r3;
	cvt.s64.s32 	%rd3, %r15;
	cvt.s64.s32 	%rd4, %r1;
	add.s64 	%rd5, %rd3, %rd4;
	shl.b64 	%rd6, %rd5, 3;
	add.s64 	%rd7, %rd2, %rd6;
	mul.wide.s32 	%rd8, %r3, 8;
	add.s64 	%rd9, %rd7, %rd8;
	ld.global.f64 	%fd1, [%rd9];
	mul.f64 	%fd2, %fd1, 0d3FF17B14102B0694;
	mul.wide.s32 	%rd10, %r3, 24;
	add.s64 	%rd11, %rd9, %rd10;
	ld.global.f64 	%fd3, [%rd11];
	mul.f64 	%fd4, %fd3, 0d3FF17B14102B0694;
	add.s64 	%rd12, %rd11, %rd8;
	ld.global.f64 	%fd5, [%rd12];
	ld.global.f64 	%fd6, [%rd7];
	mul.wide.s32 	%rd13, %r3, 16;
	sub.s64 	%rd14, %rd12, %rd13;
	ld.global.f64 	%fd7, [%rd14];
	add.f64 	%fd8, %fd6, %fd7;
	mul.f64 	%fd9, %fd8, 0dBFD42F601A8C679A;
	fma.rn.f64 	%fd10, %fd5, 0d3FE42F601A8C679A, %fd9;
	sub.s64 	%rd15, %rd14, %rd8;
	ld.global.f64 	%fd11, [%rd15];
	mul.f64 	%fd12, %fd11, 0d3FF17B14102B0694;
	sub.f64 	%fd13, %fd6, %fd7;
	mul.f64 	%fd14, %fd13, 0d3FE17B14102B0694;
	add.s32 	%r16, %r15, %r1;
	mul.wide.s32 	%rd16, %r16, 8;
	add.s64 	%rd17, %rd2, %rd16;
	st.global.f64 	[%rd17], %fd2;
	add.s64 	%rd18, %rd17, %rd8;
	st.global.f64 	[%rd18], %fd4;
	add.s64 	%rd19, %rd18, %rd8;
	st.global.f64 	[%rd19], %fd10;
	add.s64 	%rd20, %rd19, %rd8;
	st.global.f64 	[%rd20], %fd12;
	add.s64 	%rd21, %rd20, %rd8;
	st.global.f64 	[%rd21], %fd14;
$L__BB7_2:
	ret;

}
.entry _Z21left_cart2sph_inplaceILi3EEvPdiii(
	.param .u64 .ptr .align 1 _Z21left_cart2sph_inplaceILi3EEvPdiii_param_0,
	.param .u32 _Z21left_cart2sph_inplaceILi3EEvPdiii_param_1,
	.param .u32 _Z21left_cart2sph_inplaceILi3EEvPdiii_param_2,
	.param .u32 _Z21left_cart2sph_inplaceILi3EEvPdiii_param_3
)
{
	.reg .pred 	%p<4>;
	.reg .b32 	%r<17>;
	.reg .b64 	%rd<30>;
	.reg .b64 	%fd<32>;

	ld.param.u64 	%rd1, [_Z21left_cart2sph_inplaceILi3EEvPdiii_param_0];
	ld.param.u32 	%r3, [_Z21left_cart2sph_inplaceILi3EEvPdiii_param_1];
	ld.param.u32 	%r5, [_Z21left_cart2sph_inplaceILi3EEvPdiii_param_2];
	ld.param.u32 	%r4, [_Z21left_cart2sph_inplaceILi3EEvPdiii_param_3];
	mov.u32 	%r7, %ctaid.x;
	mov.u32 	%r8, %ntid.x;
	mov.u32 	%r9, %tid.x;
	mad.lo.s32 	%r1, %r7, %r8, %r9;
	mov.u32 	%r10, %ctaid.y;
	mov.u32 	%r11, %ntid.y;
	mov.u32 	%r12, %tid.y;
	mad.lo.s32 	%r13, %r10, %r11, %r12;
	setp.ge.s32 	%p1, %r1, %r3;
	setp.ge.s32 	%p2, %r13, %r5;
	or.pred  	%p3, %p1, %p2;
	@%p3 bra 	$L__BB8_2;
	cvta.to.global.u64 	%rd2, %rd1;
	mad.lo.s32 	%r14, %r13, 10, %r4;
	mul.lo.s32 	%r15, %r14, %r3;
	cvt.s64.s32 	%rd3, %r15;
	cvt.s64.s32 	%rd4, %r1;
	add.s64 	%rd5, %rd3, %rd4;
	shl.b64 	%rd6, %rd5, 3;
	add.s64 	%rd7, %rd2, %rd6;
	mul.wide.s32 	%rd8, %r3, 8;
	add.s64 	%rd9, %rd7, %rd8;
	ld.global.f64 	%fd1, [%rd9];
	mul.f64 	%fd2, %fd1, 0d4008000000000000;
	mul.wide.s32 	%rd10, %r3, 40;
	add.s64 	%rd11, %rd9, %rd10;
	ld.global.f64 	%fd3, [%rd11];
	sub.f64 	%fd4, %fd2, %fd3;
	mul.f64 	%fd5, %fd4, 0d3FE2E1A3183E613B;
	mul.wide.s32 	%rd12, %r3, 16;
	sub.s64 	%rd13, %rd11, %rd12;
	ld.global.f64 	%fd6, [%rd13];
	mul.f64 	%fd7, %fd6, 0d40071FF8E45CAD2E;
	mul.wide.s32 	%rd14, %r3, 32;
	add.s64 	%rd15, %rd13, %rd14;
	ld.global.f64 	%fd8, [%rd15];
	mul.f64 	%fd9, %fd8, 0d4010000000000000;
	add.f64 	%fd10, %fd1, %fd3;
	sub.f64 	%fd11, %fd9, %fd10;
	mul.f64 	%fd12, %fd11, 0d3FDD403D065E56E9;
	mul.wide.s32 	%rd16, %r3, -48;
	add.s64 	%rd17, %rd15, %rd16;
	ld.global.f64 	%fd13, [%rd17];
	add.s64 	%rd18, %rd17, %rd10;
	ld.global.f64 	%fd14, [%rd18];
	add.f64 	%fd15, %fd13, %fd14;
	add.s64 	%rd19, %rd18, %rd12;
	ld.global.f64 	%fd16, [%rd19];
	mul.f64 	%fd17, %fd16, 0d3FE5555555555555;
	sub.f64 	%fd18, %fd17, %fd15;
	mul.f64 	%fd19, %fd18, 0d3FF1E9973D058E84;
	sub.s64 	%rd20, %rd19, %rd14;
	ld.global.f64 	%fd20, [%rd20];
	mul.f64 	%fd21, %fd20, 0d4010000000000000;
	ld.global.f64 	%fd22, [%rd7];
	sub.s64 	%rd21, %rd20, %rd12;
	ld.global.f64 	%fd23, [%rd21];
	add.f64 	%fd24, %fd22, %fd23;
	sub.f64 	%fd25, %fd21, %fd24;
	mul.f64 	%fd26, %fd25, 0d3FDD403D065E56E9;
	sub.f64 	%fd27, %fd13, %fd14;
	mul.f64 	%fd28, %fd27, 0d3FF71FF8E45CAD2E;
	mul.f64 	%fd29, %fd23, 0d4008000000000000;
	sub.f64 	%fd30, %fd22, %fd29;
	mul.f64 	%fd31, %fd30, 0d3FE2E1A3183E613B;
	add.s32 	%r16, %r15, %r1;
	mul.wide.s32 	%rd22, %r16, 8;
	add.s64 	%rd23, %rd2, %rd22;
	st.global.f64 	[%rd23], %fd5;
	add.s64 	%rd24, %rd23, %rd8;
	st.global.f64 	[%rd24], %fd7;
	add.s64 	%rd25, %rd24, %rd8;
	st.global.f64 	[%rd25], %fd12;
	add.s64 	%rd26, %rd25, %rd8;
	st.global.f64 	[%rd26], %fd19;
	add.s64 	%rd27, %rd26, %rd8;
	st.global.f64 	[%rd27], %fd26;
	add.s64 	%rd28, %rd27, %rd8;
	st.global.f64 	[%rd28], %fd28;
	add.s64 	%rd29, %rd28, %rd8;
	st.global.f64 	[%rd29], %fd31;
$L__BB8_2:
	ret;

}
.entry _Z21left_cart2sph_inplaceILi4EEvPdiii(
	.param .u64 .ptr .align 1 _Z21left_cart2sph_inplaceILi4EEvPdiii_param_0,
	.param .u32 _Z21left_cart2sph_inplaceILi4EEvPdiii_param_1,
	.param .u32 _Z21left_cart2sph_inplaceILi4EEvPdiii_param_2,
	.param .u32 _Z21left_cart2sph_inplaceILi4EEvPdiii_param_3
)
{
	.reg .pred 	%p<4>;
	.reg .b32 	%r<17>;
	.reg .b64 	%rd<41>;
	.reg .b64 	%fd<51>;

	ld.param.u32 	%r3, [_Z21left_cart2sph_inplaceILi4EEvPdiii_param_1];
	ld.param.u32 	%r5, [_Z21left_cart2sph_inplaceILi4EEvPdiii_param_2];
	ld.param.u32 	%r4, [_Z21left_cart2sph_inplaceILi4EEvPdiii_param_3];
	mov.u32 	%r7, %ctaid.x;
	mov.u32 	%r8, %ntid.x;
	mov.u32 	%r9, %tid.x;
	mad.lo.s32 	%r1, %r7, %r8, %r9;
	mov.u32 	%r10, %ctaid.y;
	mov.u32 	%r11, %ntid.y;
	mov.u32 	%r12, %tid.y;
	mad.lo.s32 	%r13, %r10, %r11, %r12;
	setp.ge.s32 	%p1, %r1, %r3;
	setp.ge.s32 	%p2, %r13, %r5;
	or.pred  	%p3, %p1, %p2;
	@%p3 bra 	$L__BB9_2;
	ld.param.u64 	%rd40, [_Z21left_cart2sph_inplaceILi4EEvPdiii_param_0];
	cvta.to.global.u64 	%rd2, %rd40;
	mad.lo.s32 	%r14, %r13, 15, %r4;
	mul.lo.s32 	%r15, %r14, %r3;
	cvt.s64.s32 	%rd3, %r15;
	cvt.s64.s32 	%rd4, %r1;
	add.s64 	%rd5, %rd3, %rd4;
	shl.b64 	%rd6, %rd5, 3;
	add.s64 	%rd7, %rd2, %rd6;
	mul.wide.s32 	%rd8, %r3, 8;
	add.s64 	%rd9, %rd7, %rd8;
	ld.global.f64 	%fd1, [%rd9];
	mul.wide.s32 	%rd10, %r3, 40;
	add.s64 	%rd11, %rd9, %rd10;
	ld.global.f64 	%fd2, [%rd11];
	sub.f64 	%fd3, %fd1, %fd2;
	mul.f64 	%fd4, %fd3, 0d400406D8AA0D83A4;
	mul.wide.s32 	%rd12, %r3, 16;
	sub.s64 	%rd13, %rd11, %rd12;
	ld.global.f64 	%fd5, [%rd13];
	mul.f64 	%fd6, %fd5, 0d4008000000000000;
	mul.wide.s32 	%rd14, %r3, 56;
	add.s64 	%rd15, %rd13, %rd14;
	ld.global.f64 	%fd7, [%rd15];
	sub.f64 	%fd8, %fd6, %fd7;
	mul.f64 	%fd9, %fd8, 0d3FFC5274A45D91D8;
	mul.wide.s32 	%rd16, %r3, -24;
	add.s64 	%rd17, %rd15, %rd16;
	ld.global.f64 	%fd10, [%rd17];
	mul.f64 	%fd11, %fd10, 0d4018000000000000;
	sub.f64 	%fd12, %fd11, %fd1;
	sub.f64 	%fd13, %fd12, %fd2;
	mul.f64 	%fd14, %fd13, 0d3FEE471027D29B67;
	add.f64 	%fd15, %fd5, %fd7;
	mul.f64 	%fd16, %fd15, 0d40000E9F3901EDF5;
	add.s64 	%rd18, %rd17, %rd10;
	ld.global.f64 	%fd17, [%rd18];
	mul.f64 	%fd18, %fd17, 0d400568D44C02929C;
	sub.f64 	%fd19, %fd18, %fd16;
	ld.global.f64 	%fd20, [%rd7];
	mul.wide.s32 	%rd19, %r3, -80;
	add.s64 	%rd20, %rd18, %rd19;
	ld.global.f64 	%fd21, [%rd20];
	fma.rn.f64 	%fd22, %fd21, 0d4000000000000000, %fd20;
	add.s64 	%rd21, %rd20, %rd14;
	ld.global.f64 	%fd23, [%rd21];
	add.f64 	%fd24, %fd23, %fd22;
	mul.wide.s32 	%rd22, %r3, -40;
	add.s64 	%rd23, %rd21, %rd22;
	ld.global.f64 	%fd25, [%rd23];
	add.s64 	%rd24, %rd23, %rd14;
	ld.global.f64 	%fd26, [%rd24];
	add.f64 	%fd27, %fd25, %fd26;
	mul.f64 	%fd28, %fd27, 0dC0044F923A4AEEDB;
	fma.rn.f64 	%fd29, %fd24, 0d3FD44F923A4AEEDB, %fd28;
	add.s64 	%rd25, %rd24, %rd12;
	ld.global.f64 	%fd30, [%rd25];
	fma.rn.f64 	%fd31, %fd30, 0d3FEB14C2F863E924, %fd29;
	mul.wide.s32 	%rd26, %r3, -96;
	add.s64 	%rd27, %rd25, %rd26;
	ld.global.f64 	%fd32, [%rd27];
	add.s64 	%rd28, %rd27, %rd10;
	ld.global.f64 	%fd33, [%rd28];
	add.f64 	%fd34, %fd32, %fd33;
	mul.f64 	%fd35, %fd34, 0d40000E9F3901EDF5;
	add.s64 	%rd29, %rd28, %rd12;
	ld.global.f64 	%fd36, [%rd29];
	mul.f64 	%fd37, %fd36, 0d400568D44C02929C;
	sub.f64 	%fd38, %fd37, %fd35;
	sub.f64 	%fd39, %fd23, %fd20;
	fma.rn.f64 	%fd40, %fd25, 0d4018000000000000, %fd39;
	mul.f64 	%fd41, %fd26, 0d4018000000000000;
	sub.f64 	%fd42, %fd40, %fd41;
	mul.f64 	%fd43, %fd42, 0d3FDE471027D29B67;
	mul.f64 	%fd44, %fd33, 0d4008000000000000;
	sub.f64 	%fd45, %fd32, %fd44;
	mul.f64 	%fd46, %fd45, 0d3FFC5274A45D91D8;
	mul.f64 	%fd47, %fd21, 0d4018000000000000;
	sub.f64 	%fd48, %fd20, %fd47;
	add.f64 	%fd49, %fd23, %fd48;
	mul.f64 	%fd50, %fd49, 0d3FE406D8AA0D83A4;
	add.s32 	%r16, %r15, %r1;
	mul.wide.s32 	%rd30, %r16, 8;
	add.s64 	%rd31, %rd2, %rd30;
	st.global.f64 	[%rd31], %fd4;
	add.s64 	%rd32, %rd31, %rd8;
	st.global.f64 	[%rd32], %fd9;
	add.s64 	%rd33, %rd32, %rd8;
	st.global.f64 	[%rd33], %fd14;
	add.s64 	%rd34, %rd33, %rd8;
	st.global.f64 	[%rd34], %fd19;
	add.s64 	%rd35, %rd34, %rd8;
	st.global.f64 	[%rd35], %fd31;
	add.s64 	%rd36, %rd35, %rd8;
	st.global.f64 	[%rd36], %fd38;
	add.s64 	%rd37, %rd36, %rd8;
	st.global.f64 	[%rd37], %fd43;
	add.s64 	%rd38, %rd37, %rd8;
	st.global.f64 	[%rd38], %fd46;
	add.s64 	%rd39, %rd38, %rd8;
	st.global.f64 	[%rd39], %fd50;
$L__BB9_2:
	ret;

}
.entry _Z21left_cart2sph_inplaceILi5EEvPdiii(
	.param .u64 .ptr .align 1 _Z21left_cart2sph_inplaceILi5EEvPdiii_param_0,
	.param .u32 _Z21left_cart2sph_inplaceILi5EEvPdiii_param_1,
	.param .u32 _Z21left_cart2sph_inplaceILi5EEvPdiii_param_2,
	.param .u32 _Z21left_cart2sph_inplaceILi5EEvPdiii_param_3
)
{
	.reg .pred 	%p<4>;
	.reg .b32 	%r<19>;
	.reg .b64 	%rd<51>;
	.reg .b64 	%fd<82>;

	ld.param.u32 	%r3, [_Z21left_cart2sph_inplaceILi5EEvPdiii_param_1];
	ld.param.u32 	%r5, [_Z21left_cart2sph_inplaceILi5EEvPdiii_param_2];
	mov.u32 	%r7, %ctaid.x;
	mov.u32 	%r8, %ntid.x;
	mov.u32 	%r9, %tid.x;
	mad.lo.s32 	%r1, %r7, %r8, %r9;
	mov.u32 	%r10, %ctaid.y;
	mov.u32 	%r11, %ntid.y;
	mov.u32 	%r12, %tid.y;
	mad.lo.s32 	%r13, %r10, %r11, %r12;
	setp.ge.s32 	%p1, %r1, %r3;
	setp.ge.s32 	%p2, %r13, %r5;
	or.pred  	%p3, %p1, %p2;
	@%p3 bra 	$L__BB10_2;
	ld.param.u32 	%r18, [_Z21left_cart2sph_inplaceILi5EEvPdiii_param_3];
	ld.param.u32 	%r17, [_Z21left_cart2sph_inplaceILi5EEvPdiii_param_1];
	ld.param.u64 	%rd50, [_Z21left_cart2sph_inplaceILi5EEvPdiii_param_0];
	cvta.to.global.u64 	%rd2, %rd50;
	mad.lo.s32 	%r14, %r13, 21, %r18;
	mul.lo.s32 	%r15, %r14, %r17;
	cvt.s64.s32 	%rd3, %r15;
	cvt.s64.s32 	%rd4, %r1;
	add.s64 	%rd5, %rd3, %rd4;
	shl.b64 	%rd6, %rd5, 3;
	add.s64 	%rd7, %rd2, %rd6;
	mul.wide.s32 	%rd8, %r17, 8;
	add.s64 	%rd9, %rd7, %rd8;
	ld.global.f64 	%fd1, [%rd9];
	mul.f64 	%fd2, %fd1, 0d400A415A2DD863C7;
	mul.wide.s32 	%rd10, %r17, 40;
	add.s64 	%rd11, %rd9, %rd10;
	ld.global.f64 	%fd3, [%rd11];
	mul.f64 	%fd4, %fd3, 0d401A415A2DD863C6;
	sub.f64 	%fd5, %fd2, %fd4;
	mul.wide.s32 	%rd12, %r17, 72;
	add.s64 	%rd13, %rd11, %rd12;
	ld.global.f64 	%fd6, [%rd13];
	fma.rn.f64 	%fd7, %fd6, 0d3FE50114F179E96C, %fd5;
	mul.wide.s32 	%rd14, %r17, -88;
	add.s64 	%rd15, %rd13, %rd14;
	ld.global.f64 	%fd8, [%rd15];
	mul.f64 	%fd9, %fd8, 0d40209AF4D7FFA13B;
	mul.wide.s32 	%rd16, %r17, 56;
	add.s64 	%rd17, %rd15, %rd16;
	ld.global.f64 	%fd10, [%rd17];
	mul.f64 	%fd11, %fd10, 0d40209AF4D7FFA13B;
	sub.f64 	%fd12, %fd9, %fd11;
	mul.f64 	%fd13, %fd1, 0dBFF77BC29E0133E2;
	mul.f64 	%fd14, %fd3, 0d3FEF4FAE28019A83;
	sub.f64 	%fd15, %fd13, %fd14;
	mul.wide.s32 	%rd18, %r17, -24;
	add.s64 	%rd19, %rd17, %rd18;
	ld.global.f64 	%fd16, [%rd19];
	fma.rn.f64 	%fd17, %fd16, 0d40277BC29E0133E2, %fd15;
	fma.rn.f64 	%fd18, %fd6, 0d3FDF4FAE28019A83, %fd17;
	add.s64 	%rd20, %rd19, %rd12;
	ld.global.f64 	%fd19, [%rd20];
	mul.f64 	%fd20, %fd19, 0d400F4FAE28019A83;
	sub.f64 	%fd21, %fd18, %fd20;
	mul.f64 	%fd22, %fd10, 0dC0132C94E82E889D;
	fma.rn.f64 	%fd23, %fd8, 0dC0132C94E82E889D, %fd22;
	mul.wide.s32 	%rd21, %r17, 32;
	sub.s64 	%rd22, %rd20, %rd21;
	ld.global.f64 	%fd24, [%rd22];
	fma.rn.f64 	%fd25, %fd24, 0d40232C94E82E889D, %fd23;
	mul.f64 	%fd26, %fd3, 0d3FECFD13F36DF79B;
	fma.rn.f64 	%fd27, %fd1, 0d3FDCFD13F36DF79B, %fd26;
	mul.f64 	%fd28, %fd16, 0d4015BDCEF69279B4;
	sub.f64 	%fd29, %fd27, %fd28;
	fma.rn.f64 	%fd30, %fd6, 0d3FDCFD13F36DF79B, %fd29;
	mul.f64 	%fd31, %fd19, 0d4015BDCEF69279B4;
	sub.f64 	%fd32, %fd30, %fd31;
	mul.wide.s32 	%rd23, %r17, 48;
	add.s64 	%rd24, %rd22, %rd23;
	ld.global.f64 	%fd33, [%rd24];
	fma.rn.f64 	%fd34, %fd33, 0d400CFD13F36DF79B, %fd32;
	mul.wide.s32 	%rd25, %r17, -136;
	add.s64 	%rd26, %rd24, %rd25;
	ld.global.f64 	%fd35, [%rd26];
	add.s64 	%rd27, %rd26, %rd10;
	ld.global.f64 	%fd36, [%rd27];
	mul.f64 	%fd37, %fd36, 0d400C116D850E960C;
	fma.rn.f64 	%fd38, %fd35, 0d3FFC116D850E960C, %fd37;
	mul.wide.s32 	%rd28, %r17, 16;
	add.s64 	%rd29, %rd27, %rd28;
	ld.global.f64 	%fd39, [%rd29];
	mul.f64 	%fd40, %fd39, 0d4012B649035F0EB3;
	sub.f64 	%fd41, %fd38, %fd40;
	add.s64 	%rd30, %rd29, %rd16;
	ld.global.f64 	%fd42, [%rd30];
	fma.rn.f64 	%fd43, %fd42, 0d3FFC116D850E960C, %fd41;
	add.s64 	%rd31, %rd30, %rd28;
	ld.global.f64 	%fd44, [%rd31];
	mul.f64 	%fd45, %fd44, 0d4012B649035F0EB3;
	sub.f64 	%fd46, %fd43, %fd45;
	add.s64 	%rd32, %rd31, %rd28;
	ld.global.f64 	%fd47, [%rd32];
	fma.rn.f64 	%fd48, %fd47, 0d3FEDF074D231B11E, %fd46;
	ld.global.f64 	%fd49, [%rd7];
	add.s64 	%rd33, %rd32, %rd25;
	ld.global.f64 	%fd50, [%rd33];
	mul.f64 	%fd51, %fd50, 0d3FECFD13F36DF79B;
	fma.rn.f64 	%fd52, %fd49, 0d3FDCFD13F36DF79B, %fd51;
	add.s64 	%rd34, %rd33, %rd28;
	ld.global.f64 	%fd53, [%rd34];
	mul.f64 	%fd54, %fd53, 0d4015BDCEF69279B4;
	sub.f64 	%fd55, %fd52, %fd54;
	add.s64 	%rd35, %rd34, %rd10;
	ld.global.f64 	%fd56, [%rd35];
	fma.rn.f64 	%fd57, %fd56, 0d3FDCFD13F36DF79B, %fd55;
	add.s64 	%rd36, %rd35, %rd28;
	ld.global.f64 	%fd58, [%rd36];
	mul.f64 	%fd59, %fd58, 0d4015BDCEF69279B4;
	sub.f64 	%fd60, %fd57, %fd59;
	add.s64 	%rd37, %rd36, %rd28;
	ld.global.f64 	%fd61, [%rd37];
	fma.rn.f64 	%fd62, %fd61, 0d400CFD13F36DF79B, %fd60;
	mul.f64 	%fd63, %fd35, 0d40032C94E82E889D;
	mul.f64 	%fd64, %fd39, 0d40132C94E82E889D;
	sub.f64 	%fd65, %fd64, %fd63;
	fma.rn.f64 	%fd66, %fd42, 0d40032C94E82E889D, %fd65;
	fma.rn.f64 	%fd67, %fd44, 0dC0132C94E82E889D, %fd66;
	mul.f64 	%fd68, %fd49, 0d3FDF4FAE28019A83;
	mul.f64 	%fd69, %fd50, 0d3FEF4FAE28019A83;
	sub.f64 	%fd70, %fd69, %fd68;
	fma.rn.f64 	%fd71, %fd53, 0d400F4FAE28019A83, %fd70;
	fma.rn.f64 	%fd72, %fd56, 0d3FF77BC29E0133E2, %fd71;
	mul.f64 	%fd73, %fd58, 0d40277BC29E0133E2;
	sub.f64 	%fd74, %fd72, %fd73;
	mul.f64 	%fd75, %fd36, 0dC028E86F43FF71D9;
	fma.rn.f64 	%fd76, %fd35, 0d40009AF4D7FFA13B, %fd75;
	fma.rn.f64 	%fd77, %fd42, 0d40009AF4D7FFA13B, %fd76;
	mul.f64 	%fd78, %fd49, 0d3FE50114F179E96C;
	mul.f64 	%fd79, %fd50, 0d401A415A2DD863C6;
	sub.f64 	%fd80, %fd78, %fd79;
	fma.rn.f64 	%fd81, %fd56, 0d400A415A2DD863C7, %fd80;
	add.s32 	%r16, %r15, %r1;
	mul.wide.s32 	%rd38, %r16, 8;
	add.s64 	%rd39, %rd2, %rd38;
	st.global.f64 	[%rd39], %fd7;
	add.s64 	%rd40, %rd39, %rd8;
	st.global.f64 	[%rd40], %fd12;
	add.s64 	%rd41, %rd40, %rd8;
	st.global.f64 	[%rd41], %fd21;
	add.s64 	%rd42, %rd41, %rd8;
	st.global.f64 	[%rd42], %fd25;
	add.s64 	%rd43, %rd42, %rd8;
	st.global.f64 	[%rd43], %fd34;
	add.s64 	%rd44, %rd43, %rd8;
	st.global.f64 	[%rd44], %fd48;
	add.s64 	%rd45, %rd44, %rd8;
	st.global.f64 	[%rd45], %fd62;
	add.s64 	%rd46, %rd45, %rd8;
	st.global.f64 	[%rd46], %fd67;
	add.s64 	%rd47, %rd46, %rd8;
	st.global.f64 	[%rd47], %fd74;
	add.s64 	%rd48, %rd47, %rd8;
	st.global.f64 	[%rd48], %fd77;
	add.s64 	%rd49, %rd48, %rd8;
	st.global.f64 	[%rd49], %fd81;
$L__BB10_2:
	ret;

}
.entry _Z21left_cart2sph_inplaceILi6EEvPdiii(
	.param .u64 .ptr .align 1 _Z21left_cart2sph_inplaceILi6EEvPdiii_param_0,
	.param .u32 _Z21left_cart2sph_inplaceILi6EEvPdiii_param_1,
	.param .u32 _Z21left_cart2sph_inplaceILi6EEvPdiii_param_2,
	.param .u32 _Z21left_cart2sph_inplaceILi6EEvPdiii_param_3
)
{
	.reg .pred 	%p<4>;
	.reg .b32 	%r<27>;
	.reg .b64 	%rd<62>;
	.reg .b64 	%fd<125>;

	ld.param.u32 	%r1, [_Z21left_cart2sph_inplaceILi6EEvPdiii_param_1];
	ld.param.u32 	%r3, [_Z21left_cart2sph_inplaceILi6EEvPdiii_param_2];
	mov.u32 	%r5, %ctaid.x;
	mov.u32 	%r6, %ntid.x;
	mov.u32 	%r7, %tid.x;
	mad.lo.s32 	%r8, %r5, %r6, %r7;
	mov.u32 	%r9, %ctaid.y;
	mov.u32 	%r10, %ntid.y;
	mov.u32 	%r11, %tid.y;
	mad.lo.s32 	%r12, %r9, %r10, %r11;
	setp.ge.s32 	%p1, %r8, %r1;
	setp.ge.s32 	%p2, %r12, %r3;
	or.pred  	%p3, %p1, %p2;
	@%p3 bra 	$L__BB11_2;
	ld.param.u32 	%r26, [_Z21left_cart2sph_inplaceILi6EEvPdiii_param_3];
	ld.param.u32 	%r25, [_Z21left_cart2sph_inplaceILi6EEvPdiii_param_1];
	ld.param.u64 	%rd61, [_Z21left_cart2sph_inplaceILi6EEvPdiii_param_0];
	cvta.to.global.u64 	%rd2, %rd61;
	mov.u32 	%r14, %ctaid.y;
	mov.u32 	%r15, %ntid.y;
	mov.u32 	%r16, %tid.y;
	mad.lo.s32 	%r17, %r14, %r15, %r16;
	mad.lo.s32 	%r18, %r17, 28, %r26;
	mul.lo.s32 	%r19, %r18, %r25;
	cvt.s64.s32 	%rd3, %r19;
	mov.u32 	%r20, %ctaid.x;
	mov.u32 	%r21, %ntid.x;
	mov.u32 	%r22, %tid.x;
	mad.lo.s32 	%r23, %r20, %r21, %r22;
	cvt.s64.s32 	%rd4, %r23;
	add.s64 	%rd5, %rd3, %rd4;
	shl.b64 	%rd6, %rd5, 3;
	add.s64 	%rd7, %rd2, %rd6;
	mul.wide.s32 	%rd8, %r25, 8;
	add.s64 	%rd9, %rd7, %rd8;
	ld.global.f64 	%fd1, [%rd9];
	mul.wide.s32 	%rd10, %r25, 40;
	add.s64 	%rd11, %rd9, %rd10;
	ld.global.f64 	%fd2, [%rd11];
	mul.f64 	%fd3, %fd2, 0dC02B53CE2405DA13;
	fma.rn.f64 	%fd4, %fd1, 0d4010657BAF36B60B, %fd3;
	mul.wide.s32 	%rd12, %r25, 72;
	add.s64 	%rd13, %rd11, %rd12;
	ld.global.f64 	%fd5, [%rd13];
	fma.rn.f64 	%fd6, %fd5, 0d4010657BAF36B60B, %fd4;
	mul.wide.s32 	%rd14, %r25, -88;
	add.s64 	%rd15, %rd13, %rd14;
	ld.global.f64 	%fd7, [%rd15];
	mul.f64 	%fd8, %fd7, 0d4027AA8B88BEB914;
	mul.wide.s32 	%rd16, %r25, 56;
	add.s64 	%rd17, %rd15, %rd16;
	ld.global.f64 	%fd9, [%rd17];
	mul.f64 	%fd10, %fd9, 0d4037AA8B88BEB914;
	sub.f64 	%fd11, %fd8, %fd10;
	mul.wide.s32 	%rd18, %r25, 88;
	add.s64 	%rd19, %rd17, %rd18;
	ld.global.f64 	%fd12, [%rd19];
	fma.rn.f64 	%fd13, %fd12, 0d4002EED606FEFA76, %fd11;
	mul.f64 	%fd14, %fd1, 0d400025654A6ADC02;
	mul.wide.s32 	%rd20, %r25, -112;
	add.s64 	%rd21, %rd19, %rd20;
	ld.global.f64 	%fd15, [%rd21];
	mul.f64 	%fd16, %fd15, 0d40342EBE9D059304;
	sub.f64 	%fd17, %fd16, %fd14;
	fma.rn.f64 	%fd18, %fd5, 0d400025654A6ADC02, %fd17;
	add.s64 	%rd22, %rd21, %rd12;
	ld.global.f64 	%fd19, [%rd22];
	mul.f64 	%fd20, %fd19, 0d40342EBE9D059304;
	sub.f64 	%fd21, %fd18, %fd20;
	mul.f64 	%fd22, %fd7, 0dC02094E9F1255B30;
	mul.f64 	%fd23, %fd9, 0d40161BE296DC7996;
	sub.f64 	%fd24, %fd22, %fd23;
	mul.wide.s32 	%rd23, %r25, 32;
	sub.s64 	%rd24, %rd22, %rd23;
	ld.global.f64 	%fd25, [%rd24];
	fma.rn.f64 	%fd26, %fd25, 0d40361BE296DC7996, %fd24;
	fma.rn.f64 	%fd27, %fd12, 0d40061BE296DC7996, %fd26;
	add.s64 	%rd25, %rd24, %rd18;
	ld.global.f64 	%fd28, [%rd25];
	mul.f64 	%fd29, %fd28, 0d401D7A8373D0A21E;
	sub.f64 	%fd30, %fd27, %fd29;
	mul.f64 	%fd31, %fd2, 0d3FFD7A8373D0A21E;
	fma.rn.f64 	%fd32, %fd1, 0d3FED7A8373D0A21E, %fd31;
	mul.f64 	%fd33, %fd15, 0d402D7A8373D0A21E;
	sub.f64 	%fd34, %fd32, %fd33;
	fma.rn.f64 	%fd35, %fd5, 0d3FED7A8373D0A21E, %fd34;
	mul.f64 	%fd36, %fd19, 0d402D7A8373D0A21E;
	sub.f64 	%fd37, %fd35, %fd36;
	mul.wide.s32 	%rd26, %r25, -40;
	add.s64 	%rd27, %rd25, %rd26;
	ld.global.f64 	%fd38, [%rd27];
	fma.rn.f64 	%fd39, %fd38, 0d402D7A8373D0A21E, %fd37;
	mul.f64 	%fd40, %fd9, 0d40174E0AF1CEC1A7;
	fma.rn.f64 	%fd41, %fd7, 0d40074E0AF1CEC1A7, %fd40;
	mul.f64 	%fd42, %fd25, 0d40274E0AF1CEC1A7;
	sub.f64 	%fd43, %fd41, %fd42;
	fma.rn.f64 	%fd44, %fd12, 0d40074E0AF1CEC1A7, %fd43;
	mul.f64 	%fd45, %fd28, 0d40274E0AF1CEC1A7;
	sub.f64 	%fd46, %fd44, %fd45;
	add.s64 	%rd28, %rd27, %rd16;
	ld.global.f64 	%fd47, [%rd28];
	fma.rn.f64 	%fd48, %fd47, 0d4012A4D58E3F0152, %fd46;
	ld.global.f64 	%fd49, [%rd7];
	mul.f64 	%fd50, %fd49, 0dBFD45796CBF7209D;
	mul.wide.s32 	%rd29, %r25, -184;
	add.s64 	%rd30, %rd28, %rd29;
	ld.global.f64 	%fd51, [%rd30];
	mul.f64 	%fd52, %fd51, 0d3FEE836231F2B0EC;
	sub.f64 	%fd53, %fd50, %fd52;
	mul.wide.s32 	%rd31, %r25, 16;
	add.s64 	%rd32, %rd30, %rd31;
	ld.global.f64 	%fd54, [%rd32];
	fma.rn.f64 	%fd55, %fd54, 0d4016E289A57604B1, %fd53;
	add.s64 	%rd33, %rd32, %rd10;
	ld.global.f64 	%fd56, [%rd33];
	mul.f64 	%fd57, %fd56, 0d3FEE836231F2B0EC;
	sub.f64 	%fd58, %fd55, %fd57;
	add.s64 	%rd34, %rd33, %rd31;
	ld.global.f64 	%fd59, [%rd34];
	fma.rn.f64 	%fd60, %fd59, 0d4026E289A57604B1, %fd58;
	add.s64 	%rd35, %rd34, %rd31;
	ld.global.f64 	%fd61, [%rd35];
	mul.f64 	%fd62, %fd61, 0d401E836231F2B0EC;
	sub.f64 	%fd63, %fd60, %fd62;
	add.s64 	%rd36, %rd35, %rd16;
	ld.global.f64 	%fd64, [%rd36];
	fma.rn.f64 	%fd65, %fd64, 0dBFD45796CBF7209D, %fd63;
	add.s64 	%rd37, %rd36, %rd31;
	ld.global.f64 	%fd66, [%rd37];
	fma.rn.f64 	%fd67, %fd66, 0d4016E289A57604B1, %fd65;
	add.s64 	%rd38, %rd37, %rd31;
	ld.global.f64 	%fd68, [%rd38];
	mul.f64 	%fd69, %fd68, 0d401E836231F2B0EC;
	sub.f64 	%fd70, %fd67, %fd69;
	add.s64 	%rd39, %rd38, %rd31;
	ld.global.f64 	%fd71, [%rd39];
	fma.rn.f64 	%fd72, %fd71, 0d3FF046123CC5B3B1, %fd70;
	mul.wide.s32 	%rd40, %r25, -200;
	add.s64 	%rd41, %rd39, %rd40;
	ld.global.f64 	%fd73, [%rd41];
	add.s64 	%rd42, %rd41, %rd10;
	ld.global.f64 	%fd74, [%rd42];
	mul.f64 	%fd75, %fd74, 0d40174E0AF1CEC1A7;
	fma.rn.f64 	%fd76, %fd73, 0d40074E0AF1CEC1A7, %fd75;
	add.s64 	%rd43, %rd42, %rd31;
	ld.global.f64 	%fd77, [%rd43];
	mul.f64 	%fd78, %fd77, 0d40274E0AF1CEC1A7;
	sub.f64 	%fd79, %fd76, %fd78;
	add.s64 	%rd44, %rd43, %rd16;
	ld.global.f64 	%fd80, [%rd44];
	fma.rn.f64 	%fd81, %fd80, 0d40074E0AF1CEC1A7, %fd79;
	add.s64 	%rd45, %rd44, %rd31;
	ld.global.f64 	%fd82, [%rd45];
	mul.f64 	%fd83, %fd82, 0d40274E0AF1CEC1A7;
	sub.f64 	%fd84, %fd81, %fd83;
	add.s64 	%rd46, %rd45, %rd31;
	ld.global.f64 	%fd85, [%rd46];
	fma.rn.f64 	%fd86, %fd85, 0d4012A4D58E3F0152, %fd84;
	mul.f64 	%fd87, %fd51, 0d3FDD7A8373D0A21E;
	fma.rn.f64 	%fd88, %fd49, 0d3FDD7A8373D0A21E, %fd87;
	mul.f64 	%fd89, %fd54, 0d401D7A8373D0A21E;
	sub.f64 	%fd90, %fd88, %fd89;
	mul.f64 	%fd91, %fd56, 0d3FDD7A8373D0A21E;
	sub.f64 	%fd92, %fd90, %fd91;
	fma.rn.f64 	%fd93, %fd61, 0d401D7A8373D0A21E, %fd92;
	mul.f64 	%fd94, %fd64, 0d3FDD7A8373D0A21E;
	sub.f64 	%fd95, %fd93, %fd94;
	fma.rn.f64 	%fd96, %fd66, 0d401D7A8373D0A21E, %fd95;
	mul.f64 	%fd97, %fd68, 0d401D7A8373D0A21E;
	sub.f64 	%fd98, %fd96, %fd97;
	mul.f64 	%fd99, %fd73, 0d40061BE296DC7996;
	mul.f64 	%fd100, %fd74, 0d40161BE296DC7996;
	sub.f64 	%fd101, %fd100, %fd99;
	fma.rn.f64 	%fd102, %fd77, 0d401D7A8373D0A21E, %fd101;
	fma.rn.f64 	%fd103, %fd80, 0d402094E9F1255B30, %fd102;
	mul.f64 	%fd104, %fd82, 0d40361BE296DC7996;
	sub.f64 	%fd105, %fd103, %fd104;
	mul.f64 	%fd106, %fd49, 0d3FE025654A6ADC02;
	mul.f64 	%fd107, %fd51, 0d40042EBE9D059302;
	sub.f64 	%fd108, %fd107, %fd106;
	fma.rn.f64 	%fd109, %fd54, 0d40142EBE9D059304, %fd108;
	fma.rn.f64 	%fd110, %fd56, 0d40042EBE9D059302, %fd109;
	fma.rn.f64 	%fd111, %fd59, 0dC03E461DEB885C86, %fd110;
	mul.f64 	%fd112, %fd64, 0d3FE025654A6ADC02;
	sub.f64 	%fd113, %fd111, %fd112;
	fma.rn.f64 	%fd114, %fd66, 0d40142EBE9D059304, %fd113;
	mul.f64 	%fd115, %fd73, 0d4002EED606FEFA76;
	mul.f64 	%fd116, %fd74, 0d4037AA8B88BEB914;
	sub.f64 	%fd117, %fd115, %fd116;
	fma.rn.f64 	%fd118, %fd80, 0d4027AA8B88BEB914, %fd117;
	mul.f64 	%fd119, %fd49, 0d3FE5DCA4E99E480F;
	mul.f64 	%fd120, %fd51, 0d40247EDA9B04638E;
	sub.f64 	%fd121, %fd119, %fd120;
	fma.rn.f64 	%fd122, %fd56, 0d40247EDA9B04638E, %fd121;
	mul.f64 	%fd123, %fd64, 0d3FE5DCA4E99E480F;
	sub.f64 	%fd124, %fd122, %fd123;
	add.s32 	%r24, %r19, %r23;
	mul.wide.s32 	%rd47, %r24, 8;
	add.s64 	%rd48, %rd2, %rd47;
	st.global.f64 	[%rd48], %fd6;
	add.s64 	%rd49, %rd48, %rd8;
	st.global.f64 	[%rd49], %fd13;
	add.s64 	%rd50, %rd49, %rd8;
	st.global.f64 	[%rd50], %fd21;
	add.s64 	%rd51, %rd50, %rd8;
	st.global.f64 	[%rd51], %fd30;
	add.s64 	%rd52, %rd51, %rd8;
	st.global.f64 	[%rd52], %fd39;
	add.s64 	%rd53, %rd52, %rd8;
	st.global.f64 	[%rd53], %fd48;
	add.s64 	%rd54, %rd53, %rd8;
	st.global.f64 	[%rd54], %fd72;
	add.s64 	%rd55, %rd54, %rd8;
	st.global.f64 	[%rd55], %fd86;
	add.s64 	%rd56, %rd55, %rd8;
	st.global.f64 	[%rd56], %fd98;
	add.s64 	%rd57, %rd56, %rd8;
	st.global.f64 	[%rd57], %fd105;
	add.s64 	%rd58, %rd57, %rd8;
	st.global.f64 	[%rd58], %fd114;
	add.s64 	%rd59, %rd58, %rd8;
	st.global.f64 	[%rd59], %fd118;
	add.s64 	%rd60, %rd59, %rd8;
	st.global.f64 	[%rd60], %fd124;
$L__BB11_2:
	ret;

}
.entry _Z21left_cart2sph_inplaceILi7EEvPdiii(
	.param .u64 .ptr .align 1 _Z21left_cart2sph_inplaceILi7EEvPdiii_param_0,
	.param .u32 _Z21left_cart2sph_inplaceILi7EEvPdiii_param_1,
	.param .u32 _Z21left_cart2sph_inplaceILi7EEvPdiii_param_2,
	.param .u32 _Z21left_cart2sph_inplaceILi7EEvPdiii_param_3
)
{
	.reg .pred 	%p<4>;
	.reg .b32 	%r<27>;
	.reg .b64 	%rd<74>;
	.reg .b64 	%fd<183>;

	ld.param.u32 	%r1, [_Z21left_cart2sph_inplaceILi7EEvPdiii_param_1];
	ld.param.u32 	%r3, [_Z21left_cart2sph_inplaceILi7EEvPdiii_param_2];
	mov.u32 	%r5, %ctaid.x;
	mov.u32 	%r6, %ntid.x;
	mov.u32 	%r7, %tid.x;
	mad.lo.s32 	%r8, %r5, %r6, %r7;
	mov.u32 	%r9, %ctaid.y;
	mov.u32 	%r10, %ntid.y;
	mov.u32 	%r11, %tid.y;
	mad.lo.s32 	%r12, %r9, %r10, %r11;
	setp.ge.s32 	%p1, %r8, %r1;
	setp.ge.s32 	%p2, %r12, %r3;
	or.pred  	%p3, %p1, %p2;
	@%p3 bra 	$L__BB12_2;
	ld.param.u32 	%r26, [_Z21left_cart2sph_inplaceILi7EEvPdiii_param_3];
	ld.param.u32 	%r25, [_Z21left_cart2sph_inplaceILi7EEvPdiii_param_1];
	ld.param.u64 	%rd73, [_Z21left_cart2sph_inplaceILi7EEvPdiii_param_0];
	cvta.to.global.u64 	%rd2, %rd73;
	mov.u32 	%r14, %ctaid.y;
	mov.u32 	%r15, %ntid.y;
	mov.u32 	%r16, %tid.y;
	mad.lo.s32 	%r17, %r14, %r15, %r16;
	mad.lo.s32 	%r18, %r17, 36, %r26;
	mul.lo.s32 	%r19, %r18, %r25;
	cvt.s64.s32 	%rd3, %r19;
	mov.u32 	%r20, %ctaid.x;
	mov.u32 	%r21, %ntid.x;
	mov.u32 	%r22, %tid.x;
	mad.lo.s32 	%r23, %r20, %r21, %r22;
	cvt.s64.s32 	%rd4, %r23;
	add.s64 	%rd5, %rd3, %rd4;
	shl.b64 	%rd6, %rd5, 3;
	add.s64 	%rd7, %rd2, %rd6;
	mul.wide.s32 	%rd8, %r25, 8;
	add.s64 	%rd9, %rd7, %rd8;
	ld.global.f64 	%fd1, [%rd9];
	mul.f64 	%fd2, %fd1, 0d4013CCF145800201;
	mul.wide.s32 	%rd10, %r25, 40;
	add.s64 	%rd11, %rd9, %rd10;
	ld.global.f64 	%fd3, [%rd11];
	mul.f64 	%fd4, %fd3, 0d4038C02D96E00281;
	sub.f64 	%fd5, %fd2, %fd4;
	mul.wide.s32 	%rd12, %r25, 72;
	add.s64 	%rd13, %rd11, %rd12;
	ld.global.f64 	%fd6, [%rd13];
	fma.rn.f64 	%fd7, %fd6, 0d402DB369E8400301, %fd5;
	mul.wide.s32 	%rd14, %r25, 104;
	add.s64 	%rd15, %rd13, %rd14;
	ld.global.f64 	%fd8, [%rd15];
	mul.f64 	%fd9, %fd8, 0d3FE6A113BD249493;
	sub.f64 	%fd10, %fd7, %fd9;
	mul.wide.s32 	%rd16, %r25, -192;
	add.s64 	%rd17, %rd15, %rd16;
	ld.global.f64 	%fd11, [%rd17];
	mul.wide.s32 	%rd18, %r25, 56;
	add.s64 	%rd19, %rd17, %rd18;
	ld.global.f64 	%fd12, [%rd19];
	mul.f64 	%fd13, %fd12, 0dC04A75A8C7816AB2;
	fma.rn.f64 	%fd14, %fd11, 0d402FC064229B4CD5, %fd13;
	mul.wide.s32 	%rd20, %r25, 88;
	add.s64 	%rd21, %rd19, %rd20;
	ld.global.f64 	%fd15, [%rd21];
	fma.rn.f64 	%fd16, %fd15, 0d402FC064229B4CD5, %fd14;
	mul.f64 	%fd17, %fd1, 0d4004C1B20DFF898B;
	mul.f64 	%fd18, %fd3, 0d4004C1B20DFF898B;
	sub.f64 	%fd19, %fd18, %fd17;
	mul.wide.s32 	%rd22, %r25, -112;
	add.s64 	%rd23, %rd21, %rd22;
	ld.global.f64 	%fd20, [%rd23];
	fma.rn.f64 	%fd21, %fd20, 0d403F228B14FF4E50, %fd19;
	fma.rn.f64 	%fd22, %fd6, 0d4012AE5372FF9564, %fd21;
	add.s64 	%rd24, %rd23, %rd12;
	ld.global.f64 	%fd23, [%rd24];
	mul.f64 	%fd24, %fd23, 0d404F228B14FF4E50;
	sub.f64 	%fd25, %fd22, %fd24;
	mul.f64 	%fd26, %fd8, 0d3FE09AF4D7FFA13C;
	sub.f64 	%fd27, %fd25, %fd26;
	add.s64 	%rd25, %rd24, %rd14;
	ld.global.f64 	%fd28, [%rd25];
	fma.rn.f64 	%fd29, %fd28, 0d4018E86F43FF71DA, %fd27;
	mul.f64 	%fd30, %fd11, 0d4028E86F43FF71DA;
	mul.wide.s32 	%rd26, %r25, -136;
	add.s64 	%rd27, %rd25, %rd26;
	ld.global.f64 	%fd31, [%rd27];
	mul.f64 	%fd32, %fd31, 0d4044C1B20DFF898B;
	sub.f64 	%fd33, %fd32, %fd30;
	fma.rn.f64 	%fd34, %fd15, 0d4028E86F43FF71DA, %fd33;
	add.s64 	%rd28, %rd27, %rd20;
	ld.global.f64 	%fd35, [%rd28];
	mul.f64 	%fd36, %fd35, 0d4044C1B20DFF898B;
	sub.f64 	%fd37, %fd34, %fd36;
	mul.f64 	%fd38, %fd3, 0d4002C66B1F6CAB6A;
	fma.rn.f64 	%fd39, %fd1, 0d3FF687B3BF4F3418, %fd38;
	mul.f64 	%fd40, %fd20, 0d403C29A0AF23011E;
	sub.f64 	%fd41, %fd39, %fd40;
	fma.rn.f64 	%fd42, %fd6, 0d3FDE0A44FF144576, %fd41;
	mul.f64 	%fd43, %fd23, 0d4032C66B1F6CAB69;
	sub.f64 	%fd44, %fd42, %fd43;
	mul.wide.s32 	%rd29, %r25, -40;
	add.s64 	%rd30, %rd28, %rd29;
	ld.global.f64 	%fd45, [%rd30];
	fma.rn.f64 	%fd46, %fd45, 0d4042C66B1F6CAB6A, %fd44;
	mul.f64 	%fd47, %fd8, 0d3FDE0A44FF144576;
	sub.f64 	%fd48, %fd46, %fd47;
	fma.rn.f64 	%fd49, %fd28, 0d4022C66B1F6CAB69, %fd48;
	add.s64 	%rd31, %rd30, %rd14;
	ld.global.f64 	%fd50, [%rd31];
	mul.f64 	%fd51, %fd50, 0d4029088ED490E48D;
	sub.f64 	%fd52, %fd49, %fd51;
	mul.f64 	%fd53, %fd12, 0d402A8D4D5A17B8BD;
	fma.rn.f64 	%fd54, %fd11, 0d401A8D4D5A17B8BD, %fd53;
	mul.f64 	%fd55, %fd31, 0d4041B388E6BA7B28;
	sub.f64 	%fd56, %fd54, %fd55;
	fma.rn.f64 	%fd57, %fd15, 0d401A8D4D5A17B8BD, %fd56;
	mul.f64 	%fd58, %fd35, 0d4041B388E6BA7B28;
	sub.f64 	%fd59, %fd57, %fd58;
	mul.wide.s32 	%rd32, %r25, -48;
	add.s64 	%rd33, %rd31, %rd32;
	ld.global.f64 	%fd60, [%rd33];
	fma.rn.f64 	%fd61, %fd60, 0d40353DD77B462D64, %fd59;
	mul.f64 	%fd62, %fd1, 0dBFDCE7F71D73D879;
	mul.f64 	%fd63, %fd3, 0d3FF5ADF95616E25C;
	sub.f64 	%fd64, %fd62, %fd63;
	fma.rn.f64 	%fd65, %fd20, 0d4025ADF95616E25B, %fd64;
	mul.f64 	%fd66, %fd6, 0d3FF5ADF95616E25C;
	sub.f64 	%fd67, %fd65, %fd66;
	fma.rn.f64 	%fd68, %fd23, 0d4035ADF95616E25B, %fd67;
	mul.f64 	%fd69, %fd45, 0d4035ADF95616E25B;
	sub.f64 	%fd70, %fd68, %fd69;
	fma.rn.f64 	%fd71, %fd8, 0dBFDCE7F71D73D879, %fd70;
	fma.rn.f64 	%fd72, %fd28, 0d4025ADF95616E25B, %fd71;
	mul.f64 	%fd73, %fd50, 0d4035ADF95616E25B;
	sub.f64 	%fd74, %fd72, %fd73;
	mul.wide.s32 	%rd34, %r25, 64;
	add.s64 	%rd35, %rd33, %rd34;
	ld.global.f64 	%fd75, [%rd35];
	fma.rn.f64 	%fd76, %fd75, 0d40171FF8E45CAD2F, %fd74;
	mul.wide.s32 	%rd36, %r25, 256;
	sub.s64 	%rd37, %rd35, %rd36;
	ld.global.f64 	%fd77, [%rd37];
	mul.f64 	%fd78, %fd77, 0dC0031E9DF1AF0F31;
	add.s64 	%rd38, %rd37, %rd10;
	ld.global.f64 	%fd79, [%rd38];
	mul.f64 	%fd80, %fd79, 0d401CADECEA8696CA;
	sub.f64 	%fd81, %fd78, %fd80;
	mul.wide.s32 	%rd39, %r25, 16;
	add.s64 	%rd40, %rd38, %rd39;
	ld.global.f64 	%fd82, [%rd40];
	fma.rn.f64 	%fd83, %fd82, 0d402CADECEA8696C9, %fd81;
	add.s64 	%rd41, %rd40, %rd18;
	ld.global.f64 	%fd84, [%rd41];
	mul.f64 	%fd85, %fd84, 0d401CADECEA8696CA;
	sub.f64 	%fd86, %fd83, %fd85;
	add.s64 	%rd42, %rd41, %rd39;
	ld.global.f64 	%fd87, [%rd42];
	fma.rn.f64 	%fd88, %fd87, 0d403CADECEA8696C9, %fd86;
	add.s64 	%rd43, %rd42, %rd39;
	ld.global.f64 	%fd89, [%rd43];
	mul.f64 	%fd90, %fd89, 0d4026F18A553878A1;
	sub.f64 	%fd91, %fd88, %fd90;
	add.s64 	%rd44, %rd43, %rd12;
	ld.global.f64 	%fd92, [%rd44];
	fma.rn.f64 	%fd93, %fd92, 0dC0031E9DF1AF0F31, %fd91;
	add.s64 	%rd45, %rd44, %rd39;
	ld.global.f64 	%fd94, [%rd45];
	fma.rn.f64 	%fd95, %fd94, 0d402CADECEA8696C9, %fd93;
	add.s64 	%rd46, %rd45, %rd39;
	ld.global.f64 	%fd96, [%rd46];
	mul.f64 	%fd97, %fd96, 0d4026F18A553878A1;
	sub.f64 	%fd98, %fd95, %fd97;
	add.s64 	%rd47, %rd46, %rd39;
	ld.global.f64 	%fd99, [%rd47];
	fma.rn.f64 	%fd100, %fd99, 0d3FF17B14102B0693, %fd98;
	ld.global.f64 	%fd101, [%rd7];
	mul.f64 	%fd102, %fd101, 0dBFDCE7F71D73D879;
	sub.s64 	%rd48, %rd47, %rd36;
	ld.global.f64 	%fd103, [%rd48];
	mul.f64 	%fd104, %fd103, 0d3FF5ADF95616E25C;
	sub.f64 	%fd105, %fd102, %fd104;
	add.s64 	%rd49, %rd48, %rd39;
	ld.global.f64 	%fd106, [%rd49];
	fma.rn.f64 	%fd107, %fd106, 0d4025ADF95616E25B, %fd105;
	add.s64 	%rd50, %rd49, %rd10;
	ld.global.f64 	%fd108, [%rd50];
	mul.f64 	%fd109, %fd108, 0d3FF5ADF95616E25C;
	sub.f64 	%fd110, %fd107, %fd109;
	add.s64 	%rd51, %rd50, %rd39;
	ld.global.f64 	%fd111, [%rd51];
	fma.rn.f64 	%fd112, %fd111, 0d4035ADF95616E25B, %fd110;
	add.s64 	%rd52, %rd51, %rd39;
	ld.global.f64 	%fd113, [%rd52];
	mul.f64 	%fd114, %fd113, 0d4035ADF95616E25B;
	sub.f64 	%fd115, %fd112, %fd114;
	add.s64 	%rd53, %rd52, %rd18;
	ld.global.f64 	%fd116, [%rd53];
	fma.rn.f64 	%fd117, %fd116, 0dBFDCE7F71D73D879, %fd115;
	add.s64 	%rd54, %rd53, %rd39;
	ld.global.f64 	%fd118, [%rd54];
	fma.rn.f64 	%fd119, %fd118, 0d4025ADF95616E25B, %fd117;
	add.s64 	%rd55, %rd54, %rd39;
	ld.global.f64 	%fd120, [%rd55];
	mul.f64 	%fd121, %fd120, 0d4035ADF95616E25B;
	sub.f64 	%fd122, %fd119, %fd121;
	add.s64 	%rd56, %rd55, %rd39;
	ld.global.f64 	%fd123, [%rd56];
	fma.rn.f64 	%fd124, %fd123, 0d40171FF8E45CAD2F, %fd122;
	mul.f64 	%fd125, %fd79, 0d400A8D4D5A17B8BD;
	fma.rn.f64 	%fd126, %fd77, 0d400A8D4D5A17B8BD, %fd125;
	mul.f64 	%fd127, %fd82, 0d4031B388E6BA7B28;
	sub.f64 	%fd128, %fd126, %fd127;
	mul.f64 	%fd129, %fd84, 0d400A8D4D5A17B8BD;
	sub.f64 	%fd130, %fd128, %fd129;
	fma.rn.f64 	%fd131, %fd89, 0d40253DD77B462D64, %fd130;
	mul.f64 	%fd132, %fd92, 0d400A8D4D5A17B8BD;
	sub.f64 	%fd133, %fd131, %fd132;
	fma.rn.f64 	%fd134, %fd94, 0d4031B388E6BA7B28, %fd133;
	mul.f64 	%fd135, %fd96, 0d40253DD77B462D64;
	sub.f64 	%fd136, %fd134, %fd135;
	mul.f64 	%fd137, %fd101, 0d3FDE0A44FF144576;
	mul.f64 	%fd138, %fd103, 0d3FDE0A44FF144576;
	sub.f64 	%fd139, %fd137, %fd138;
	mul.f64 	%fd140, %fd106, 0d4022C66B1F6CAB69;
	sub.f64 	%fd141, %fd139, %fd140;
	mul.f64 	%fd142, %fd108, 0d4002C66B1F6CAB6A;
	sub.f64 	%fd143, %fd141, %fd142;
	fma.rn.f64 	%fd144, %fd111, 0d4032C66B1F6CAB69, %fd143;
	fma.rn.f64 	%fd145, %fd113, 0d4029088ED490E48D, %fd144;
	mul.f64 	%fd146, %fd116, 0d3FF687B3BF4F3418;
	sub.f64 	%fd147, %fd145, %fd146;
	fma.rn.f64 	%fd148, %fd118, 0d403C29A0AF23011E, %fd147;
	mul.f64 	%fd149, %fd120, 0d4042C66B1F6CAB6A;
	sub.f64 	%fd150, %fd148, %fd149;
	mul.f64 	%fd151, %fd77, 0d4008E86F43FF71DA;
	mul.f64 	%fd152, %fd79, 0d402F228B14FF4E50;
	sub.f64 	%fd153, %fd152, %fd151;
	fma.rn.f64 	%fd154, %fd82, 0d4024C1B20DFF898B, %fd153;
	fma.rn.f64 	%fd155, %fd84, 0d402F228B14FF4E50, %fd154;
	mul.f64 	%fd156, %fd87, 0d404F228B14FF4E50;
	sub.f64 	%fd157, %fd155, %fd156;
	mul.f64 	%fd158, %fd92, 0d4008E86F43FF71DA;
	sub.f64 	%fd159, %fd157, %fd158;
	fma.rn.f64 	%fd160, %fd94, 0d4024C1B20DFF898B, %fd159;
	mul.f64 	%fd161, %fd101, 0d3FE09AF4D7FFA13C;
	mul.f64 	%fd162, %fd103, 0d4012AE5372FF9564;
	sub.f64 	%fd163, %fd162, %fd161;
	fma.rn.f64 	%fd164, %fd106, 0d4018E86F43FF71DA, %fd163;
	fma.rn.f64 	%fd165, %fd108, 0d4004C1B20DFF898B, %fd164;
	mul.f64 	%fd166, %fd111, 0d404F228B14FF4E50;
	sub.f64 	%fd167, %fd165, %fd166;
	mul.f64 	%fd168, %fd116, 0d4004C1B20DFF898B;
	sub.f64 	%fd169, %fd167, %fd168;
	fma.rn.f64 	%fd170, %fd118, 0d403F228B14FF4E50, %fd169;
	mul.f64 	%fd171, %fd77, 0d40052AED6C67888E;
	mul.f64 	%fd172, %fd79, 0d4043D83E95A11005;
	sub.f64 	%fd173, %fd171, %fd172;
	fma.rn.f64 	%fd174, %fd84, 0d4043D83E95A11005, %fd173;
	mul.f64 	%fd175, %fd92, 0d40052AED6C67888E;
	sub.f64 	%fd176, %fd174, %fd175;
	mul.f64 	%fd177, %fd101, 0d3FE6A113BD249493;
	mul.f64 	%fd178, %fd103, 0d402DB369E8400301;
	sub.f64 	%fd179, %fd177, %fd178;
	fma.rn.f64 	%fd180, %fd108, 0d4038C02D96E00281, %fd179;
	mul.f64 	%fd181, %fd116, 0d4013CCF145800201;
	sub.f64 	%fd182, %fd180, %fd181;
	add.s32 	%r24, %r19, %r23;
	mul.wide.s32 	%rd57, %r24, 8;
	add.s64 	%rd58, %rd2, %rd57;
	st.global.f64 	[%rd58], %fd10;
	add.s64 	%rd59, %rd58, %rd8;
	st.global.f64 	[%rd59], %fd16;
	add.s64 	%rd60, %rd59, %rd8;
	st.global.f64 	[%rd60], %fd29;
	add.s64 	%rd61, %rd60, %rd8;
	st.global.f64 	[%rd61], %fd37;
	add.s64 	%rd62, %rd61, %rd8;
	st.global.f64 	[%rd62], %fd52;
	add.s64 	%rd63, %rd62, %rd8;
	st.global.f64 	[%rd63], %fd61;
	add.s64 	%rd64, %rd63, %rd8;
	st.global.f64 	[%rd64], %fd76;
	add.s64 	%rd65, %rd64, %rd8;
	st.global.f64 	[%rd65], %fd100;
	add.s64 	%rd66, %rd65, %rd8;
	st.global.f64 	[%rd66], %fd124;
	add.s64 	%rd67, %rd66, %rd8;
	st.global.f64 	[%rd67], %fd136;
	add.s64 	%rd68, %rd67, %rd8;
	st.global.f64 	[%rd68], %fd150;
	add.s64 	%rd69, %rd68, %rd8;
	st.global.f64 	[%rd69], %fd160;
	add.s64 	%rd70, %rd69, %rd8;
	st.global.f64 	[%rd70], %fd170;
	add.s64 	%rd71, %rd70, %rd8;
	st.global.f64 	[%rd71], %fd176;
	add.s64 	%rd72, %rd71, %rd8;
	st.global.f64 	[%rd72], %fd182;
$L__BB12_2:
	ret;

}
.entry _Z21left_cart2sph_inplaceILi8EEvPdiii(
	.param .u64 .ptr .align 1 _Z21left_cart2sph_inplaceILi8EEvPdiii_param_0,
	.param .u32 _Z21left_cart2sph_inplaceILi8EEvPdiii_param_1,
	.param .u32 _Z21left_cart2sph_inplaceILi8EEvPdiii_param_2,
	.param .u32 _Z21left_cart2sph_inplaceILi8EEvPdiii_param_3
)
{
	.reg .pred 	%p<4>;
	.reg .b32 	%r<19>;
	.reg .b64 	%rd<87>;
	.reg .b64 	%fd<246>;

	ld.param.u32 	%r3, [_Z21left_cart2sph_inplaceILi8EEvPdiii_param_1];
	ld.param.u32 	%r5, [_Z21left_cart2sph_inplaceILi8EEvPdiii_param_2];
	mov.u32 	%r7, %ctaid.x;
	mov.u32 	%r8, %ntid.x;
	mov.u32 	%r9, %tid.x;
	mad.lo.s32 	%r1, %r7, %r8, %r9;
	mov.u32 	%r10, %ctaid.y;
	mov.u32 	%r11, %ntid.y;
	mov.u32 	%r12, %tid.y;
	mad.lo.s32 	%r13, %r10, %r11, %r12;
	setp.ge.s32 	%p1, %r1, %r3;
	setp.ge.s32 	%p2, %r13, %r5;
	or.pred  	%p3, %p1, %p2;
	@%p3 bra 	$L__BB13_2;
	ld.param.u32 	%r18, [_Z21left_cart2sph_inplaceILi8EEvPdiii_param_3];
	ld.param.u32 	%r17, [_Z21left_cart2sph_inplaceILi8EEvPdiii_param_1];
	ld.param.u64 	%rd86, [_Z21left_cart2sph_inplaceILi8EEvPdiii_param_0];
	cvta.to.global.u64 	%rd2, %rd86;
	mad.lo.s32 	%r14, %r13, 45, %r18;
	mul.lo.s32 	%r15, %r14, %r17;
	cvt.s64.s32 	%rd3, %r15;
	cvt.s64.s32 	%rd4, %r1;
	add.s64 	%rd5, %rd3, %rd4;
	shl.b64 	%rd6, %rd5, 3;
	add.s64 	%rd7, %rd2, %rd6;
	mul.wide.s32 	%rd8, %r17, 8;
	add.s64 	%rd9, %rd7, %rd8;
	ld.global.f64 	%fd1, [%rd9];
	mul.f64 	%fd2, %fd1, 0d4017535E00D444D1;
	mul.wide.s32 	%rd10, %r17, 40;
	add.s64 	%rd11, %rd9, %rd10;
	ld.global.f64 	%fd3, [%rd11];
	mul.f64 	%fd4, %fd3, 0d404468F240B9BC37;
	sub.f64 	%fd5, %fd2, %fd4;
	mul.wide.s32 	%rd12, %r17, 72;
	add.s64 	%rd13, %rd11, %rd12;
	ld.global.f64 	%fd6, [%rd13];
	fma.rn.f64 	%fd7, %fd6, 0d404468F240B9BC37, %fd5;
	mul.wide.s32 	%rd14, %r17, 104;
	add.s64 	%rd15, %rd13, %rd14;
	ld.global.f64 	%fd8, [%rd15];
	mul.f64 	%fd9, %fd8, 0d4017535E00D444D1;
	sub.f64 	%fd10, %fd7, %fd9;
	mul.wide.s32 	%rd16, %r17, -192;
	add.s64 	%rd17, %rd15, %rd16;
	ld.global.f64 	%fd11, [%rd17];
	mul.f64 	%fd12, %fd11, 0d403468F240B9BC37;
	mul.wide.s32 	%rd18, %r17, 56;
	add.s64 	%rd19, %rd17, %rd18;
	ld.global.f64 	%fd13, [%rd19];
	mul.f64 	%fd14, %fd13, 0d4059832ED0E82B45;
	sub.f64 	%fd15, %fd12, %fd14;
	mul.wide.s32 	%rd20, %r17, 88;
	add.s64 	%rd21, %rd19, %rd20;
	ld.global.f64 	%fd16, [%rd21];
	fma.rn.f64 	%fd17, %fd16, 0d404E9D6B61169A52, %fd15;
	mul.wide.s32 	%rd22, %r17, 120;
	add.s64 	%rd23, %rd21, %rd22;
	ld.global.f64 	%fd18, [%rd23];
	mul.f64 	%fd19, %fd18, 0d4007535E00D444D1;
	sub.f64 	%fd20, %fd17, %fd19;
	mul.f64 	%fd21, %fd1, 0d40098D4E16671E27;
	mul.f64 	%fd22, %fd3, 0d401DCF85C4CDA32E;
	sub.f64 	%fd23, %fd22, %fd21;
	mul.wide.s32 	%rd24, %r17, -232;
	add.s64 	%rd25, %rd23, %rd24;
	ld.global.f64 	%fd24, [%rd25];
	fma.rn.f64 	%fd25, %fd24, 0d40465BA4539A3A62, %fd23;
	fma.rn.f64 	%fd26, %fd6, 0d401DCF85C4CDA32E, %fd25;
	add.s64 	%rd26, %rd25, %rd12;
	ld.global.f64 	%fd27, [%rd26];
	fma.rn.f64 	%fd28, %fd27, 0dC062A1B39B0085FC, %fd26;
	mul.f64 	%fd29, %fd8, 0d40098D4E16671E27;
	sub.f64 	%fd30, %fd28, %fd29;
	add.s64 	%rd27, %rd26, %rd14;
	ld.global.f64 	%fd31, [%rd27];
	fma.rn.f64 	%fd32, %fd31, 0d40465BA4539A3A62, %fd30;
	mul.f64 	%fd33, %fd11, 0d40313FE2B6702C05;
	mul.f64 	%fd34, %fd13, 0d40313FE2B6702C05;
	sub.f64 	%fd35, %fd34, %fd33;
	mul.wide.s32 	%rd28, %r17, -136;
	add.s64 	%rd29, %rd27, %rd28;
	ld.global.f64 	%fd36, [%rd29];
	fma.rn.f64 	%fd37, %fd36, 0d40513FE2B6702C05, %fd35;
	fma.rn.f64 	%fd38, %fd16, 0d403F0C9815304F3B, %fd37;
	add.s64 	%rd30, %rd29, %rd20;
	ld.global.f64 	%fd39, [%rd30];
	mul.f64 	%fd40, %fd39, 0d40613FE2B6702C04;
	sub.f64 	%fd41, %fd38, %fd40;
	mul.f64 	%fd42, %fd18, 0d400B996ABD80466E;
	sub.f64 	%fd43, %fd41, %fd42;
	add.s64 	%rd31, %rd30, %rd22;
	ld.global.f64 	%fd44, [%rd31];
	fma.rn.f64 	%fd45, %fd44, 0d402B996ABD80466C, %fd43;
	mul.f64 	%fd46, %fd3, 0d3FFE9E6057ED4467;
	fma.rn.f64 	%fd47, %fd1, 0d3FFE9E6057ED4467, %fd46;
	mul.f64 	%fd48, %fd24, 0d4046F6C841F1F34D;
	sub.f64 	%fd49, %fd47, %fd48;
	mul.f64 	%fd50, %fd6, 0d3FFE9E6057ED4467;
	sub.f64 	%fd51, %fd49, %fd50;
	mul.wide.s32 	%rd32, %r17, -160;
	add.s64 	%rd33, %rd31, %rd32;
	ld.global.f64 	%fd52, [%rd33];
	fma.rn.f64 	%fd53, %fd52, 0d405322FC36F44AC0, %fd51;
	mul.f64 	%fd54, %fd8, 0d3FFE9E6057ED4467;
	sub.f64 	%fd55, %fd53, %fd54;
	fma.rn.f64 	%fd56, %fd31, 0d4046F6C841F1F34D, %fd55;
	add.s64 	%rd34, %rd33, %rd14;
	ld.global.f64 	%fd57, [%rd34];
	mul.f64 	%fd58, %fd57, 0d405322FC36F44AC0;
	sub.f64 	%fd59, %fd56, %fd58;
	mul.f64 	%fd60, %fd13, 0d4032876C0A92C012;
	fma.rn.f64 	%fd61, %fd11, 0d40263C1B3FE34CE5, %fd60;
	mul.f64 	%fd62, %fd36, 0d4052876C0A92C013;
	sub.f64 	%fd63, %fd61, %fd62;
	fma.rn.f64 	%fd64, %fd16, 0d400DA579AA846684, %fd63;
	mul.f64 	%fd65, %fd39, 0d4048B4900E190019;
	sub.f64 	%fd66, %fd64, %fd65;
	mul.wide.s32 	%rd35, %r17, -48;
	add.s64 	%rd36, %rd34, %rd35;
	ld.global.f64 	%fd67, [%rd36];
	fma.rn.f64 	%fd68, %fd67, 0d404DA579AA846684, %fd66;
	mul.f64 	%fd69, %fd18, 0d400DA579AA846684;
	sub.f64 	%fd70, %fd68, %fd69;
	fma.rn.f64 	%fd71, %fd44, 0d4038B4900E190019, %fd70;
	add.s64 	%rd37, %rd36, %rd22;
	ld.global.f64 	%fd72, [%rd37];
	mul.f64 	%fd73, %fd72, 0d4033C3A671AD99AC;
	sub.f64 	%fd74, %fd71, %fd73;
	mul.f64 	%fd75, %fd1, 0dBFED31993DFE5DD2;
	mul.f64 	%fd76, %fd3, 0d4005E532EE7EC65E;
	sub.f64 	%fd77, %fd75, %fd76;
	fma.rn.f64 	%fd78, %fd24, 0d403B5E7FAA1E77F5, %fd77;
	mul.f64 	%fd79, %fd6, 0d4005E532EE7EC65E;
	sub.f64 	%fd80, %fd78, %fd79;
	fma.rn.f64 	%fd81, %fd27, 0d404B5E7FAA1E77F5, %fd80;
	mul.f64 	%fd82, %fd52, 0d40523EFFC6BEFAA4;
	sub.f64 	%fd83, %fd81, %fd82;
	fma.rn.f64 	%fd84, %fd8, 0dBFED31993DFE5DD2, %fd83;
	fma.rn.f64 	%fd85, %fd31, 0d403B5E7FAA1E77F5, %fd84;
	mul.f64 	%fd86, %fd57, 0d40523EFFC6BEFAA4;
	sub.f64 	%fd87, %fd85, %fd86;
	mul.wide.s32 	%rd38, %r17, -56;
	add.s64 	%rd39, %rd37, %rd38;
	ld.global.f64 	%fd88, [%rd39];
	fma.rn.f64 	%fd89, %fd88, 0d403D31993DFE5DD3, %fd87;
	mul.f64 	%fd90, %fd11, 0dC00E881395E61964;
	mul.f64 	%fd91, %fd13, 0d4026E60EB06C930B;
	sub.f64 	%fd92, %fd90, %fd91;
	fma.rn.f64 	%fd93, %fd36, 0d403E881395E61964, %fd92;
	mul.f64 	%fd94, %fd16, 0d4026E60EB06C930B;
	sub.f64 	%fd95, %fd93, %fd94;
	fma.rn.f64 	%fd96, %fd39, 0d404E881395E61963, %fd95;
	mul.f64 	%fd97, %fd67, 0d404251A559F075A1;
	sub.f64 	%fd98, %fd96, %fd97;
	fma.rn.f64 	%fd99, %fd18, 0dC00E881395E61964, %fd98;
	fma.rn.f64 	%fd100, %fd44, 0d403E881395E61964, %fd99;
	mul.f64 	%fd101, %fd72, 0d404251A559F075A1;
	sub.f64 	%fd102, %fd100, %fd101;
	add.s64 	%rd40, %rd39, %rd12;
	ld.global.f64 	%fd103, [%rd40];
	fma.rn.f64 	%fd104, %fd103, 0d401BEA20890CE401, %fd102;
	ld.global.f64 	%fd105, [%rd7];
	mul.wide.s32 	%rd41, %r17, -320;
	add.s64 	%rd42, %rd40, %rd41;
	ld.global.f64 	%fd106, [%rd42];
	mul.f64 	%fd107, %fd106, 0d3FF45AB7B94410E9;
	fma.rn.f64 	%fd108, %fd105, 0d3FD45AB7B94410EC, %fd107;
	mul.wide.s32 	%rd43, %r17, 16;
	add.s64 	%rd44, %rd42, %rd43;
	ld.global.f64 	%fd109, [%rd44];
	mul.f64 	%fd110, %fd109, 0d40245AB7B94410ED;
	sub.f64 	%fd111, %fd108, %fd110;
	add.s64 	%rd45, %rd44, %rd10;
	ld.global.f64 	%fd112, [%rd45];
	fma.rn.f64 	%fd113, %fd112, 0d3FFE881395E61960, %fd111;
	add.s64 	%rd46, %rd45, %rd43;
	ld.global.f64 	%fd114, [%rd46];
	mul.f64 	%fd115, %fd114, 0d403E881395E61961;
	sub.f64 	%fd116, %fd113, %fd115;
	add.s64 	%rd47, %rd46, %rd43;
	ld.global.f64 	%fd117, [%rd47];
	fma.rn.f64 	%fd118, %fd117, 0d403E881395E61961, %fd116;
	add.s64 	%rd48, %rd47, %rd18;
	ld.global.f64 	%fd119, [%rd48];
	fma.rn.f64 	%fd120, %fd119, 0d3FF45AB7B94410E9, %fd118;
	add.s64 	%rd49, %rd48, %rd43;
	ld.global.f64 	%fd121, [%rd49];
	mul.f64 	%fd122, %fd121, 0d403E881395E61961;
	sub.f64 	%fd123, %fd120, %fd122;
	add.s64 	%rd50, %rd49, %rd43;
	ld.global.f64 	%fd124, [%rd50];
	fma.rn.f64 	%fd125, %fd124, 0d404E881395E61960, %fd123;
	add.s64 	%rd51, %rd50, %rd43;
	ld.global.f64 	%fd126, [%rd51];
	mul.f64 	%fd127, %fd126, 0d40304892FA9CDA55;
	sub.f64 	%fd128, %fd125, %fd127;
	add.s64 	%rd52, %rd51, %rd12;
	ld.global.f64 	%fd129, [%rd52];
	fma.rn.f64 	%fd130, %fd129, 0d3FD45AB7B94410EC, %fd128;
	add.s64 	%rd53, %rd52, %rd43;
	ld.global.f64 	%fd131, [%rd53];
	mul.f64 	%fd132, %fd131, 0d40245AB7B94410ED;
	sub.f64 	%fd133, %fd130, %fd132;
	add.s64 	%rd54, %rd53, %rd43;
	ld.global.f64 	%fd134, [%rd54];
	fma.rn.f64 	%fd135, %fd134, 0d403E881395E61961, %fd133;
	add.s64 	%rd55, %rd54, %rd43;
	ld.global.f64 	%fd136, [%rd55];
	mul.f64 	%fd137, %fd136, 0d40304892FA9CDA55;
	sub.f64 	%fd138, %fd135, %fd137;
	add.s64 	%rd56, %rd55, %rd43;
	ld.global.f64 	%fd139, [%rd56];
	fma.rn.f64 	%fd140, %fd139, 0d3FF29C15B0B342AD, %fd138;
	mul.wide.s32 	%rd57, %r17, -336;
	add.s64 	%rd58, %rd56, %rd57;
	ld.global.f64 	%fd141, [%rd58];
	mul.f64 	%fd142, %fd141, 0dC00E881395E61964;
	add.s64 	%rd59, %rd58, %rd10;
	ld.global.f64 	%fd143, [%rd59];
	mul.f64 	%fd144, %fd143, 0d4026E60EB06C930B;
	sub.f64 	%fd145, %fd142, %fd144;
	add.s64 	%rd60, %rd59, %rd43;
	ld.global.f64 	%fd146, [%rd60];
	fma.rn.f64 	%fd147, %fd146, 0d403E881395E61964, %fd145;
	add.s64 	%rd61, %rd60, %rd18;
	ld.global.f64 	%fd148, [%rd61];
	mul.f64 	%fd149, %fd148, 0d4026E60EB06C930B;
	sub.f64 	%fd150, %fd147, %fd149;
	add.s64 	%rd62, %rd61, %rd43;
	ld.global.f64 	%fd151, [%rd62];
	fma.rn.f64 	%fd152, %fd151, 0d404E881395E61963, %fd150;
	add.s64 	%rd63, %rd62, %rd43;
	ld.global.f64 	%fd153, [%rd63];
	mul.f64 	%fd154, %fd153, 0d404251A559F075A1;
	sub.f64 	%fd155, %fd152, %fd154;
	add.s64 	%rd64, %rd63, %rd12;
	ld.global.f64 	%fd156, [%rd64];
	fma.rn.f64 	%fd157, %fd156, 0dC00E881395E61964, %fd155;
	add.s64 	%rd65, %rd64, %rd43;
	ld.global.f64 	%fd158, [%rd65];
	fma.rn.f64 	%fd159, %fd158, 0d403E881395E61964, %fd157;
	add.s64 	%rd66, %rd65, %rd43;
	ld.global.f64 	%fd160, [%rd66];
	mul.f64 	%fd161, %fd160, 0d404251A559F075A1;
	sub.f64 	%fd162, %fd159, %fd161;
	add.s64 	%rd67, %rd66, %rd43;
	ld.global.f64 	%fd163, [%rd67];
	fma.rn.f64 	%fd164, %fd163, 0d401BEA20890CE401, %fd162;
	mul.f64 	%fd165, %fd106, 0dBFED31993DFE5DD2;
	fma.rn.f64 	%fd166, %fd105, 0dBFDD31993DFE5DD2, %fd165;
	fma.rn.f64 	%fd167, %fd109, 0d402B5E7FAA1E77F8, %fd166;
	fma.rn.f64 	%fd168, %fd114, 0d402B5E7FAA1E77F8, %fd167;
	mul.f64 	%fd169, %fd117, 0d40423EFFC6BEFAA4;
	sub.f64 	%fd170, %fd168, %fd169;
	fma.rn.f64 	%fd171, %fd119, 0d3FED31993DFE5DD2, %fd170;
	mul.f64 	%fd172, %fd121, 0d402B5E7FAA1E77F8;
	sub.f64 	%fd173, %fd171, %fd172;
	fma.rn.f64 	%fd174, %fd126, 0d402D31993DFE5DD0, %fd173;
	fma.rn.f64 	%fd175, %fd129, 0d3FDD31993DFE5DD2, %fd174;
	mul.f64 	%fd176, %fd131, 0d402B5E7FAA1E77F8;
	sub.f64 	%fd177, %fd175, %fd176;
	fma.rn.f64 	%fd178, %fd134, 0d40423EFFC6BEFAA4, %fd177;
	mul.f64 	%fd179, %fd136, 0d402D31993DFE5DD0;
	sub.f64 	%fd180, %fd178, %fd179;
	mul.f64 	%fd181, %fd141, 0d400DA579AA846684;
	mul.f64 	%fd182, %fd143, 0d400DA579AA846684;
	sub.f64 	%fd183, %fd181, %fd182;
	mul.f64 	%fd184, %fd146, 0d4038B4900E190019;
	sub.f64 	%fd185, %fd183, %fd184;
	mul.f64 	%fd186, %fd148, 0d4032876C0A92C012;
	sub.f64 	%fd187, %fd185, %fd186;
	fma.rn.f64 	%fd188, %fd151, 0d4048B4900E190019, %fd187;
	fma.rn.f64 	%fd189, %fd153, 0d4033C3A671AD99AC, %fd188;
	mul.f64 	%fd190, %fd156, 0d40263C1B3FE34CE5;
	sub.f64 	%fd191, %fd189, %fd190;
	fma.rn.f64 	%fd192, %fd158, 0d4052876C0A92C013, %fd191;
	mul.f64 	%fd193, %fd160, 0d404DA579AA846684;
	sub.f64 	%fd194, %fd192, %fd193;
	mul.f64 	%fd195, %fd105, 0d3FDE9E6057ED4467;
	mul.f64 	%fd196, %fd106, 0d3FFE9E6057ED4467;
	sub.f64 	%fd197, %fd195, %fd196;
	mul.f64 	%fd198, %fd109, 0d4026F6C841F1F34E;
	sub.f64 	%fd199, %fd197, %fd198;
	fma.rn.f64 	%fd200, %fd112, 0dC01322FC36F44AC0, %fd199;
	fma.rn.f64 	%fd201, %fd114, 0d404CB47A526E701F, %fd200;
	fma.rn.f64 	%fd202, %fd117, 0d403322FC36F44AC0, %fd201;
	mul.f64 	%fd203, %fd119, 0d3FFE9E6057ED4467;
	sub.f64 	%fd204, %fd202, %fd203;
	fma.rn.f64 	%fd205, %fd121, 0d404CB47A526E701F, %fd204;
	fma.rn.f64 	%fd206, %fd124, 0dC05CB47A526E7022, %fd205;
	fma.rn.f64 	%fd207, %fd129, 0d3FDE9E6057ED4467, %fd206;
	mul.f64 	%fd208, %fd131, 0d4026F6C841F1F34E;
	sub.f64 	%fd209, %fd207, %fd208;
	fma.rn.f64 	%fd210, %fd134, 0d403322FC36F44AC0, %fd209;
	mul.f64 	%fd211, %fd141, 0d400B996ABD80466E;
	mul.f64 	%fd212, %fd143, 0d403F0C9815304F3B;
	sub.f64 	%fd213, %fd212, %fd211;
	fma.rn.f64 	%fd214, %fd146, 0d402B996ABD80466C, %fd213;
	fma.rn.f64 	%fd215, %fd148, 0d40313FE2B6702C05, %fd214;
	mul.f64 	%fd216, %fd151, 0d40613FE2B6702C04;
	sub.f64 	%fd217, %fd215, %fd216;
	mul.f64 	%fd218, %fd156, 0d40313FE2B6702C05;
	sub.f64 	%fd219, %fd217, %fd218;
	fma.rn.f64 	%fd220, %fd158, 0d40513FE2B6702C05, %fd219;
	mul.f64 	%fd221, %fd105, 0d3FE108DEB99A141A;
	mul.f64 	%fd222, %fd106, 0d401DCF85C4CDA32E;
	sub.f64 	%fd223, %fd222, %fd221;
	fma.rn.f64 	%fd224, %fd109, 0d401DCF85C4CDA32E, %fd223;
	mul.f64 	%fd225, %fd114, 0d405BF28D6880C8F9;
	sub.f64 	%fd226, %fd224, %fd225;
	mul.f64 	%fd227, %fd119, 0d401DCF85C4CDA32E;
	sub.f64 	%fd228, %fd226, %fd227;
	fma.rn.f64 	%fd229, %fd121, 0d405BF28D6880C8F9, %fd228;
	fma.rn.f64 	%fd230, %fd129, 0d3FE108DEB99A141A, %fd229;
	mul.f64 	%fd231, %fd131, 0d401DCF85C4CDA32E;
	sub.f64 	%fd232, %fd230, %fd231;
	mul.f64 	%fd233, %fd141, 0d4007535E00D444D1;
	mul.f64 	%fd234, %fd143, 0d404E9D6B61169A52;
	sub.f64 	%fd235, %fd233, %fd234;
	fma.rn.f64 	%fd236, %fd148, 0d4059832ED0E82B45, %fd235;
	mul.f64 	%fd237, %fd156, 0d403468F240B9BC37;
	sub.f64 	%fd238, %fd236, %fd237;
	mul.f64 	%fd239, %fd105, 0d3FE7535E00D444D1;
	mul.f64 	%fd240, %fd106, 0d403468F240B9BC37;
	sub.f64 	%fd241, %fd239, %fd240;
	fma.rn.f64 	%fd242, %fd112, 0d4049832ED0E82B45, %fd241;
	mul.f64 	%fd243, %fd119, 0d403468F240B9BC37;
	sub.f64 	%fd244, %fd242, %fd243;
	fma.rn.f64 	%fd245, %fd129, 0d3FE7535E00D444D1, %fd244;
	add.s32 	%r16, %r15, %r1;
	mul.wide.s32 	%rd68, %r16, 8;
	add.s64 	%rd69, %rd2, %rd68;
	st.global.f64 	[%rd69], %fd10;
	add.s64 	%rd70, %rd69, %rd8;
	st.global.f64 	[%rd70], %fd20;
	add.s64 	%rd71, %rd70, %rd8;
	st.global.f64 	[%rd71], %fd32;
	add.s64 	%rd72, %rd71, %rd8;
	st.global.f64 	[%rd72], %fd45;
	add.s64 	%rd73, %rd72, %rd8;
	st.global.f64 	[%rd73], %fd59;
	add.s64 	%rd74, %rd73, %rd8;
	st.global.f64 	[%rd74], %fd74;
	add.s64 	%rd75, %rd74, %rd8;
	st.global.f64 	[%rd75], %fd89;
	add.s64 	%rd76, %rd75, %rd8;
	st.global.f64 	[%rd76], %fd104;
	add.s64 	%rd77, %rd76, %rd8;
	st.global.f64 	[%rd77], %fd140;
	add.s64 	%rd78, %rd77, %rd8;
	st.global.f64 	[%rd78], %fd164;
	add.s64 	%rd79, %rd78, %rd8;
	st.global.f64 	[%rd79], %fd180;
	add.s64 	%rd80, %rd79, %rd8;
	st.global.f64 	[%rd80], %fd194;
	add.s64 	%rd81, %rd80, %rd8;
	st.global.f64 	[%rd81], %fd210;
	add.s64 	%rd82, %rd81, %rd8;
	st.global.f64 	[%rd82], %fd220;
	add.s64 	%rd83, %rd82, %rd8;
	st.global.f64 	[%rd83], %fd232;
	add.s64 	%rd84, %rd83, %rd8;
	st.global.f64 	[%rd84], %fd238;
	add.s64 	%rd85, %rd84, %rd8;
	st.global.f64 	[%rd85], %fd245;
$L__BB13_2:
	ret;

}
.entry _Z21left_cart2sph_inplaceILi9EEvPdiii(
	.param .u64 .ptr .align 1 _Z21left_cart2sph_inplaceILi9EEvPdiii_param_0,
	.param .u32 _Z21left_cart2sph_inplaceILi9EEvPdiii_param_1,
	.param .u32 _Z21left_cart2sph_inplaceILi9EEvPdiii_param_2,
	.param .u32 _Z21left_cart2sph_inplaceILi9EEvPdiii_param_3
)
{
	.reg .pred 	%p<4>;
	.reg .b32 	%r<27>;
	.reg .b64 	%rd<101>;
	.reg .b64 	%fd<322>;

	ld.param.u32 	%r1, [_Z21left_cart2sph_inplaceILi9EEvPdiii_param_1];
	ld.param.u32 	%r3, [_Z21left_cart2sph_inplaceILi9EEvPdiii_param_2];
	mov.u32 	%r5, %ctaid.x;
	mov.u32 	%r6, %ntid.x;
	mov.u32 	%r7, %tid.x;
	mad.lo.s32 	%r8, %r5, %r6, %r7;
	mov.u32 	%r9, %ctaid.y;
	mov.u32 	%r10, %ntid.y;
	mov.u32 	%r11, %tid.y;
	mad.lo.s32 	%r12, %r9, %r10, %r11;
	setp.ge.s32 	%p1, %r8, %r1;
	setp.ge.s32 	%p2, %r12, %r3;
	or.pred  	%p3, %p1, %p2;
	@%p3 bra 	$L__BB14_2;
	ld.param.u32 	%r26, [_Z21left_cart2sph_inplaceILi9EEvPdiii_param_3];
	ld.param.u32 	%r25, [_Z21left_cart2sph_inplaceILi9EEvPdiii_param_1];
	ld.param.u64 	%rd100, [_Z21left_cart2sph_inplaceILi9EEvPdiii_param_0];
	cvta.to.global.u64 	%rd2, %rd100;
	mov.u32 	%r14, %ctaid.y;
	mov.u32 	%r15, %ntid.y;
	mov.u32 	%r16, %tid.y;
	mad.lo.s32 	%r17, %r14, %r15, %r16;
	mad.lo.s32 	%r18, %r17, 55, %r26;
	mul.lo.s32 	%r19, %r18, %r25;
	cvt.s64.s32 	%rd3, %r19;
	mov.u32 	%r20, %ctaid.x;
	mov.u32 	%r21, %ntid.x;
	mov.u32 	%r22, %tid.x;
	mad.lo.s32 	%r23, %r20, %r21, %r22;
	cvt.s64.s32 	%rd4, %r23;
	add.s64 	%rd5, %rd3, %rd4;
	shl.b64 	%rd6, %rd5, 3;
	add.s64 	%rd7, %rd2, %rd6;
	mul.wide.s32 	%rd8, %r25, 8;
	add.s64 	%rd9, %rd7, %rd8;
	ld.global.f64 	%fd1, [%rd9];
	mul.f64 	%fd2, %fd1, 0d401AF5DF05257F6A;
	mul.wide.s32 	%rd10, %r25, 40;
	add.s64 	%rd11, %rd9, %rd10;
	ld.global.f64 	%fd3, [%rd11];
	mul.f64 	%fd4, %fd3, 0d404F742EDB5669FA;
	sub.f64 	%fd5, %fd2, %fd4;
	mul.wide.s32 	%rd12, %r25, 72;
	add.s64 	%rd13, %rd11, %rd12;
	ld.global.f64 	%fd6, [%rd13];
	fma.rn.f64 	%fd7, %fd6, 0d405797232480CF7C, %fd5;
	mul.wide.s32 	%rd14, %r25, 104;
	add.s64 	%rd15, %rd13, %rd14;
	ld.global.f64 	%fd8, [%rd15];
	mul.f64 	%fd9, %fd8, 0d403AF5DF05257F68;
	sub.f64 	%fd10, %fd7, %fd9;
	mul.wide.s32 	%rd16, %r25, 136;
	add.s64 	%rd17, %rd15, %rd16;
	ld.global.f64 	%fd11, [%rd17];
	fma.rn.f64 	%fd12, %fd11, 0d3FE7F6FF2104E308, %fd10;
	mul.wide.s32 	%rd18, %r25, -328;
	add.s64 	%rd19, %rd17, %rd18;
	ld.global.f64 	%fd13, [%rd19];
	mul.f64 	%fd14, %fd13, 0d40396B2583FA1CBE;
	mul.wide.s32 	%rd20, %r25, 56;
	add.s64 	%rd21, %rd19, %rd20;
	ld.global.f64 	%fd15, [%rd21];
	mul.f64 	%fd16, %fd15, 0d40663DC0D37AD928;
	sub.f64 	%fd17, %fd14, %fd16;
	mul.wide.s32 	%rd22, %r25, 88;
	add.s64 	%rd23, %rd21, %rd22;
	ld.global.f64 	%fd18, [%rd23];
	fma.rn.f64 	%fd19, %fd18, 0d40663DC0D37AD928, %fd17;
	mul.wide.s32 	%rd24, %r25, 120;
	add.s64 	%rd25, %rd23, %rd24;
	ld.global.f64 	%fd20, [%rd25];
	mul.f64 	%fd21, %fd20, 0d40396B2583FA1CBE;
	sub.f64 	%fd22, %fd19, %fd21;
	mul.f64 	%fd23, %fd1, 0d400E83C3D5C3E53B;
	mul.f64 	%fd24, %fd3, 0d402E83C3D5C3E53A;
	sub.f64 	%fd25, %fd24, %fd23;
	mul.wide.s32 	%rd26, %r25, -232;
	add.s64 	%rd27, %rd25, %rd26;
	ld.global.f64 	%fd26, [%rd27];
	fma.rn.f64 	%fd27, %fd26, 0d404E83C3D5C3E53A, %fd25;
	fma.rn.f64 	%fd28, %fd6, 0d401E83C3D5C3E53A, %fd27;
	add.s64 	%rd28, %rd27, %rd12;
	ld.global.f64 	%fd29, [%rd28];
	mul.f64 	%fd30, %fd29, 0d4073125A659A6F44;
	sub.f64 	%fd31, %fd28, %fd30;
	mul.f64 	%fd32, %fd8, 0d4025CBD506675A9A;
	sub.f64 	%fd33, %fd31, %fd32;
	add.s64 	%rd29, %rd28, %rd14;
	ld.global.f64 	%fd34, [%rd29];
	fma.rn.f64 	%fd35, %fd34, 0d4066E2D2E052EBEC, %fd33;
	fma.rn.f64 	%fd36, %fd11, 0d3FE16FDD9EB91546, %fd35;
	add.s64 	%rd30, %rd29, %rd16;
	ld.global.f64 	%fd37, [%rd30];
	mul.f64 	%fd38, %fd37, 0d40216FDD9EB91546;
	sub.f64 	%fd39, %fd36, %fd38;
	mul.f64 	%fd40, %fd13, 0d4036A6BB4D3873D8;
	mul.f64 	%fd41, %fd15, 0d404A6D2FDA1731D1;
	sub.f64 	%fd42, %fd41, %fd40;
	mul.wide.s32 	%rd31, %r25, -272;
	add.s64 	%rd32, %rd30, %rd31;
	ld.global.f64 	%fd43, [%rd32];
	fma.rn.f64 	%fd44, %fd43, 0d405A6D2FDA1731CE, %fd42;
	fma.rn.f64 	%fd45, %fd18, 0d404A6D2FDA1731D1, %fd44;
	add.s64 	%rd33, %rd32, %rd22;
	ld.global.f64 	%fd46, [%rd33];
	fma.rn.f64 	%fd47, %fd46, 0dC07605A7E068A981, %fd45;
	mul.f64 	%fd48, %fd20, 0d4036A6BB4D3873D8;
	sub.f64 	%fd49, %fd47, %fd48;
	add.s64 	%rd34, %rd33, %rd24;
	ld.global.f64 	%fd50, [%rd34];
	fma.rn.f64 	%fd51, %fd50, 0d405A6D2FDA1731CE, %fd49;
	mul.f64 	%fd52, %fd1, 0d40037EC0EA722246;
	mul.f64 	%fd53, %fd26, 0d40510EE8CD23DDFE;
	sub.f64 	%fd54, %fd52, %fd53;
	mul.f64 	%fd55, %fd6, 0d401B4B0E15062FFC;
	sub.f64 	%fd56, %fd54, %fd55;
	fma.rn.f64 	%fd57, %fd29, 0d40510EE8CD23DDFE, %fd56;
	mul.wide.s32 	%rd35, %r25, -160;
	add.s64 	%rd36, %rd34, %rd35;
	ld.global.f64 	%fd58, [%rd36];
	fma.rn.f64 	%fd59, %fd58, 0d40610EE8CD23DDFD, %fd57;
	mul.f64 	%fd60, %fd8, 0d400F3134AA5036D8;
	sub.f64 	%fd61, %fd59, %fd60;
	fma.rn.f64 	%fd62, %fd34, 0d405EB46FD7A6F5FD, %fd61;
	add.s64 	%rd37, %rd36, %rd14;
	ld.global.f64 	%fd63, [%rd37];
	mul.f64 	%fd64, %fd63, 0d40710EE8CD23DDFD;
	sub.f64 	%fd65, %fd62, %fd64;
	fma.rn.f64 	%fd66, %fd11, 0d3FDF3134AA5036D7, %fd65;
	mul.f64 	%fd67, %fd37, 0d402B4B0E15062FFC;
	sub.f64 	%fd68, %fd66, %fd67;
	add.s64 	%rd38, %rd37, %rd16;
	ld.global.f64 	%fd69, [%rd38];
	fma.rn.f64 	%fd70, %fd69, 0d403B4B0E15062FFC, %fd68;
	mul.f64 	%fd71, %fd15, 0d40304F9063A51046;
	fma.rn.f64 	%fd72, %fd13, 0d40304F9063A51046, %fd71;
	mul.f64 	%fd73, %fd43, 0d40604F9063A51045;
	sub.f64 	%fd74, %fd72, %fd73;
	mul.f64 	%fd75, %fd18, 0d40304F9063A51046;
	sub.f64 	%fd76, %fd74, %fd75;
	mul.wide.s32 	%rd39, %r25, -184;
	add.s64 	%rd40, %rd38, %rd39;
	ld.global.f64 	%fd77, [%rd40];
	fma.rn.f64 	%fd78, %fd77, 0d40604F9063A51045, %fd76;
	mul.f64 	%fd79, %fd20, 0d40304F9063A51046;
	sub.f64 	%fd80, %fd78, %fd79;
	fma.rn.f64 	%fd81, %fd50, 0d40604F9063A51045, %fd80;
	add.s64 	%rd41, %rd40, %rd24;
	ld.global.f64 	%fd82, [%rd41];
	mul.f64 	%fd83, %fd82, 0d40604F9063A51045;
	sub.f64 	%fd84, %fd81, %fd83;
	mul.f64 	%fd85, %fd1, 0dBFF629796B543294;
	mul.f64 	%fd86, %fd3, 0d400D8CA1E4704373;
	sub.f64 	%fd87, %fd85, %fd86;
	fma.rn.f64 	%fd88, %fd26, 0d4048EEA898BEB8E8, %fd87;
	mul.f64 	%fd89, %fd6, 0d400629796B543296;
	sub.f64 	%fd90, %fd88, %fd89;
	fma.rn.f64 	%fd91, %fd29, 0d4054C6E1D49EEF6C, %fd90;
	mul.f64 	%fd92, %fd58, 0d4064C6E1D49EEF6C;
	sub.f64 	%fd93, %fd91, %fd92;
	fma.rn.f64 	%fd94, %fd34, 0d40309F1B107F25F0, %fd93;
	mul.f64 	%fd95, %fd63, 0d405BB3D7C6293F3D;
	sub.f64 	%fd96, %fd94, %fd95;
	mul.wide.s32 	%rd42, %r25, -56;
	add.s64 	%rd43, %rd41, %rd42;
	ld.global.f64 	%fd97, [%rd43];
	fma.rn.f64 	%fd98, %fd97, 0d405629796B543296, %fd96;
	fma.rn.f64 	%fd99, %fd11, 0d3FDD8CA1E4704373, %fd98;
	mul.f64 	%fd100, %fd37, 0d40309F1B107F25F0;
	sub.f64 	%fd101, %fd99, %fd100;
	fma.rn.f64 	%fd102, %fd69, 0d404BB3D7C6293F3A, %fd101;
	add.s64 	%rd44, %rd43, %rd16;
	ld.global.f64 	%fd103, [%rd44];
	mul.f64 	%fd104, %fd103, 0d403D8CA1E4704374;
	sub.f64 	%fd105, %fd102, %fd104;
	mul.f64 	%fd106, %fd13, 0dC020ED30046DBABE;
	mul.f64 	%fd107, %fd15, 0d403963C806A4981D;
	sub.f64 	%fd108, %fd106, %fd107;
	fma.rn.f64 	%fd109, %fd43, 0d4055287C0589296D, %fd108;
	mul.f64 	%fd110, %fd18, 0d403963C806A4981D;
	sub.f64 	%fd111, %fd109, %fd110;
	fma.rn.f64 	%fd112, %fd46, 0d4065287C0589296D, %fd111;
	mul.f64 	%fd113, %fd77, 0d4060ED30046DBABF;
	sub.f64 	%fd114, %fd112, %fd113;
	fma.rn.f64 	%fd115, %fd20, 0dC020ED30046DBABE, %fd114;
	fma.rn.f64 	%fd116, %fd50, 0d4055287C0589296D, %fd115;
	mul.f64 	%fd117, %fd82, 0d4060ED30046DBABF;
	sub.f64 	%fd118, %fd116, %fd117;
	mul.wide.s32 	%rd45, %r25, 64;
	sub.s64 	%rd46, %rd44, %rd45;
	ld.global.f64 	%fd119, [%rd46];
	fma.rn.f64 	%fd120, %fd119, 0d40435836E07D67B5, %fd118;
	mul.f64 	%fd121, %fd3, 0d3FFCDEB5A4F171E4;
	fma.rn.f64 	%fd122, %fd1, 0d3FDCDEB5A4F171E4, %fd121;
	mul.f64 	%fd123, %fd26, 0d40320B318716E72F;
	sub.f64 	%fd124, %fd122, %fd123;
	fma.rn.f64 	%fd125, %fd6, 0d4005A7083BB5156B, %fd124;
	mul.f64 	%fd126, %fd29, 0d404B10CA4AA25AC6;
	sub.f64 	%fd127, %fd125, %fd126;
	fma.rn.f64 	%fd128, %fd58, 0d40520B318716E72F, %fd127;
	fma.rn.f64 	%fd129, %fd8, 0d3FFCDEB5A4F171E4, %fd128;
	mul.f64 	%fd130, %fd34, 0d404B10CA4AA25AC6;
	sub.f64 	%fd131, %fd129, %fd130;
	fma.rn.f64 	%fd132, %fd63, 0d40620B318716E72E, %fd131;
	mul.f64 	%fd133, %fd97, 0d404CDEB5A4F171E4;
	sub.f64 	%fd134, %fd132, %fd133;
	fma.rn.f64 	%fd135, %fd11, 0d3FDCDEB5A4F171E4, %fd134;
	mul.f64 	%fd136, %fd37, 0d40320B318716E72F;
	sub.f64 	%fd137, %fd135, %fd136;
	fma.rn.f64 	%fd138, %fd69, 0d40520B318716E72F, %fd137;
	mul.f64 	%fd139, %fd103, 0d404CDEB5A4F171E4;
	sub.f64 	%fd140, %fd138, %fd139;
	mul.wide.s32 	%rd47, %r25, 80;
	add.s64 	%rd48, %rd46, %rd47;
	ld.global.f64 	%fd141, [%rd48];
	fma.rn.f64 	%fd142, %fd141, 0d40207F4339AE8A3A, %fd140;
	mul.wide.s32 	%rd49, %r25, -408;
	add.s64 	%rd50, %rd48, %rd49;
	ld.global.f64 	%fd143, [%rd50];
	add.s64 	%rd51, %rd50, %rd10;
	ld.global.f64 	%fd144, [%rd51];
	mul.f64 	%fd145, %fd144, 0d4028354C611C7F28;
	fma.rn.f64 	%fd146, %fd143, 0d4008354C611C7F2A, %fd145;
	mul.wide.s32 	%rd52, %r25, 16;
	add.s64 	%rd53, %rd51, %rd52;
	ld.global.f64 	%fd147, [%rd53];
	mul.f64 	%fd148, %fd147, 0d4040238840BDAA1D;
	sub.f64 	%fd149, %fd146, %fd148;
	add.s64 	%rd54, %rd53, %rd20;
	ld.global.f64 	%fd150, [%rd54];
	fma.rn.f64 	%fd151, %fd150, 0d403227F948D55F61, %fd149;
	add.s64 	%rd55, %rd54, %rd52;
	ld.global.f64 	%fd152, [%rd55];
	mul.f64 	%fd153, %fd152, 0d4058354C611C7F2C;
	sub.f64 	%fd154, %fd151, %fd153;
	add.s64 	%rd56, %rd55, %rd52;
	ld.global.f64 	%fd155, [%rd56];
	fma.rn.f64 	%fd156, %fd155, 0d404D0CC20E223233, %fd154;
	add.s64 	%rd57, %rd56, %rd12;
	ld.global.f64 	%fd157, [%rd57];
	fma.rn.f64 	%fd158, %fd157, 0d4028354C611C7F28, %fd156;
	add.s64 	%rd58, %rd57, %rd52;
	ld.global.f64 	%fd159, [%rd58];
	mul.f64 	%fd160, %fd159, 0d4058354C611C7F2C;
	sub.f64 	%fd161, %fd158, %fd160;
	add.s64 	%rd59, %rd58, %rd52;
	ld.global.f64 	%fd162, [%rd59];
	fma.rn.f64 	%fd163, %fd162, 0d405D0CC20E223233, %fd161;
	add.s64 	%rd60, %rd59, %rd52;
	ld.global.f64 	%fd164, [%rd60];
	mul.f64 	%fd165, %fd164, 0d40362219F263326F;
	sub.f64 	%fd166, %fd163, %fd165;
	add.s64 	%rd61, %rd60, %rd22;
	ld.global.f64 	%fd167, [%rd61];
	fma.rn.f64 	%fd168, %fd167, 0d4008354C611C7F2A, %fd166;
	add.s64 	%rd62, %rd61, %rd52;
	ld.global.f64 	%fd169, [%rd62];
	mul.f64 	%fd170, %fd169, 0d4040238840BDAA1D;
	sub.f64 	%fd171, %fd168, %fd170;
	add.s64 	%rd63, %rd62, %rd52;
	ld.global.f64 	%fd172, [%rd63];
	fma.rn.f64 	%fd173, %fd172, 0d404D0CC20E223233, %fd171;
	add.s64 	%rd64, %rd63, %rd52;
	ld.global.f64 	%fd174, [%rd64];
	mul.f64 	%fd175, %fd174, 0d40362219F263326F;
	sub.f64 	%fd176, %fd173, %fd175;
	add.s64 	%rd65, %rd64, %rd52;
	ld.global.f64 	%fd177, [%rd65];
	fma.rn.f64 	%fd178, %fd177, 0d3FF3AC88D7749E9E, %fd176;
	ld.global.f64 	%fd179, [%rd7];
	add.s64 	%rd66, %rd65, %rd49;
	ld.global.f64 	%fd180, [%rd66];
	mul.f64 	%fd181, %fd180, 0d3FFCDEB5A4F171E4;
	fma.rn.f64 	%fd182, %fd179, 0d3FDCDEB5A4F171E4, %fd181;
	add.s64 	%rd67, %rd66, %rd52;
	ld.global.f64 	%fd183, [%rd67];
	mul.f64 	%fd184, %fd183, 0d40320B318716E72F;
	sub.f64 	%fd185, %fd182, %fd184;
	add.s64 	%rd68, %rd67, %rd10;
	ld.global.f64 	%fd186, [%rd68];
	fma.rn.f64 	%fd187, %fd186, 0d4005A7083BB5156B, %fd185;
	add.s64 	%rd69, %rd68, %rd52;
	ld.global.f64 	%fd188, [%rd69];
	mul.f64 	%fd189, %fd188, 0d404B10CA4AA25AC6;
	sub.f64 	%fd190, %fd187, %fd189;
	add.s64 	%rd70, %rd69, %rd52;
	ld.global.f64 	%fd191, [%rd70];
	fma.rn.f64 	%fd192, %fd191, 0d40520B318716E72F, %fd190;
	add.s64 	%rd71, %rd70, %rd20;
	ld.global.f64 	%fd193, [%rd71];
	fma.rn.f64 	%fd194, %fd193, 0d3FFCDEB5A4F171E4, %fd192;
	add.s64 	%rd72, %rd71, %rd52;
	ld.global.f64 	%fd195, [%rd72];
	mul.f64 	%fd196, %fd195, 0d404B10CA4AA25AC6;
	sub.f64 	%fd197, %fd194, %fd196;
	add.s64 	%rd73, %rd72, %rd52;
	ld.global.f64 	%fd198, [%rd73];
	fma.rn.f64 	%fd199, %fd198, 0d40620B318716E72E, %fd197;
	add.s64 	%rd74, %rd73, %rd52;
	ld.global.f64 	%fd200, [%rd74];
	mul.f64 	%fd201, %fd200, 0d404CDEB5A4F171E4;
	sub.f64 	%fd202, %fd199, %fd201;
	add.s64 	%rd75, %rd74, %rd12;
	ld.global.f64 	%fd203, [%rd75];
	fma.rn.f64 	%fd204, %fd203, 0d3FDCDEB5A4F171E4, %fd202;
	add.s64 	%rd76, %rd75, %rd52;
	ld.global.f64 	%fd205, [%rd76];
	mul.f64 	%fd206, %fd205, 0d40320B318716E72F;
	sub.f64 	%fd207, %fd204, %fd206;
	add.s64 	%rd77, %rd76, %rd52;
	ld.global.f64 	%fd208, [%rd77];
	fma.rn.f64 	%fd209, %fd208, 0d40520B318716E72F, %fd207;
	add.s64 	%rd78, %rd77, %rd52;
	ld.global.f64 	%fd210, [%rd78];
	mul.f64 	%fd211, %fd210, 0d404CDEB5A4F171E4;
	sub.f64 	%fd212, %fd209, %fd211;
	add.s64 	%rd79, %rd78, %rd52;
	ld.global.f64 	%fd213, [%rd79];
	fma.rn.f64 	%fd214, %fd213, 0d40207F4339AE8A3A, %fd212;
	mul.f64 	%fd215, %fd144, 0dC020ED30046DBABE;
	fma.rn.f64 	%fd216, %fd143, 0dC010ED30046DBABE, %fd215;
	fma.rn.f64 	%fd217, %fd147, 0d4045287C0589296D, %fd216;
	fma.rn.f64 	%fd218, %fd152, 0d4045287C0589296D, %fd217;
	mul.f64 	%fd219, %fd155, 0d4050ED30046DBABE;
	sub.f64 	%fd220, %fd218, %fd219;
	fma.rn.f64 	%fd221, %fd157, 0d4020ED30046DBABE, %fd220;
	mul.f64 	%fd222, %fd159, 0d4045287C0589296D;
	sub.f64 	%fd223, %fd221, %fd222;
	fma.rn.f64 	%fd224, %fd164, 0d40335836E07D67B3, %fd223;
	fma.rn.f64 	%fd225, %fd167, 0d4010ED30046DBABE, %fd224;
	mul.f64 	%fd226, %fd169, 0d4045287C0589296D;
	sub.f64 	%fd227, %fd225, %fd226;
	fma.rn.f64 	%fd228, %fd172, 0d4050ED30046DBABE, %fd227;
	mul.f64 	%fd229, %fd174, 0d40335836E07D67B3;
	sub.f64 	%fd230, %fd228, %fd229;
	mul.f64 	%fd231, %fd179, 0d3FDD8CA1E4704373;
	mul.f64 	%fd232, %fd183, 0d40309F1B107F25F0;
	sub.f64 	%fd233, %fd232, %fd231;
	fma.rn.f64 	%fd234, %fd186, 0d400629796B543296, %fd233;
	mul.f64 	%fd235, %fd188, 0d40309F1B107F25F0;
	sub.f64 	%fd236, %fd234, %fd235;
	mul.f64 	%fd237, %fd191, 0d404BB3D7C6293F3A;
	sub.f64 	%fd238, %fd236, %fd237;
	fma.rn.f64 	%fd239, %fd193, 0d400D8CA1E4704373, %fd238;
	mul.f64 	%fd240, %fd195, 0d4054C6E1D49EEF6C;
	sub.f64 	%fd241, %fd239, %fd240;
	fma.rn.f64 	%fd242, %fd198, 0d405BB3D7C6293F3D, %fd241;
	fma.rn.f64 	%fd243, %fd200, 0d403D8CA1E4704374, %fd242;
	fma.rn.f64 	%fd244, %fd203, 0d3FF629796B543294, %fd243;
	mul.f64 	%fd245, %fd205, 0d4048EEA898BEB8E8;
	sub.f64 	%fd246, %fd244, %fd245;
	fma.rn.f64 	%fd247, %fd208, 0d4064C6E1D49EEF6C, %fd246;
	mul.f64 	%fd248, %fd210, 0d405629796B543296;
	sub.f64 	%fd249, %fd247, %fd248;
	mul.f64 	%fd250, %fd143, 0d40104F9063A51047;
	mul.f64 	%fd251, %fd144, 0d40304F9063A51046;
	sub.f64 	%fd252, %fd250, %fd251;
	mul.f64 	%fd253, %fd147, 0d40404F9063A51048;
	sub.f64 	%fd254, %fd252, %fd253;
	fma.rn.f64 	%fd255, %fd150, 0dC04463747C8E5458, %fd254;
	fma.rn.f64 	%fd256, %fd152, 0d406463747C8E5458, %fd255;
	fma.rn.f64 	%fd257, %fd155, 0d40404F9063A51048, %fd256;
	mul.f64 	%fd258, %fd157, 0d40304F9063A51046;
	sub.f64 	%fd259, %fd257, %fd258;
	fma.rn.f64 	%fd260, %fd159, 0d406463747C8E5458, %fd259;
	fma.rn.f64 	%fd261, %fd162, 0dC06877589577986A, %fd260;
	fma.rn.f64 	%fd262, %fd167, 0d40104F9063A51047, %fd261;
	mul.f64 	%fd263, %fd169, 0d40404F9063A51048;
	sub.f64 	%fd264, %fd262, %fd263;
	fma.rn.f64 	%fd265, %fd172, 0d40404F9063A51048, %fd264;
	mul.f64 	%fd266, %fd179, 0d3FDF3134AA5036D7;
	mul.f64 	%fd267, %fd180, 0d400F3134AA5036D8;
	sub.f64 	%fd268, %fd266, %fd267;
	mul.f64 	%fd269, %fd183, 0d402B4B0E15062FFC;
	sub.f64 	%fd270, %fd268, %fd269;
	mul.f64 	%fd271, %fd186, 0d401B4B0E15062FFC;
	sub.f64 	%fd272, %fd270, %fd271;
	fma.rn.f64 	%fd273, %fd188, 0d405EB46FD7A6F5FD, %fd272;
	fma.rn.f64 	%fd274, %fd191, 0d403B4B0E15062FFC, %fd273;
	fma.rn.f64 	%fd275, %fd195, 0d40510EE8CD23DDFE, %fd274;
	mul.f64 	%fd276, %fd198, 0d40710EE8CD23DDFD;
	sub.f64 	%fd277, %fd275, %fd276;
	fma.rn.f64 	%fd278, %fd203, 0d40037EC0EA722246, %fd277;
	mul.f64 	%fd279, %fd205, 0d40510EE8CD23DDFE;
	sub.f64 	%fd280, %fd278, %fd279;
	fma.rn.f64 	%fd281, %fd208, 0d40610EE8CD23DDFD, %fd280;
	mul.f64 	%fd282, %fd143, 0d400E33A466F5EFC9;
	mul.f64 	%fd283, %fd144, 0d404A6D2FDA1731D1;
	sub.f64 	%fd284, %fd283, %fd282;
	fma.rn.f64 	%fd285, %fd147, 0d40319E1FE6BA2136, %fd284;
	mul.f64 	%fd286, %fd152, 0d4070843DE84E7F22;
	sub.f64 	%fd287, %fd285, %fd286;
	mul.f64 	%fd288, %fd157, 0d404A6D2FDA1731D1;
	sub.f64 	%fd289, %fd287, %fd288;
	fma.rn.f64 	%fd290, %fd159, 0d4070843DE84E7F22, %fd289;
	fma.rn.f64 	%fd291, %fd167, 0d400E33A466F5EFC9, %fd290;
	mul.f64 	%fd292, %fd169, 0d40319E1FE6BA2136;
	sub.f64 	%fd293, %fd291, %fd292;
	mul.f64 	%fd294, %fd179, 0d3FE16FDD9EB91546;
	mul.f64 	%fd295, %fd180, 0d4025CBD506675A9A;
	sub.f64 	%fd296, %fd295, %fd294;
	fma.rn.f64 	%fd297, %fd183, 0d40216FDD9EB91546, %fd296;
	mul.f64 	%fd298, %fd186, 0d401E83C3D5C3E53A;
	sub.f64 	%fd299, %fd297, %fd298;
	mul.f64 	%fd300, %fd188, 0d4066E2D2E052EBEC;
	sub.f64 	%fd301, %fd299, %fd300;
	mul.f64 	%fd302, %fd193, 0d402E83C3D5C3E53A;
	sub.f64 	%fd303, %fd301, %fd302;
	fma.rn.f64 	%fd304, %fd195, 0d4073125A659A6F44, %fd303;
	fma.rn.f64 	%fd305, %fd203, 0d400E83C3D5C3E53B, %fd304;
	mul.f64 	%fd306, %fd205, 0d404E83C3D5C3E53A;
	sub.f64 	%fd307, %fd305, %fd306;
	mul.f64 	%fd308, %fd143, 0d40096B2583FA1CBF;
	mul.f64 	%fd309, %fd144, 0d40563DC0D37AD927;
	sub.f64 	%fd310, %fd308, %fd309;
	fma.rn.f64 	%fd311, %fd150, 0d406BCD3108598F72, %fd310;
	mul.f64 	%fd312, %fd157, 0d40563DC0D37AD927;
	sub.f64 	%fd313, %fd311, %fd312;
	fma.rn.f64 	%fd314, %fd167, 0d40096B2583FA1CBF, %fd313;
	mul.f64 	%fd315, %fd179, 0d3FE7F6FF2104E308;
	mul.f64 	%fd316, %fd180, 0d403AF5DF05257F68;
	sub.f64 	%fd317, %fd315, %fd316;
	fma.rn.f64 	%fd318, %fd186, 0d405797232480CF7C, %fd317;
	mul.f64 	%fd319, %fd193, 0d404F742EDB5669FA;
	sub.f64 	%fd320, %fd318, %fd319;
	fma.rn.f64 	%fd321, %fd203, 0d401AF5DF05257F6A, %fd320;
	add.s32 	%r24, %r19, %r23;
	mul.wide.s32 	%rd80, %r24, 8;
	add.s64 	%rd81, %rd2, %rd80;
	st.global.f64 	[%rd81], %fd12;
	add.s64 	%rd82, %rd81, %rd8;
	st.global.f64 	[%rd82], %fd22;
	add.s64 	%rd83, %rd82, %rd8;
	st.global.f64 	[%rd83], %fd39;
	add.s64 	%rd84, %rd83, %rd8;
	st.global.f64 	[%rd84], %fd51;
	add.s64 	%rd85, %rd84, %rd8;
	st.global.f64 	[%rd85], %fd70;
	add.s64 	%rd86, %rd85, %rd8;
	st.global.f64 	[%rd86], %fd84;
	add.s64 	%rd87, %rd86, %rd8;
	st.global.f64 	[%rd87], %fd105;
	add.s64 	%rd88, %rd87, %rd8;
	st.global.f64 	[%rd88], %fd120;
	add.s64 	%rd89, %rd88, %rd8;
	st.global.f64 	[%rd89], %fd142;
	add.s64 	%rd90, %rd89, %rd8;
	st.global.f64 	[%rd90], %fd178;
	add.s64 	%rd91, %rd90, %rd8;
	st.global.f64 	[%rd91], %fd214;
	add.s64 	%rd92, %rd91, %rd8;
	st.global.f64 	[%rd92], %fd230;
	add.s64 	%rd93, %rd92, %rd8;
	st.global.f64 	[%rd93], %fd249;
	add.s64 	%rd94, %rd93, %rd8;
	st.global.f64 	[%rd94], %fd265;
	add.s64 	%rd95, %rd94, %rd8;
	st.global.f64 	[%rd95], %fd281;
	add.s64 	%rd96, %rd95, %rd8;
	st.global.f64 	[%rd96], %fd293;
	add.s64 	%rd97, %rd96, %rd8;
	st.global.f64 	[%rd97], %fd307;
	add.s64 	%rd98, %rd97, %rd8;
	st.global.f64 	[%rd98], %fd314;
	add.s64 	%rd99, %rd98, %rd8;
	st.global.f64 	[%rd99], %fd321;
$L__BB14_2:
	ret;

}
.entry _Z21left_cart2sph_inplaceILi10EEvPdiii(
	.param .u64 .ptr .align 1 _Z21left_cart2sph_inplaceILi10EEvPdiii_param_0,
	.param .u32 _Z21left_cart2sph_inplaceILi10EEvPdiii_param_1,
	.param .u32 _Z21left_cart2sph_inplaceILi10EEvPdiii_param_2,
	.param .u32 _Z21left_cart2sph_inplaceILi10EEvPdiii_param_3
)
{
	.reg .pred 	%p<4>;
	.reg .b32 	%r<27>;
	.reg .b64 	%rd<116>;
	.reg .b64 	%fd<423>;

	ld.param.u32 	%r1, [_Z21left_cart2sph_inplaceILi10EEvPdiii_param_1];
	ld.param.u32 	%r3, [_Z21left_cart2sph_inplaceILi10EEvPdiii_param_2];
	mov.u32 	%r5, %ctaid.x;
	mov.u32 	%r6, %ntid.x;
	mov.u32 	%r7, %tid.x;
	mad.lo.s32 	%r8, %r5, %r6, %r7;
	mov.u32 	%r9, %ctaid.y;
	mov.u32 	%r10, %ntid.y;
	mov.u32 	%r11, %tid.y;
	mad.lo.s32 	%r12, %r9, %r10, %r11;
	setp.ge.s32 	%p1, %r8, %r1;
	setp.ge.s32 	%p2, %r12, %r3;
	or.pred  	%p3, %p1, %p2;
	@%p3 bra 	$L__BB15_2;
	ld.param.u32 	%r26, [_Z21left_cart2sph_inplaceILi10EEvPdiii_param_3];
	ld.param.u32 	%r25, [_Z21left_cart2sph_inplaceILi10EEvPdiii_param_1];
	ld.param.u64 	%rd115, [_Z21left_cart2sph_inplaceILi10EEvPdiii_param_0];
	cvta.to.global.u64 	%rd2, %rd115;
	mov.u32 	%r14, %ctaid.y;
	mov.u32 	%r15, %ntid.y;
	mov.u32 	%r16, %tid.y;
	mad.lo.s32 	%r17, %r14, %r15, %r16;
	mad.lo.s32 	%r18, %r17, 66, %r26;
	mul.lo.s32 	%r19, %r18, %r25;
	cvt.s64.s32 	%rd3, %r19;
	mov.u32 	%r20, %ctaid.x;
	mov.u32 	%r21, %ntid.x;
	mov.u32 	%r22, %tid.x;
	mad.lo.s32 	%r23, %r20, %r21, %r22;
	cvt.s64.s32 	%rd4, %r23;
	add.s64 	%rd5, %rd3, %rd4;
	shl.b64 	%rd6, %rd5, 3;
	add.s64 	%rd7, %rd2, %rd6;
	mul.wide.s32 	%rd8, %r25, 8;
	add.s64 	%rd9, %rd7, %rd8;
	ld.global.f64 	%fd1, [%rd9];
	mul.f64 	%fd2, %fd1, 0d401EB220423AF0A7;
	mul.wide.s32 	%rd10, %r25, 40;
	add.s64 	%rd11, %rd9, %rd10;
	ld.global.f64 	%fd3, [%rd11];
	mul.f64 	%fd4, %fd3, 0d4057059831AC347D;
	sub.f64 	%fd5, %fd2, %fd4;
	mul.wide.s32 	%rd12, %r25, 72;
	add.s64 	%rd13, %rd11, %rd12;
	ld.global.f64 	%fd6, [%rd13];
	fma.rn.f64 	%fd7, %fd6, 0d40682C46342803EA, %fd5;
	mul.wide.s32 	%rd14, %r25, 104;
	add.s64 	%rd15, %rd13, %rd14;
	ld.global.f64 	%fd8, [%rd15];
	mul.f64 	%fd9, %fd8, 0d4057059831AC347D;
	sub.f64 	%fd10, %fd7, %fd9;
	mul.wide.s32 	%rd16, %r25, 136;
	add.s64 	%rd17, %rd15, %rd16;
	ld.global.f64 	%fd11, [%rd17];
	fma.rn.f64 	%fd12, %fd11, 0d401EB220423AF0A7, %fd10;
	mul.wide.s32 	%rd18, %r25, -328;
	add.s64 	%rd19, %rd17, %rd18;
	ld.global.f64 	%fd13, [%rd19];
	mul.f64 	%fd14, %fd13, 0d403EE316369EFAAF;
	mul.wide.s32 	%rd20, %r25, 56;
	add.s64 	%rd21, %rd19, %rd20;
	ld.global.f64 	%fd15, [%rd21];
	mul.f64 	%fd16, %fd15, 0d407204779FDCBCE8;
	sub.f64 	%fd17, %fd14, %fd16;
	mul.wide.s32 	%rd22, %r25, 88;
	add.s64 	%rd23, %rd21, %rd22;
	ld.global.f64 	%fd18, [%rd23];
	fma.rn.f64 	%fd19, %fd18, 0d407B06B36FCB1B5B, %fd17;
	mul.wide.s32 	%rd24, %r25, 120;
	add.s64 	%rd25, %rd23, %rd24;
	ld.global.f64 	%fd20, [%rd25];
	mul.f64 	%fd21, %fd20, 0d405EE316369EFAAE;
	sub.f64 	%fd22, %fd19, %fd21;
	mul.wide.s32 	%rd26, %r25, 152;
	add.s64 	%rd27, %rd25, %rd26;
	ld.global.f64 	%fd23, [%rd27];
	fma.rn.f64 	%fd24, %fd23, 0d400B748585E2A5F2, %fd22;
	mul.f64 	%fd25, %fd1, 0d4011D0B5001AC557;
	mul.f64 	%fd26, %fd3, 0d403AB90F80282802;
	sub.f64 	%fd27, %fd26, %fd25;
	mul.wide.s32 	%rd28, %r25, -384;
	add.s64 	%rd29, %rd27, %rd28;
	ld.global.f64 	%fd28, [%rd29];
	fma.rn.f64 	%fd29, %fd28, 0d40540ACBA01E1E03, %fd27;
	add.s64 	%rd30, %rd29, %rd12;
	ld.global.f64 	%fd30, [%rd30];
	mul.f64 	%fd31, %fd30, 0d408189722C1A5A43;
	sub.f64 	%fd32, %fd29, %fd31;
	mul.f64 	%fd33, %fd8, 0d403AB90F80282802;
	sub.f64 	%fd34, %fd32, %fd33;
	add.s64 	%rd31, %rd30, %rd14;
	ld.global.f64 	%fd35, [%rd31];
	fma.rn.f64 	%fd36, %fd35, 0d408189722C1A5A43, %fd34;
	fma.rn.f64 	%fd37, %fd11, 0d4011D0B5001AC557, %fd36;
	add.s64 	%rd32, %rd31, %rd16;
	ld.global.f64 	%fd38, [%rd32];
	mul.f64 	%fd39, %fd38, 0d40540ACBA01E1E03;
	sub.f64 	%fd40, %fd37, %fd39;
	mul.f64 	%fd41, %fd13, 0d403CA33C0E672721;
	mul.f64 	%fd42, %fd15, 0d405CA33C0E672722;
	sub.f64 	%fd43, %fd42, %fd41;
	mul.wide.s32 	%rd33, %r25, -272;
	add.s64 	%rd34, %rd32, %rd33;
	ld.global.f64 	%fd44, [%rd34];
	fma.rn.f64 	%fd45, %fd44, 0d4063177D5EEF6F6A, %fd43;
	fma.rn.f64 	%fd46, %fd18, 0d404CA33C0E672721, %fd45;
	add.s64 	%rd35, %rd34, %rd22;
	ld.global.f64 	%fd47, [%rd35];
	mul.f64 	%fd48, %fd47, 0d4087DD5CB6AB4B46;
	sub.f64 	%fd49, %fd46, %fd48;
	mul.f64 	%fd50, %fd20, 0d405474989C92D2CE;
	sub.f64 	%fd51, %fd49, %fd50;
	add.s64 	%rd36, %rd35, %rd24;
	ld.global.f64 	%fd52, [%rd36];
	fma.rn.f64 	%fd53, %fd52, 0d407CA33C0E672720, %fd51;
	fma.rn.f64 	%fd54, %fd23, 0d40105D46E3A8A8A5, %fd53;
	add.s64 	%rd37, %rd36, %rd26;
	ld.global.f64 	%fd55, [%rd37];
	mul.f64 	%fd56, %fd55, 0d4035D1B3DA363631;
	sub.f64 	%fd57, %fd54, %fd56;
	mul.f64 	%fd58, %fd1, 0d4007D04B19F479A1;
	mul.f64 	%fd59, %fd3, 0d400FC064229B4CD7;
	sub.f64 	%fd60, %fd58, %fd59;
	mul.f64 	%fd61, %fd28, 0d4057D04B19F479A1;
	sub.f64 	%fd62, %fd60, %fd61;
	fma.rn.f64 	%fd63, %fd6, 0dC02BC8579E47E33D, %fd62;
	fma.rn.f64 	%fd64, %fd30, 0d406BC8579E47E33A, %fd63;
	mul.wide.s32 	%rd38, %r25, -312;
	add.s64 	%rd39, %rd37, %rd38;
	ld.global.f64 	%fd65, [%rd39];
	fma.rn.f64 	%fd66, %fd65, 0d406BC8579E47E33E, %fd64;
	mul.f64 	%fd67, %fd8, 0d400FC064229B4CD7;
	sub.f64 	%fd68, %fd66, %fd67;
	fma.rn.f64 	%fd69, %fd35, 0d406BC8579E47E33A, %fd68;
	add.s64 	%rd40, %rd39, %rd14;
	ld.global.f64 	%fd70, [%rd40];
	fma.rn.f64 	%fd71, %fd70, 0dC08726F3AE913D5E, %fd69;
	fma.rn.f64 	%fd72, %fd11, 0d4007D04B19F479A1, %fd71;
	mul.f64 	%fd73, %fd38, 0d4057D04B19F479A1;
	sub.f64 	%fd74, %fd72, %fd73;
	add.s64 	%rd41, %rd40, %rd16;
	ld.global.f64 	%fd75, [%rd41];
	fma.rn.f64 	%fd76, %fd75, 0d406BC8579E47E33E, %fd74;
	mul.f64 	%fd77, %fd13, 0d40362FE2D032CD82;
	mul.f64 	%fd78, %fd44, 0d4069E2889D909A6C;
	sub.f64 	%fd79, %fd77, %fd78;
	mul.f64 	%fd80, %fd18, 0d404F0FD7237A52E8;
	sub.f64 	%fd81, %fd79, %fd80;
	fma.rn.f64 	%fd82, %fd47, 0d4069E2889D909A6C, %fd81;
	mul.wide.s32 	%rd42, %r25, -184;
	add.s64 	%rd43, %rd41, %rd42;
	ld.global.f64 	%fd83, [%rd43];
	fma.rn.f64 	%fd84, %fd83, 0d406F0FD7237A52E9, %fd82;
	mul.f64 	%fd85, %fd20, 0d4041BFE8A68F0ACE;
	sub.f64 	%fd86, %fd84, %fd85;
	fma.rn.f64 	%fd87, %fd52, 0d40774BE15A9BBE2F, %fd86;
	add.s64 	%rd44, %rd43, %rd24;
	ld.global.f64 	%fd88, [%rd44];
	mul.f64 	%fd89, %fd88, 0d407F0FD7237A52E9;
	sub.f64 	%fd90, %fd87, %fd89;
	fma.rn.f64 	%fd91, %fd23, 0d4011BFE8A68F0ACE, %fd90;
	mul.f64 	%fd92, %fd55, 0d4044B53A17A6E1F0;
	sub.f64 	%fd93, %fd91, %fd92;
	add.s64 	%rd45, %rd44, %rd26;
	ld.global.f64 	%fd94, [%rd45];
	fma.rn.f64 	%fd95, %fd94, 0d4048D978E92EA8BB, %fd93;
	mul.f64 	%fd96, %fd1, 0dBFFDEF854ACCF306;
	mul.f64 	%fd97, %fd3, 0d400DEF854ACCF303;
	sub.f64 	%fd98, %fd96, %fd97;
	fma.rn.f64 	%fd99, %fd28, 0d4053A52F79167F7B, %fd98;
	fma.rn.f64 	%fd100, %fd30, 0d4053A52F79167F7B, %fd99;
	mul.f64 	%fd101, %fd65, 0d4073A52F79167F7C;
	sub.f64 	%fd102, %fd100, %fd101;
	fma.rn.f64 	%fd103, %fd8, 0d400DEF854ACCF303, %fd102;
	mul.f64 	%fd104, %fd35, 0d4053A52F79167F7B;
	sub.f64 	%fd105, %fd103, %fd104;
	mul.wide.s32 	%rd46, %r25, -208;
	add.s64 	%rd47, %rd45, %rd46;
	ld.global.f64 	%fd106, [%rd47];
	fma.rn.f64 	%fd107, %fd106, 0d406A3194A17354A4, %fd105;
	fma.rn.f64 	%fd108, %fd11, 0d3FFDEF854ACCF306, %fd107;
	mul.f64 	%fd109, %fd38, 0d4053A52F79167F7B;
	sub.f64 	%fd110, %fd108, %fd109;
	fma.rn.f64 	%fd111, %fd75, 0d4073A52F79167F7C, %fd110;
	add.s64 	%rd48, %rd47, %rd16;
	ld.global.f64 	%fd112, [%rd48];
	mul.f64 	%fd113, %fd112, 0d406A3194A17354A4;
	sub.f64 	%fd114, %fd111, %fd113;
	mul.f64 	%fd115, %fd13, 0dC02BC8579E47E33D;
	mul.f64 	%fd116, %fd15, 0d4042858FBEDA977E;
	sub.f64 	%fd117, %fd115, %fd116;
	fma.rn.f64 	%fd118, %fd44, 0d4064D641B6B5EA6C, %fd117;
	mul.f64 	%fd119, %fd18, 0d403BC8579E47E33D;
	sub.f64 	%fd120, %fd118, %fd119;
	fma.rn.f64 	%fd121, %fd47, 0d40715D36C2ECEE06, %fd120;
	mul.f64 	%fd122, %fd83, 0d4074D641B6B5EA6D;
	sub.f64 	%fd123, %fd121, %fd122;
	fma.rn.f64 	%fd124, %fd52, 0d404BC8579E47E33C, %fd123;
	mul.f64 	%fd125, %fd88, 0d406BC8579E47E33A;
	sub.f64 	%fd126, %fd124, %fd125;
	mul.wide.s32 	%rd49, %r25, 64;
	sub.s64 	%rd50, %rd48, %rd49;
	ld.global.f64 	%fd127, [%rd50];
	fma.rn.f64 	%fd128, %fd127, 0d405FC064229B4CD5, %fd126;
	fma.rn.f64 	%fd129, %fd23, 0d4012858FBEDA977D, %fd128;
	mul.f64 	%fd130, %fd55, 0d404BC8579E47E33C;
	sub.f64 	%fd131, %fd129, %fd130;
	fma.rn.f64 	%fd132, %fd94, 0d405BC8579E47E33A, %fd131;
	add.s64 	%rd51, %rd50, %rd26;
	ld.global.f64 	%fd133, [%rd51];
	mul.f64 	%fd134, %fd133, 0d40452AED6C67888F;
	sub.f64 	%fd135, %fd132, %fd134;
	mul.f64 	%fd136, %fd3, 0d400D0F2C79FF5A27;
	fma.rn.f64 	%fd137, %fd1, 0d3FED0F2C79FF5A28, %fd136;
	mul.f64 	%fd138, %fd28, 0d4045CB615B7F839E;
	sub.f64 	%fd139, %fd137, %fd138;
	fma.rn.f64 	%fd140, %fd6, 0d4015CB615B7F839D, %fd139;
	mul.f64 	%fd141, %fd30, 0d40605889049FA2B6;
	sub.f64 	%fd142, %fd140, %fd141;
	fma.rn.f64 	%fd143, %fd65, 0d406B3E39B25F6484, %fd142;
	fma.rn.f64 	%fd144, %fd8, 0d400D0F2C79FF5A27, %fd143;
	mul.f64 	%fd145, %fd35, 0d40605889049FA2B6;
	sub.f64 	%fd146, %fd144, %fd145;
	fma.rn.f64 	%fd147, %fd70, 0d407B3E39B25F6486, %fd146;
	mul.f64 	%fd148, %fd106, 0d406D0F2C79FF5A27;
	sub.f64 	%fd149, %fd147, %fd148;
	fma.rn.f64 	%fd150, %fd11, 0d3FED0F2C79FF5A28, %fd149;
	mul.f64 	%fd151, %fd38, 0d4045CB615B7F839E;
	sub.f64 	%fd152, %fd150, %fd151;
	fma.rn.f64 	%fd153, %fd75, 0d406B3E39B25F6484, %fd152;
	mul.f64 	%fd154, %fd112, 0d406D0F2C79FF5A27;
	sub.f64 	%fd155, %fd153, %fd154;
	mul.wide.s32 	%rd52, %r25, -72;
	add.s64 	%rd53, %rd51, %rd52;
	ld.global.f64 	%fd156, [%rd53];
	fma.rn.f64 	%fd157, %fd156, 0d4048E86F43FF71DA, %fd155;
	mul.f64 	%fd158, %fd15, 0d4032DFE2948DCE7C;
	fma.rn.f64 	%fd159, %fd13, 0d4012DFE2948DCE7B, %fd158;
	mul.f64 	%fd160, %fd44, 0d404F75244CEC5822;
	sub.f64 	%fd161, %fd159, %fd160;
	fma.rn.f64 	%fd162, %fd18, 0d403C4FD3DED4B5B9, %fd161;
	mul.f64 	%fd163, %fd47, 0d406797DB39B1421B;
	sub.f64 	%fd164, %fd162, %fd163;
	fma.rn.f64 	%fd165, %fd83, 0d4062DFE2948DCE7A, %fd164;
	fma.rn.f64 	%fd166, %fd20, 0d4032DFE2948DCE7C, %fd165;
	mul.f64 	%fd167, %fd52, 0d406797DB39B1421B;
	sub.f64 	%fd168, %fd166, %fd167;
	fma.rn.f64 	%fd169, %fd88, 0d4072DFE2948DCE7A, %fd168;
	mul.f64 	%fd170, %fd127, 0d40559227853459B1;
	sub.f64 	%fd171, %fd169, %fd170;
	fma.rn.f64 	%fd172, %fd23, 0d4012DFE2948DCE7B, %fd171;
	mul.f64 	%fd173, %fd55, 0d404F75244CEC5822;
	sub.f64 	%fd174, %fd172, %fd173;
	fma.rn.f64 	%fd175, %fd94, 0d4062DFE2948DCE7A, %fd174;
	mul.f64 	%fd176, %fd133, 0d40559227853459B1;
	sub.f64 	%fd177, %fd175, %fd176;
	add.s64 	%rd54, %rd53, %rd22;
	ld.global.f64 	%fd178, [%rd54];
	fma.rn.f64 	%fd179, %fd178, 0d40232C94E82E889D, %fd177;
	ld.global.f64 	%fd180, [%rd7];
	mul.f64 	%fd181, %fd180, 0dBFD45C40009D96BA;
	mul.wide.s32 	%rd55, %r25, -488;
	add.s64 	%rd56, %rd54, %rd55;
	ld.global.f64 	%fd182, [%rd56];
	mul.f64 	%fd183, %fd182, 0d3FF9735000C4FC66;
	sub.f64 	%fd184, %fd181, %fd183;
	mul.wide.s32 	%rd57, %r25, 16;
	add.s64 	%rd58, %rd56, %rd57;
	ld.global.f64 	%fd185, [%rd58];
	fma.rn.f64 	%fd186, %fd185, 0d402FD02400F63B7F, %fd184;
	add.s64 	%rd59, %rd58, %rd10;
	ld.global.f64 	%fd187, [%rd59];
	mul.f64 	%fd188, %fd187, 0d4009735000C4FC68;
	sub.f64 	%fd189, %fd186, %fd188;
	add.s64 	%rd60, %rd59, %rd57;
	ld.global.f64 	%fd190, [%rd60];
	fma.rn.f64 	%fd191, %fd190, 0d404FD02400F63B80, %fd189;
	add.s64 	%rd61, %rd60, %rd57;
	ld.global.f64 	%fd192, [%rd61];
	mul.f64 	%fd193, %fd192, 0d4055356D55F97D01;
	sub.f64 	%fd194, %fd191, %fd193;
	add.s64 	%rd62, %rd61, %rd20;
	ld.global.f64 	%fd195, [%rd62];
	mul.f64 	%fd196, %fd195, 0d4009735000C4FC68;
	sub.f64 	%fd197, %fd194, %fd196;
	add.s64 	%rd63, %rd62, %rd57;
	ld.global.f64 	%fd198, [%rd63];
	fma.rn.f64 	%fd199, %fd198, 0d4057DC1B00B8ACA1, %fd197;
	add.s64 	%rd64, %rd63, %rd57;
	ld.global.f64 	%fd200, [%rd64];
	mul.f64 	%fd201, %fd200, 0d406FD02400F63B83;
	sub.f64 	%fd202, %fd199, %fd201;
	add.s64 	%rd65, %rd64, %rd57;
	ld.global.f64 	%fd203, [%rd65];
	fma.rn.f64 	%fd204, %fd203, 0d4059735000C4FC6A, %fd202;
	add.s64 	%rd66, %rd65, %rd12;
	ld.global.f64 	%fd205, [%rd66];
	mul.f64 	%fd206, %fd205, 0d3FF9735000C4FC66;
	sub.f64 	%fd207, %fd204, %fd206;
	add.s64 	%rd67, %rd66, %rd57;
	ld.global.f64 	%fd208, [%rd67];
	fma.rn.f64 	%fd209, %fd208, 0d404FD02400F63B80, %fd207;
	add.s64 	%rd68, %rd67, %rd57;
	ld.global.f64 	%fd210, [%rd68];
	mul.f64 	%fd211, %fd210, 0d406FD02400F63B83;
	sub.f64 	%fd212, %fd209, %fd211;
	add.s64 	%rd69, %rd68, %rd57;
	ld.global.f64 	%fd213, [%rd69];
	fma.rn.f64 	%fd214, %fd213, 0d4069735000C4FC66, %fd212;
	add.s64 	%rd70, %rd69, %rd57;
	ld.global.f64 	%fd215, [%rd70];
	mul.f64 	%fd216, %fd215, 0d403D16124A05B2BF;
	sub.f64 	%fd217, %fd214, %fd216;
	add.s64 	%rd71, %rd70, %rd22;
	ld.global.f64 	%fd218, [%rd71];
	fma.rn.f64 	%fd219, %fd218, 0dBFD45C40009D96BA, %fd217;
	add.s64 	%rd72, %rd71, %rd57;
	ld.global.f64 	%fd220, [%rd72];
	fma.rn.f64 	%fd221, %fd220, 0d402FD02400F63B7F, %fd219;
	add.s64 	%rd73, %rd72, %rd57;
	ld.global.f64 	%fd222, [%rd73];
	mul.f64 	%fd223, %fd222, 0d4055356D55F97D01;
	sub.f64 	%fd224, %fd221, %fd223;
	add.s64 	%rd74, %rd73, %rd57;
	ld.global.f64 	%fd225, [%rd74];
	fma.rn.f64 	%fd226, %fd225, 0d4059735000C4FC6A, %fd224;
	add.s64 	%rd75, %rd74, %rd57;
	ld.global.f64 	%fd227, [%rd75];
	mul.f64 	%fd228, %fd227, 0d403D16124A05B2BF;
	sub.f64 	%fd229, %fd226, %fd228;
	add.s64 	%rd76, %rd75, %rd57;
	ld.global.f64 	%fd230, [%rd76];
	fma.rn.f64 	%fd231, %fd230, 0d3FF4AEFBF05F1306, %fd229;
	mul.wide.s32 	%rd77, %r25, -504;
	add.s64 	%rd78, %rd76, %rd77;
	ld.global.f64 	%fd232, [%rd78];
	add.s64 	%rd79, %rd78, %rd10;
	ld.global.f64 	%fd233, [%rd79];
	mul.f64 	%fd234, %fd233, 0d4032DFE2948DCE7C;
	fma.rn.f64 	%fd235, %fd232, 0d4012DFE2948DCE7B, %fd234;
	add.s64 	%rd80, %rd79, %rd57;
	ld.global.f64 	%fd236, [%rd80];
	mul.f64 	%fd237, %fd236, 0d404F75244CEC5822;
	sub.f64 	%fd238, %fd235, %fd237;
	add.s64 	%rd81, %rd80, %rd20;
	ld.global.f64 	%fd239, [%rd81];
	fma.rn.f64 	%fd240, %fd239, 0d403C4FD3DED4B5B9, %fd238;
	add.s64 	%rd82, %rd81, %rd57;
	ld.global.f64 	%fd241, [%rd82];
	mul.f64 	%fd242, %fd241, 0d406797DB39B1421B;
	sub.f64 	%fd243, %fd240, %fd242;
	add.s64 	%rd83, %rd82, %rd57;
	ld.global.f64 	%fd244, [%rd83];
	fma.rn.f64 	%fd245, %fd244, 0d4062DFE2948DCE7A, %fd243;
	add.s64 	%rd84, %rd83, %rd12;
	ld.global.f64 	%fd246, [%rd84];
	fma.rn.f64 	%fd247, %fd246, 0d4032DFE2948DCE7C, %fd245;
	add.s64 	%rd85, %rd84, %rd57;
	ld.global.f64 	%fd248, [%rd85];
	mul.f64 	%fd249, %fd248, 0d406797DB39B1421B;
	sub.f64 	%fd250, %fd247, %fd249;
	add.s64 	%rd86, %rd85, %rd57;
	ld.global.f64 	%fd251, [%rd86];
	fma.rn.f64 	%fd252, %fd251, 0d4072DFE2948DCE7A, %fd250;
	add.s64 	%rd87, %rd86, %rd57;
	ld.global.f64 	%fd253, [%rd87];
	mul.f64 	%fd254, %fd253, 0d40559227853459B1;
	sub.f64 	%fd255, %fd252, %fd254;
	add.s64 	%rd88, %rd87, %rd22;
	ld.global.f64 	%fd256, [%rd88];
	fma.rn.f64 	%fd257, %fd256, 0d4012DFE2948DCE7B, %fd255;
	add.s64 	%rd89, %rd88, %rd57;
	ld.global.f64 	%fd258, [%rd89];
	mul.f64 	%fd259, %fd258, 0d404F75244CEC5822;
	sub.f64 	%fd260, %fd257, %fd259;
	add.s64 	%rd90, %rd89, %rd57;
	ld.global.f64 	%fd261, [%rd90];
	fma.rn.f64 	%fd262, %fd261, 0d4062DFE2948DCE7A, %fd260;
	add.s64 	%rd91, %rd90, %rd57;
	ld.global.f64 	%fd263, [%rd91];
	mul.f64 	%fd264, %fd263, 0d40559227853459B1;
	sub.f64 	%fd265, %fd262, %fd264;
	add.s64 	%rd92, %rd91, %rd57;
	ld.global.f64 	%fd266, [%rd92];
	fma.rn.f64 	%fd267, %fd266, 0d40232C94E82E889D, %fd265;
	mul.f64 	%fd268, %fd182, 0d3FF5CB615B7F839C;
	fma.rn.f64 	%fd269, %fd180, 0d3FDD0F2C79FF5A28, %fd268;
	mul.f64 	%fd270, %fd185, 0d4035CB615B7F839D;
	sub.f64 	%fd271, %fd269, %fd270;
	fma.rn.f64 	%fd272, %fd187, 0d3FED0F2C79FF5A28, %fd271;
	mul.f64 	%fd273, %fd190, 0d4045CB615B7F839E;
	sub.f64 	%fd274, %fd272, %fd273;
	fma.rn.f64 	%fd275, %fd192, 0d405B3E39B25F6488, %fd274;
	mul.f64 	%fd276, %fd195, 0d3FED0F2C79FF5A28;
	sub.f64 	%fd277, %fd275, %fd276;
	fma.rn.f64 	%fd278, %fd200, 0d405B3E39B25F6488, %fd277;
	mul.f64 	%fd279, %fd203, 0d405D0F2C79FF5A27;
	sub.f64 	%fd280, %fd278, %fd279;
	mul.f64 	%fd281, %fd205, 0d3FF5CB615B7F839C;
	sub.f64 	%fd282, %fd280, %fd281;
	fma.rn.f64 	%fd283, %fd208, 0d4045CB615B7F839E, %fd282;
	mul.f64 	%fd284, %fd210, 0d405B3E39B25F6488;
	sub.f64 	%fd285, %fd283, %fd284;
	fma.rn.f64 	%fd286, %fd215, 0d4038E86F43FF71DA, %fd285;
	mul.f64 	%fd287, %fd218, 0d3FDD0F2C79FF5A28;
	sub.f64 	%fd288, %fd286, %fd287;
	fma.rn.f64 	%fd289, %fd220, 0d4035CB615B7F839D, %fd288;
	mul.f64 	%fd290, %fd222, 0d405B3E39B25F6488;
	sub.f64 	%fd291, %fd289, %fd290;
	fma.rn.f64 	%fd292, %fd225, 0d405D0F2C79FF5A27, %fd291;
	mul.f64 	%fd293, %fd227, 0d4038E86F43FF71DA;
	sub.f64 	%fd294, %fd292, %fd293;
	mul.f64 	%fd295, %fd232, 0d4012858FBEDA977D;
	mul.f64 	%fd296, %fd236, 0d404BC8579E47E33C;
	sub.f64 	%fd297, %fd296, %fd295;
	fma.rn.f64 	%fd298, %fd239, 0d403BC8579E47E33D, %fd297;
	mul.f64 	%fd299, %fd241, 0d404BC8579E47E33C;
	sub.f64 	%fd300, %fd298, %fd299;
	mul.f64 	%fd301, %fd244, 0d405BC8579E47E33A;
	sub.f64 	%fd302, %fd300, %fd301;
	fma.rn.f64 	%fd303, %fd246, 0d4042858FBEDA977E, %fd302;
	mul.f64 	%fd304, %fd248, 0d40715D36C2ECEE06;
	sub.f64 	%fd305, %fd303, %fd304;
	fma.rn.f64 	%fd306, %fd251, 0d406BC8579E47E33A, %fd305;
	fma.rn.f64 	%fd307, %fd253, 0d40452AED6C67888F, %fd306;
	fma.rn.f64 	%fd308, %fd256, 0d402BC8579E47E33D, %fd307;
	mul.f64 	%fd309, %fd258, 0d4064D641B6B5EA6C;
	sub.f64 	%fd310, %fd308, %fd309;
	fma.rn.f64 	%fd311, %fd261, 0d4074D641B6B5EA6D, %fd310;
	mul.f64 	%fd312, %fd263, 0d405FC064229B4CD5;
	sub.f64 	%fd313, %fd311, %fd312;
	mul.f64 	%fd314, %fd180, 0d3FDDEF854ACCF305;
	mul.f64 	%fd315, %fd182, 0d3FF673A3F819B641;
	sub.f64 	%fd316, %fd315, %fd314;
	fma.rn.f64 	%fd317, %fd185, 0d4033A52F79167F7A, %fd316;
	fma.rn.f64 	%fd318, %fd187, 0d401A3194A17354A4, %fd317;
	mul.f64 	%fd319, %fd190, 0d4053A52F79167F7B;
	sub.f64 	%fd320, %fd318, %fd319;
	mul.f64 	%fd321, %fd192, 0d4053A52F79167F7B;
	sub.f64 	%fd322, %fd320, %fd321;
	fma.rn.f64 	%fd323, %fd195, 0d401A3194A17354A4, %fd322;
	fma.rn.f64 	%fd324, %fd198, 0dC0688E7B575C1F59, %fd323;
	fma.rn.f64 	%fd325, %fd200, 0d40788E7B575C1F5B, %fd324;
	fma.rn.f64 	%fd326, %fd203, 0d404A3194A17354A5, %fd325;
	fma.rn.f64 	%fd327, %fd205, 0d3FF673A3F819B641, %fd326;
	mul.f64 	%fd328, %fd208, 0d4053A52F79167F7B;
	sub.f64 	%fd329, %fd327, %fd328;
	fma.rn.f64 	%fd330, %fd210, 0d40788E7B575C1F5B, %fd329;
	mul.f64 	%fd331, %fd213, 0d4073A52F79167F7C;
	sub.f64 	%fd332, %fd330, %fd331;
	mul.f64 	%fd333, %fd218, 0d3FDDEF854ACCF305;
	sub.f64 	%fd334, %fd332, %fd333;
	fma.rn.f64 	%fd335, %fd220, 0d4033A52F79167F7A, %fd334;
	mul.f64 	%fd336, %fd222, 0d4053A52F79167F7B;
	sub.f64 	%fd337, %fd335, %fd336;
	fma.rn.f64 	%fd338, %fd225, 0d404A3194A17354A5, %fd337;
	mul.f64 	%fd339, %fd232, 0d4011BFE8A68F0ACE;
	mul.f64 	%fd340, %fd233, 0d4041BFE8A68F0ACE;
	sub.f64 	%fd341, %fd339, %fd340;
	mul.f64 	%fd342, %fd236, 0d4044B53A17A6E1F0;
	sub.f64 	%fd343, %fd341, %fd342;
	mul.f64 	%fd344, %fd239, 0d404F0FD7237A52E8;
	sub.f64 	%fd345, %fd343, %fd344;
	fma.rn.f64 	%fd346, %fd241, 0d40774BE15A9BBE2F, %fd345;
	fma.rn.f64 	%fd347, %fd244, 0d4048D978E92EA8BB, %fd346;
	fma.rn.f64 	%fd348, %fd248, 0d4069E2889D909A6C, %fd347;
	mul.f64 	%fd349, %fd251, 0d407F0FD7237A52E9;
	sub.f64 	%fd350, %fd348, %fd349;
	fma.rn.f64 	%fd351, %fd256, 0d40362FE2D032CD82, %fd350;
	mul.f64 	%fd352, %fd258, 0d4069E2889D909A6C;
	sub.f64 	%fd353, %fd351, %fd352;
	fma.rn.f64 	%fd354, %fd261, 0d406F0FD7237A52E9, %fd353;
	mul.f64 	%fd355, %fd180, 0d3FDFC064229B4CD8;
	mul.f64 	%fd356, %fd182, 0d4019CC515C1E2E6F;
	sub.f64 	%fd357, %fd355, %fd356;
	mul.f64 	%fd358, %fd185, 0d402FC064229B4CD5;
	sub.f64 	%fd359, %fd357, %fd358;
	mul.f64 	%fd360, %fd187, 0d401BC8579E47E33C;
	sub.f64 	%fd361, %fd359, %fd360;
	fma.rn.f64 	%fd362, %fd190, 0d406BC8579E47E33A, %fd361;
	fma.rn.f64 	%fd363, %fd192, 0d4042858FBEDA977E, %fd362;
	fma.rn.f64 	%fd364, %fd195, 0d401BC8579E47E33C, %fd363;
	mul.f64 	%fd365, %fd200, 0d40815D36C2ECEE06;
	sub.f64 	%fd366, %fd364, %fd365;
	fma.rn.f64 	%fd367, %fd205, 0d4019CC515C1E2E6F, %fd366;
	mul.f64 	%fd368, %fd208, 0d406BC8579E47E33A;
	sub.f64 	%fd369, %fd367, %fd368;
	fma.rn.f64 	%fd370, %fd210, 0d40815D36C2ECEE06, %fd369;
	mul.f64 	%fd371, %fd218, 0d3FDFC064229B4CD8;
	sub.f64 	%fd372, %fd370, %fd371;
	fma.rn.f64 	%fd373, %fd220, 0d402FC064229B4CD5, %fd372;
	mul.f64 	%fd374, %fd222, 0d4042858FBEDA977E;
	sub.f64 	%fd375, %fd373, %fd374;
	mul.f64 	%fd376, %fd232, 0d40105D46E3A8A8A5;
	mul.f64 	%fd377, %fd233, 0d405474989C92D2CE;
	sub.f64 	%fd378, %fd377, %fd376;
	fma.rn.f64 	%fd379, %fd236, 0d4035D1B3DA363631, %fd378;
	mul.f64 	%fd380, %fd239, 0d404CA33C0E672721;
	sub.f64 	%fd381, %fd379, %fd380;
	mul.f64 	%fd382, %fd241, 0d407CA33C0E672720;
	sub.f64 	%fd383, %fd381, %fd382;
	mul.f64 	%fd384, %fd246, 0d405CA33C0E672722;
	sub.f64 	%fd385, %fd383, %fd384;
	fma.rn.f64 	%fd386, %fd248, 0d4087DD5CB6AB4B46, %fd385;
	fma.rn.f64 	%fd387, %fd256, 0d403CA33C0E672721, %fd386;
	mul.f64 	%fd388, %fd258, 0d4063177D5EEF6F6A;
	sub.f64 	%fd389, %fd387, %fd388;
	mul.f64 	%fd390, %fd180, 0d3FE1D0B5001AC557;
	mul.f64 	%fd391, %fd182, 0d402E1031702D2D05;
	sub.f64 	%fd392, %fd391, %fd390;
	fma.rn.f64 	%fd393, %fd185, 0d40240ACBA01E1E01, %fd392;
	mul.f64 	%fd394, %fd187, 0d403761ED90232301;
	sub.f64 	%fd395, %fd393, %fd394;
	mul.f64 	%fd396, %fd190, 0d407189722C1A5A44;
	sub.f64 	%fd397, %fd395, %fd396;
	mul.f64 	%fd398, %fd195, 0d403761ED90232301;
	sub.f64 	%fd399, %fd397, %fd398;
	fma.rn.f64 	%fd400, %fd198, 0d4085EBCEB720F0D3, %fd399;
	fma.rn.f64 	%fd401, %fd205, 0d402E1031702D2D05, %fd400;
	mul.f64 	%fd402, %fd208, 0d407189722C1A5A44;
	sub.f64 	%fd403, %fd401, %fd402;
	mul.f64 	%fd404, %fd218, 0d3FE1D0B5001AC557;
	sub.f64 	%fd405, %fd403, %fd404;
	fma.rn.f64 	%fd406, %fd220, 0d40240ACBA01E1E01, %fd405;
	mul.f64 	%fd407, %fd232, 0d400B748585E2A5F2;
	mul.f64 	%fd408, %fd233, 0d405EE316369EFAAE;
	sub.f64 	%fd409, %fd407, %fd408;
	fma.rn.f64 	%fd410, %fd239, 0d407B06B36FCB1B5B, %fd409;
	mul.f64 	%fd411, %fd246, 0d407204779FDCBCE8;
	sub.f64 	%fd412, %fd410, %fd411;
	fma.rn.f64 	%fd413, %fd256, 0d403EE316369EFAAF, %fd412;
	mul.f64 	%fd414, %fd180, 0d3FE88E8034FBF3B9;
	mul.f64 	%fd415, %fd182, 0d404144322541275F;
	sub.f64 	%fd416, %fd414, %fd415;
	fma.rn.f64 	%fd417, %fd187, 0d406424E52B76ADED, %fd416;
	mul.f64 	%fd418, %fd195, 0d406424E52B76ADED;
	sub.f64 	%fd419, %fd417, %fd418;
	fma.rn.f64 	%fd420, %fd205, 0d404144322541275F, %fd419;
	mul.f64 	%fd421, %fd218, 0d3FE88E8034FBF3B9;
	sub.f64 	%fd422, %fd420, %fd421;
	add.s32 	%r24, %r19, %r23;
	mul.wide.s32 	%rd93, %r24, 8;
	add.s64 	%rd94, %rd2, %rd93;
	st.global.f64 	[%rd94], %fd12;
	add.s64 	%rd95, %rd94, %rd8;
	st.global.f64 	[%rd95], %fd24;
	add.s64 	%rd96, %rd95, %rd8;
	st.global.f64 	[%rd96], %fd40;
	add.s64 	%rd97, %rd96, %rd8;
	st.global.f64 	[%rd97], %fd57;
	add.s64 	%rd98, %rd97, %rd8;
	st.global.f64 	[%rd98], %fd76;
	add.s64 	%rd99, %rd98, %rd8;
	st.global.f64 	[%rd99], %fd95;
	add.s64 	%rd100, %rd99, %rd8;
	st.global.f64 	[%rd100], %fd114;
	add.s64 	%rd101, %rd100, %rd8;
	st.global.f64 	[%rd101], %fd135;
	add.s64 	%rd102, %rd101, %rd8;
	st.global.f64 	[%rd102], %fd157;
	add.s64 	%rd103, %rd102, %rd8;
	st.global.f64 	[%rd103], %fd179;
	add.s64 	%rd104, %rd103, %rd8;
	st.global.f64 	[%rd104], %fd231;
	add.s64 	%rd105, %rd104, %rd8;
	st.global.f64 	[%rd105], %fd267;
	add.s64 	%rd106, %rd105, %rd8;
	st.global.f64 	[%rd106], %fd294;
	add.s64 	%rd107, %rd106, %rd8;
	st.global.f64 	[%rd107], %fd313;
	add.s64 	%rd108, %rd107, %rd8;
	st.global.f64 	[%rd108], %fd338;
	add.s64 	%rd109, %rd108, %rd8;
	st.global.f64 	[%rd109], %fd354;
	add.s64 	%rd110, %rd109, %rd8;
	st.global.f64 	[%rd110], %fd375;
	add.s64 	%rd111, %rd110, %rd8;
	st.global.f64 	[%rd111], %fd389;
	add.s64 	%rd112, %rd111, %rd8;
	st.global.f64 	[%rd112], %fd406;
	add.s64 	%rd113, %rd112, %rd8;
	st.global.f64 	[%rd113], %fd413;
	add.s64 	%rd114, %rd113, %rd8;
	st.global.f64 	[%rd114], %fd422;
$L__BB15_2:
	ret;

}
.entry _Z22right_cart2sph_inplaceILi0EEvPdiii(
	.param .u64 .ptr .align 1 _Z22right_cart2sph_inplaceILi0EEvPdiii_param_0,
	.param .u32 _Z22right_cart2sph_inplaceILi0EEvPdiii_param_1,
	.param .u32 _Z22right_cart2sph_inplaceILi0EEvPdiii_param_2,
	.param .u32 _Z22right_cart2sph_inplaceILi0EEvPdiii_param_3
)
{
	.reg .pred 	%p<4>;
	.reg .b32 	%r<17>;
	.reg .b64 	%rd<12>;
	.reg .b64 	%fd<2>;

	ld.param.u64 	%rd1, [_Z22right_cart2sph_inplaceILi0EEvPdiii_param_0];
	ld.param.u32 	%r3, [_Z22right_cart2sph_inplaceILi0EEvPdiii_param_1];
	ld.param.u32 	%r5, [_Z22right_cart2sph_inplaceILi0EEvPdiii_param_2];
	ld.param.u32 	%r4, [_Z22right_cart2sph_inplaceILi0EEvPdiii_param_3];
	mov.u32 	%r7, %ctaid.x;
	mov.u32 	%r8, %ntid.x;
	mov.u32 	%r9, %tid.x;
	mad.lo.s32 	%r1, %r7, %r8, %r9;
	mov.u32 	%r10, %ctaid.y;
	mov.u32 	%r11, %ntid.y;
	mov.u32 	%r12, %tid.y;
	mad.lo.s32 	%r13, %r10, %r11, %r12;
	setp.ge.s32 	%p1, %r1, %r3;
	setp.ge.s32 	%p2, %r13, %r5;
	or.pred  	%p3, %p1, %p2;
	@%p3 bra 	$L__BB16_2;
	cvta.to.global.u64 	%rd2, %rd1;
	cvt.s64.s32 	%rd3, %r4;
	cvt.u64.u32 	%rd4, %r13;
	mul.lo.s32 	%r14, %r3, %r1;
	cvt.s64.s32 	%rd5, %r14;
	add.s64 	%rd6, %rd5, %rd4;
	add.s64 	%rd7, %rd6, %rd3;
	shl.b64 	%rd8, %rd7, 3;
	add.s64 	%rd9, %rd2, %rd8;
	ld.global.f64 	%fd1, [%rd9];
	add.s32 	%r15, %r14, %r13;
	add.s32 	%r16, %r15, %r4;
	mul.wide.s32 	%rd10, %r16, 8;
	add.s64 	%rd11, %rd2, %rd10;
	st.global.f64 	[%rd11], %fd1;
$L__BB16_2:
	ret;

}
.entry _Z22right_cart2sph_inplaceILi1EEvPdiii(
	.param .u64 .ptr .align 1 _Z22right_cart2sph_inplaceILi1EEvPdiii_param_0,
	.param .u32 _Z22right_cart2sph_inplaceILi1EEvPdiii_param_1,
	.param .u32 _Z22right_cart2sph_inplaceILi1EEvPdiii_param_2,
	.param .u32 _Z22right_cart2sph_inplaceILi1EEvPdiii_param_3
)
{
	.reg .pred 	%p<4>;
	.reg .b32 	%r<18>;
	.reg .b64 	%rd<12>;
	.reg .b64 	%fd<4>;

	ld.param.u64 	%rd1, [_Z22right_cart2sph_inplaceILi1EEvPdiii_param_0];
	ld.param.u32 	%r3, [_Z22right_cart2sph_inplaceILi1EEvPdiii_param_1];
	ld.param.u32 	%r5, [_Z22right_cart2sph_inplaceILi1EEvPdiii_param_2];
	ld.param.u32 	%r4, [_Z22right_cart2sph_inplaceILi1EEvPdiii_param_3];
	mov.u32 	%r7, %ctaid.x;
	mov.u32 	%r8, %ntid.x;
	mov.u32 	%r9, %tid.x;
	mad.lo.s32 	%r1, %r7, %r8, %r9;
	mov.u32 	%r10, %ctaid.y;
	mov.u32 	%r11, %ntid.y;
	mov.u32 	%r12, %tid.y;
	mad.lo.s32 	%r13, %r10, %r11, %r12;
	setp.ge.s32 	%p1, %r1, %r3;
	setp.ge.s32 	%p2, %r13, %r5;
	or.pred  	%p3, %p1, %p2;
	@%p3 bra 	$L__BB17_2;
	cvta.to.global.u64 	%rd2, %rd1;
	cvt.s64.s32 	%rd3, %r4;
	mul.lo.s32 	%r14, %r13, 3;
	cvt.u64.u32 	%rd4, %r14;
	mul.lo.s32 	%r15, %r3, %r1;
	cvt.s64.s32 	%rd5, %r15;
	add.s64 	%rd6, %rd5, %rd4;
	add.s64 	%rd7, %rd6, %rd3;
	shl.b64 	%rd8, %rd7, 3;
	add.s64 	%rd9, %rd2, %rd8;
	ld.global.f64 	%fd1, [%rd9];
	ld.global.f64 	%fd2, [%rd9+8];
	ld.global.f64 	%fd3, [%rd9+16];
	add.s32 	%r16, %r15, %r14;
	add.s32 	%r17, %r16, %r4;
	mul.wide.s32 	%rd10, %r17, 8;
	add.s64 	%rd11, %rd2, %rd10;
	st.global.f64 	[%rd11], %fd1;
	st.global.f64 	[%rd11+8], %fd2;
	st.global.f64 	[%rd11+16], %fd3;
$L__BB17_2:
	ret;

}
.entry _Z22right_cart2sph_inplaceILi2EEvPdiii(
	.param .u64 .ptr .align 1 _Z22right_cart2sph_inplaceILi2EEvPdiii_param_0,
	.param .u32 _Z22right_cart2sph_inplaceILi2EEvPdiii_param_1,
	.param .u32 _Z22right_cart2sph_inplaceILi2EEvPdiii_param_2,
	.param .u32 _Z22right_cart2sph_inplaceILi2EEvPdiii_param_3
)
{
	.reg .pred 	%p<4>;
	.reg .b32 	%r<18>;
	.reg .b64 	%rd<12>;
	.reg .b64 	%fd<15>;

	ld.param.u64 	%rd1, [_Z22right_cart2sph_inplaceILi2EEvPdiii_param_0];
	ld.param.u32 	%r3, [_Z22right_cart2sph_inplaceILi2EEvPdiii_param_1];
	ld.param.u32 	%r5, [_Z22right_cart2sph_inplaceILi2EEvPdiii_param_2];
	ld.param.u32 	%r4, [_Z22right_cart2sph_inplaceILi2EEvPdiii_param_3];
	mov.u32 	%r7, %ctaid.x;
	mov.u32 	%r8, %ntid.x;
	mov.u32 	%r9, %tid.x;
	mad.lo.s32 	%r1, %r7, %r8, %r9;
	mov.u32 	%r10, %ctaid.y;
	mov.u32 	%r11, %ntid.y;
	mov.u32 	%r12, %tid.y;
	mad.lo.s32 	%r13, %r10, %r11, %r12;
	setp.ge.s32 	%p1, %r1, %r3;
	setp.ge.s32 	%p2, %r13, %r5;
	or.pred  	%p3, %p1, %p2;
	@%p3 bra 	$L__BB18_2;
	cvta.to.global.u64 	%rd2, %rd1;
	cvt.s64.s32 	%rd3, %r4;
	mul.lo.s32 	%r14, %r13, 6;
	cvt.u64.u32 	%rd4, %r14;
	mul.lo.s32 	%r15, %r3, %r1;
	cvt.s64.s32 	%rd5, %r15;
	add.s64 	%rd6, %rd5, %rd4;
	add.s64 	%rd7, %rd6, %rd3;
	shl.b64 	%rd8, %rd7, 3;
	add.s64 	%rd9, %rd2, %rd8;
	ld.global.f64 	%fd1, [%rd9+8];
	mul.f64 	%fd2, %fd1, 0d3FF17B14102B0694;
	ld.global.f64 	%fd3, [%rd9+32];
	mul.f64 	%fd4, %fd3, 0d3FF17B14102B0694;
	ld.global.f64 	%fd5, [%rd9+40];
	ld.global.f64 	%fd6, [%rd9];
	ld.global.f64 	%fd7, [%rd9+24];
	add.f64 	%fd8, %fd6, %fd7;
	mul.f64 	%fd9, %fd8, 0dBFD42F601A8C679A;
	fma.rn.f64 	%fd10, %fd5, 0d3FE42F601A8C679A, %fd9;
	ld.global.f64 	%fd11, [%rd9+16];
	mul.f64 	%fd12, %fd11, 0d3FF17B14102B0694;
	sub.f64 	%fd13, %fd6, %fd7;
	mul.f64 	%fd14, %fd13, 0d3FE17B14102B0694;
	add.s32 	%r16, %r15, %r14;
	add.s32 	%r17, %r16, %r4;
	mul.wide.s32 	%rd10, %r17, 8;
	add.s64 	%rd11, %rd2, %rd10;
	st.global.f64 	[%rd11], %fd2;
	st.global.f64 	[%rd11+8], %fd4;
	st.global.f64 	[%rd11+16], %fd10;
	st.global.f64 	[%rd11+24], %fd12;
	st.global.f64 	[%rd11+32], %fd14;
$L__BB18_2:
	ret;

}
.entry _Z22right_cart2sph_inplaceILi3EEvPdiii(
	.param .u64 .ptr .align 1 _Z22right_cart2sph_inplaceILi3EEvPdiii_param_0,
	.param .u32 _Z22right_cart2sph_inplaceILi3EEvPdiii_param_1,
	.param .u32 _Z22right_cart2sph_inplaceILi3EEvPdiii_param_2,
	.param .u32 _Z22right_cart2sph_inplaceILi3EEvPdiii_param_3
)
{
	.reg .pred 	%p<4>;
	.reg .b32 	%r<18>;
	.reg .b64 	%rd<12>;
	.reg .b64 	%fd<32>;

	ld.param.u64 	%rd1, [_Z22right_cart2sph_inplaceILi3EEvPdiii_param_0];
	ld.param.u32 	%r3, [_Z22right_cart2sph_inplaceILi3EEvPdiii_param_1];
	ld.param.u32 	%r5, [_Z22right_cart2sph_inplaceILi3EEvPdiii_param_2];
	ld.param.u32 	%r4, [_Z22right_cart2sph_inplaceILi3EEvPdiii_param_3];
	mov.u32 	%r7, %ctaid.x;
	mov.u32 	%r8, %ntid.x;
	mov.u32 	%r9, %tid.x;
	mad.lo.s32 	%r1, %r7, %r8, %r9;
	mov.u32 	%r10, %ctaid.y;
	mov.u32 	%r11, %ntid.y;
	mov.u32 	%r12, %tid.y;
	mad.lo.s32 	%r13, %r10, %r11, %r12;
	setp.ge.s32 	%p1, %r1, %r3;
	setp.ge.s32 	%p2, %r13, %r5;
	or.pred  	%p3, %p1, %p2;
	@%p3 bra 	$L__BB19_2;
	cvta.to.global.u64 	%rd2, %rd1;
	cvt.s64.s32 	%rd3, %r4;
	mul.lo.s32 	%r14, %r13, 10;
	cvt.u64.u32 	%rd4, %r14;
	mul.lo.s32 	%r15, %r3, %r1;
	cvt.s64.s32 	%rd5, %r15;
	add.s64 	%rd6, %rd5, %rd4;
	add.s64 	%rd7, %rd6, %rd3;
	shl.b64 	%rd8, %rd7, 3;
	add.s64 	%rd9, %rd2, %rd8;
	ld.global.f64 	%fd1, [%rd9+8];
	mul.f64 	%fd2, %fd1, 0d4008000000000000;
	ld.global.f64 	%fd3, [%rd9+48];
	sub.f64 	%fd4, %fd2, %fd3;
	mul.f64 	%fd5, %fd4, 0d3FE2E1A3183E613B;
	ld.global.f64 	%fd6, [%rd9+32];
	mul.f64 	%fd7, %fd6, 0d40071FF8E45CAD2E;
	ld.global.f64 	%fd8, [%rd9+64];
	mul.f64 	%fd9, %fd8, 0d4010000000000000;
	add.f64 	%fd10, %fd1, %fd3;
	sub.f64 	%fd11, %fd9, %fd10;
	mul.f64 	%fd12, %fd11, 0d3FDD403D065E56E9;
	ld.global.f64 	%fd13, [%rd9+16];
	ld.global.f64 	%fd14, [%rd9+56];
	add.f64 	%fd15, %fd13, %fd14;
	ld.global.f64 	%fd16, [%rd9+72];
	mul.f64 	%fd17, %fd16, 0d3FE5555555555555;
	sub.f64 	%fd18, %fd17, %fd15;
	mul.f64 	%fd19, %fd18, 0d3FF1E9973D058E84;
	ld.global.f64 	%fd20, [%rd9+40];
	mul.f64 	%fd21, %fd20, 0d4010000000000000;
	ld.global.f64 	%fd22, [%rd9];
	ld.global.f64 	%fd23, [%rd9+24];
	add.f64 	%fd24, %fd22, %fd23;
	sub.f64 	%fd25, %fd21, %fd24;
	mul.f64 	%fd26, %fd25, 0d3FDD403D065E56E9;
	sub.f64 	%fd27, %fd13, %fd14;
	mul.f64 	%fd28, %fd27, 0d3FF71FF8E45CAD2E;
	mul.f64 	%fd29, %fd23, 0d4008000000000000;
	sub.f64 	%fd30, %fd22, %fd29;
	mul.f64 	%fd31, %fd30, 0d3FE2E1A3183E613B;
	add.s32 	%r16, %r15, %r14;
	add.s32 	%r17, %r16, %r4;
	mul.wide.s32 	%rd10, %r17, 8;
	add.s64 	%rd11, %rd2, %rd10;
	st.global.f64 	[%rd11], %fd5;
	st.global.f64 	[%rd11+8], %fd7;
	st.global.f64 	[%rd11+16], %fd12;
	st.global.f64 	[%rd11+24], %fd19;
	st.global.f64 	[%rd11+32], %fd26;
	st.global.f64 	[%rd11+40], %fd28;
	st.global.f64 	[%rd11+48], %fd31;
$L__BB19_2:
	ret;

}
.entry _Z22right_cart2sph_inplaceILi4EEvPdiii(
	.param .u64 .ptr .align 1 _Z22right_cart2sph_inplaceILi4EEvPdiii_param_0,
	.param .u32 _Z22right_cart2sph_inplaceILi4EEvPdiii_param_1,
	.param .u32 _Z22right_cart2sph_inplaceILi4EEvPdiii_param_2,
	.param .u32 _Z22right_cart2sph_inplaceILi4EEvPdiii_param_3
)
{
	.reg .pred 	%p<4>;
	.reg .b32 	%r<28>;
	.reg .b64 	%rd<13>;
	.reg .b64 	%fd<51>;

	ld.param.u32 	%r1, [_Z22right_cart2sph_inplaceILi4EEvPdiii_param_1];
	ld.param.u32 	%r3, [_Z22right_cart2sph_inplaceILi4EEvPdiii_param_2];
	mov.u32 	%r5, %ctaid.x;
	mov.u32 	%r6, %ntid.x;
	mov.u32 	%r7, %tid.x;
	mad.lo.s32 	%r8, %r5, %r6, %r7;
	mov.u32 	%r9, %ctaid.y;
	mov.u32 	%r10, %ntid.y;
	mov.u32 	%r11, %tid.y;
	mad.lo.s32 	%r12, %r9, %r10, %r11;
	setp.ge.s32 	%p1, %r8, %r1;
	setp.ge.s32 	%p2, %r12, %r3;
	or.pred  	%p3, %p1, %p2;
	@%p3 bra 	$L__BB20_2;
	ld.param.u32 	%r27, [_Z22right_cart2sph_inplaceILi4EEvPdiii_param_3];
	ld.param.u32 	%r26, [_Z22right_cart2sph_inplaceILi4EEvPdiii_param_1];
	ld.param.u64 	%rd12, [_Z22right_cart2sph_inplaceILi4EEvPdiii_param_0];
	cvta.to.global.u64 	%rd2, %rd12;
	cvt.s64.s32 	%rd3, %r27;
	mov.u32 	%r14, %ctaid.y;
	mov.u32 	%r15, %ntid.y;
	mov.u32 	%r16, %tid.y;
	mad.lo.s32 	%r17, %r14, %r15, %r16;
	mul.lo.s32 	%r18, %r17, 15;
	cvt.u64.u32 	%rd4, %r18;
	mov.u32 	%r19, %ctaid.x;
	mov.u32 	%r20, %ntid.x;
	mov.u32 	%r21, %tid.x;
	mad.lo.s32 	%r22, %r19, %r20, %r21;
	mul.lo.s32 	%r23, %r26, %r22;
	cvt.s64.s32 	%rd5, %r23;
	add.s64 	%rd6, %rd5, %rd4;
	add.s64 	%rd7, %rd6, %rd3;
	shl.b64 	%rd8, %rd7, 3;
	add.s64 	%rd9, %rd2, %rd8;
	ld.global.f64 	%fd1, [%rd9+8];
	ld.global.f64 	%fd2, [%rd9+48];
	sub.f64 	%fd3, %fd1, %fd2;
	mul.f64 	%fd4, %fd3, 0d400406D8AA0D83A4;
	ld.global.f64 	%fd5, [%rd9+32];
	mul.f64 	%fd6, %fd5, 0d4008000000000000;
	ld.global.f64 	%fd7, [%rd9+88];
	sub.f64 	%fd8, %fd6, %fd7;
	mul.f64 	%fd9, %fd8, 0d3FFC5274A45D91D8;
	ld.global.f64 	%fd10, [%rd9+64];
	mul.f64 	%fd11, %fd10, 0d4018000000000000;
	sub.f64 	%fd12, %fd11, %fd1;
	sub.f64 	%fd13, %fd12, %fd2;
	mul.f64 	%fd14, %fd13, 0d3FEE471027D29B67;
	add.f64 	%fd15, %fd5, %fd7;
	mul.f64 	%fd16, %fd15, 0d40000E9F3901EDF5;
	ld.global.f64 	%fd17, [%rd9+104];
	mul.f64 	%fd18, %fd17, 0d400568D44C02929C;
	sub.f64 	%fd19, %fd18, %fd16;
	ld.global.f64 	%fd20, [%rd9];
	ld.global.f64 	%fd21, [%rd9+24];
	fma.rn.f64 	%fd22, %fd21, 0d4000000000000000, %fd20;
	ld.global.f64 	%fd23, [%rd9+80];
	add.f64 	%fd24, %fd23, %fd22;
	ld.global.f64 	%fd25, [%rd9+40];
	ld.global.f64 	%fd26, [%rd9+96];
	add.f64 	%fd27, %fd25, %fd26;
	mul.f64 	%fd28, %fd27, 0dC0044F923A4AEEDB;
	fma.rn.f64 	%fd29, %fd24, 0d3FD44F923A4AEEDB, %fd28;
	ld.global.f64 	%fd30, [%rd9+112];
	fma.rn.f64 	%fd31, %fd30, 0d3FEB14C2F863E924, %fd29;
	ld.global.f64 	%fd32, [%rd9+16];
	ld.global.f64 	%fd33, [%rd9+56];
	add.f64 	%fd34, %fd32, %fd33;
	mul.f64 	%fd35, %fd34, 0d40000E9F3901EDF5;
	ld.global.f64 	%fd36, [%rd9+72];
	mul.f64 	%fd37, %fd36, 0d400568D44C02929C;
	sub.f64 	%fd38, %fd37, %fd35;
	sub.f64 	%fd39, %fd23, %fd20;
	fma.rn.f64 	%fd40, %fd25, 0d4018000000000000, %fd39;
	mul.f64 	%fd41, %fd26, 0d4018000000000000;
	sub.f64 	%fd42, %fd40, %fd41;
	mul.f64 	%fd43, %fd42, 0d3FDE471027D29B67;
	mul.f64 	%fd44, %fd33, 0d4008000000000000;
	sub.f64 	%fd45, %fd32, %fd44;
	mul.f64 	%fd46, %fd45, 0d3FFC5274A45D91D8;
	mul.f64 	%fd47, %fd21, 0d4018000000000000;
	sub.f64 	%fd48, %fd20, %fd47;
	add.f64 	%fd49, %fd23, %fd48;
	mul.f64 	%fd50, %fd49, 0d3FE406D8AA0D83A4;
	add.s32 	%r24, %r23, %r18;
	add.s32 	%r25, %r24, %r27;
	mul.wide.s32 	%rd10, %r25, 8;
	add.s64 	%rd11, %rd2, %rd10;
	st.global.f64 	[%rd11], %fd4;
	st.global.f64 	[%rd11+8], %fd9;
	st.global.f64 	[%rd11+16], %fd14;
	st.global.f64 	[%rd11+24], %fd19;
	st.global.f64 	[%rd11+32], %fd31;
	st.global.f64 	[%rd11+40], %fd38;
	st.global.f64 	[%rd11+48], %fd43;
	st.global.f64 	[%rd11+56], %fd46;
	st.global.f64 	[%rd11+64], %fd50;
$L__BB20_2:
	ret;

}
.entry _Z22right_cart2sph_inplaceILi5EEvPdiii(
	.param .u64 .ptr .align 1 _Z22right_cart2sph_inplaceILi5EEvPdiii_param_0,
	.param .u32 _Z22right_cart2sph_inplaceILi5EEvPdiii_param_1,
	.param .u32 _Z22right_cart2sph_inplaceILi5EEvPdiii_param_2,
	.param .u32 _Z22right_cart2sph_inplaceILi5EEvPdiii_param_3
)
{
	.reg .pred 	%p<4>;
	.reg .b32 	%r<28>;
	.reg .b64 	%rd<13>;
	.reg .b64 	%fd<82>;

	ld.param.u32 	%r1, [_Z22right_cart2sph_inplaceILi5EEvPdiii_param_1];
	ld.param.u32 	%r3, [_Z22right_cart2sph_inplaceILi5EEvPdiii_param_2];
	mov.u32 	%r5, %ctaid.x;
	mov.u32 	%r6, %ntid.x;
	mov.u32 	%r7, %tid.x;
	mad.lo.s32 	%r8, %r5, %r6, %r7;
	mov.u32 	%r9, %ctaid.y;
	mov.u32 	%r10, %ntid.y;
	mov.u32 	%r11, %tid.y;
	mad.lo.s32 	%r12, %r9, %r10, %r11;
	setp.ge.s32 	%p1, %r8, %r1;
	setp.ge.s32 	%p2, %r12, %r3;
	or.pred  	%p3, %p1, %p2;
	@%p3 bra 	$L__BB21_2;
	ld.param.u32 	%r27, [_Z22right_cart2sph_inplaceILi5EEvPdiii_param_3];
	ld.param.u32 	%r26, [_Z22right_cart2sph_inplaceILi5EEvPdiii_param_1];
	ld.param.u64 	%rd12, [_Z22right_cart2sph_inplaceILi5EEvPdiii_param_0];
	cvta.to.global.u64 	%rd2, %rd12;
	cvt.s64.s32 	%rd3, %r27;
	mov.u32 	%r14, %ctaid.y;
	mov.u32 	%r15, %ntid.y;
	mov.u32 	%r16, %tid.y;
	mad.lo.s32 	%r17, %r14, %r15, %r16;
	mul.lo.s32 	%r18, %r17, 21;
	cvt.u64.u32 	%rd4, %r18;
	mov.u32 	%r19, %ctaid.x;
	mov.u32 	%r20, %ntid.x;
	mov.u32 	%r21, %tid.x;
	mad.lo.s32 	%r22, %r19, %r20, %r21;
	mul.lo.s32 	%r23, %r26, %r22;
	cvt.s64.s32 	%rd5, %r23;
	add.s64 	%rd6, %rd5, %rd4;
	add.s64 	%rd7, %rd6, %rd3;
	shl.b64 	%rd8, %rd7, 3;
	add.s64 	%rd9, %rd2, %rd8;
	ld.global.f64 	%fd1, [%rd9+8];
	mul.f64 	%fd2, %fd1, 0d400A415A2DD863C7;
	ld.global.f64 	%fd3, [%rd9+48];
	mul.f64 	%fd4, %fd3, 0d401A415A2DD863C6;
	sub.f64 	%fd5, %fd2, %fd4;
	ld.global.f64 	%fd6, [%rd9+120];
	fma.rn.f64 	%fd7, %fd6, 0d3FE50114F179E96C, %fd5;
	ld.global.f64 	%fd8, [%rd9+32];
	mul.f64 	%fd9, %fd8, 0d40209AF4D7FFA13B;
	ld.global.f64 	%fd10, [%rd9+88];
	mul.f64 	%fd11, %fd10, 0d40209AF4D7FFA13B;
	sub.f64 	%fd12, %fd9, %fd11;
	mul.f64 	%fd13, %fd1, 0dBFF77BC29E0133E2;
	mul.f64 	%fd14, %fd3, 0d3FEF4FAE28019A83;
	sub.f64 	%fd15, %fd13, %fd14;
	ld.global.f64 	%fd16, [%rd9+64];
	fma.rn.f64 	%fd17, %fd16, 0d40277BC29E0133E2, %fd15;
	fma.rn.f64 	%fd18, %fd6, 0d3FDF4FAE28019A83, %fd17;
	ld.global.f64 	%fd19, [%rd9+136];
	mul.f64 	%fd20, %fd19, 0d400F4FAE28019A83;
	sub.f64 	%fd21, %fd18, %fd20;
	mul.f64 	%fd22, %fd10, 0dC0132C94E82E889D;
	fma.rn.f64 	%fd23, %fd8, 0dC0132C94E82E889D, %fd22;
	ld.global.f64 	%fd24, [%rd9+104];
	fma.rn.f64 	%fd25, %fd24, 0d40232C94E82E889D, %fd23;
	mul.f64 	%fd26, %fd3, 0d3FECFD13F36DF79B;
	fma.rn.f64 	%fd27, %fd1, 0d3FDCFD13F36DF79B, %fd26;
	mul.f64 	%fd28, %fd16, 0d4015BDCEF69279B4;
	sub.f64 	%fd29, %fd27, %fd28;
	fma.rn.f64 	%fd30, %fd6, 0d3FDCFD13F36DF79B, %fd29;
	mul.f64 	%fd31, %fd19, 0d4015BDCEF69279B4;
	sub.f64 	%fd32, %fd30, %fd31;
	ld.global.f64 	%fd33, [%rd9+152];
	fma.rn.f64 	%fd34, %fd33, 0d400CFD13F36DF79B, %fd32;
	ld.global.f64 	%fd35, [%rd9+16];
	ld.global.f64 	%fd36, [%rd9+56];
	mul.f64 	%fd37, %fd36, 0d400C116D850E960C;
	fma.rn.f64 	%fd38, %fd35, 0d3FFC116D850E960C, %fd37;
	ld.global.f64 	%fd39, [%rd9+72];
	mul.f64 	%fd40, %fd39, 0d4012B649035F0EB3;
	sub.f64 	%fd41, %fd38, %fd40;
	ld.global.f64 	%fd42, [%rd9+128];
	fma.rn.f64 	%fd43, %fd42, 0d3FFC116D850E960C, %fd41;
	ld.global.f64 	%fd44, [%rd9+144];
	mul.f64 	%fd45, %fd44, 0d4012B649035F0EB3;
	sub.f64 	%fd46, %fd43, %fd45;
	ld.global.f64 	%fd47, [%rd9+160];
	fma.rn.f64 	%fd48, %fd47, 0d3FEDF074D231B11E, %fd46;
	ld.global.f64 	%fd49, [%rd9];
	ld.global.f64 	%fd50, [%rd9+24];
	mul.f64 	%fd51, %fd50, 0d3FECFD13F36DF79B;
	fma.rn.f64 	%fd52, %fd49, 0d3FDCFD13F36DF79B, %fd51;
	ld.global.f64 	%fd53, [%rd9+40];
	mul.f64 	%fd54, %fd53, 0d4015BDCEF69279B4;
	sub.f64 	%fd55, %fd52, %fd54;
	ld.global.f64 	%fd56, [%rd9+80];
	fma.rn.f64 	%fd57, %fd56, 0d3FDCFD13F36DF79B, %fd55;
	ld.global.f64 	%fd58, [%rd9+96];
	mul.f64 	%fd59, %fd58, 0d4015BDCEF69279B4;
	sub.f64 	%fd60, %fd57, %fd59;
	ld.global.f64 	%fd61, [%rd9+112];
	fma.rn.f64 	%fd62, %fd61, 0d400CFD13F36DF79B, %fd60;
	mul.f64 	%fd63, %fd35, 0d40032C94E82E889D;
	mul.f64 	%fd64, %fd39, 0d40132C94E82E889D;
	sub.f64 	%fd65, %fd64, %fd63;
	fma.rn.f64 	%fd66, %fd42, 0d40032C94E82E889D, %fd65;
	fma.rn.f64 	%fd67, %fd44, 0dC0132C94E82E889D, %fd66;
	mul.f64 	%fd68, %fd49, 0d3FDF4FAE28019A83;
	mul.f64 	%fd69, %fd50, 0d3FEF4FAE28019A83;
	sub.f64 	%fd70, %fd69, %fd68;
	fma.rn.f64 	%fd71, %fd53, 0d400F4FAE28019A83, %fd70;
	fma.rn.f64 	%fd72, %fd56, 0d3FF77BC29E0133E2, %fd71;
	mul.f64 	%fd73, %fd58, 0d40277BC29E0133E2;
	sub.f64 	%fd74, %fd72, %fd73;
	mul.f64 	%fd75, %fd36, 0dC028E86F43FF71D9;
	fma.rn.f64 	%fd76, %fd35, 0d40009AF4D7FFA13B, %fd75;
	fma.rn.f64 	%fd77, %fd42, 0d40009AF4D7FFA13B, %fd76;
	mul.f64 	%fd78, %fd49, 0d3FE50114F179E96C;
	mul.f64 	%fd79, %fd50, 0d401A415A2DD863C6;
	sub.f64 	%fd80, %fd78, %fd79;
	fma.rn.f64 	%fd81, %fd56, 0d400A415A2DD863C7, %fd80;
	add.s32 	%r24, %r23, %r18;
	add.s32 	%r25, %r24, %r27;
	mul.wide.s32 	%rd10, %r25, 8;
	add.s64 	%rd11, %rd2, %rd10;
	st.global.f64 	[%rd11], %fd7;
	st.global.f64 	[%rd11+8], %fd12;
	st.global.f64 	[%rd11+16], %fd21;
	st.global.f64 	[%rd11+24], %fd25;
	st.global.f64 	[%rd11+32], %fd34;
	st.global.f64 	[%rd11+40], %fd48;
	st.global.f64 	[%rd11+48], %fd62;
	st.global.f64 	[%rd11+56], %fd67;
	st.global.f64 	[%rd11+64], %fd74;
	st.global.f64 	[%rd11+72], %fd77;
	st.global.f64 	[%rd11+80], %fd81;
$L__BB21_2:
	ret;

}
.entry _Z22right_cart2sph_inplaceILi6EEvPdiii(
	.param .u64 .ptr .align 1 _Z22right_cart2sph_inplaceILi6EEvPdiii_param_0,
	.param .u32 _Z22right_cart2sph_inplaceILi6EEvPdiii_param_1,
	.param .u32 _Z22right_cart2sph_inplaceILi6EEvPdiii_param_2,
	.param .u32 _Z22right_cart2sph_inplaceILi6EEvPdiii_param_3
)
{
	.reg .pred 	%p<4>;
	.reg .b32 	%r<28>;
	.reg .b64 	%rd<13>;
	.reg .b64 	%fd<125>;

	ld.param.u32 	%r1, [_Z22right_cart2sph_inplaceILi6EEvPdiii_param_1];
	ld.param.u32 	%r3, [_Z22right_cart2sph_inplaceILi6EEvPdiii_param_2];
	mov.u32 	%r5, %ctaid.x;
	mov.u32 	%r6, %ntid.x;
	mov.u32 	%r7, %tid.x;
	mad.lo.s32 	%r8, %r5, %r6, %r7;
	mov.u32 	%r9, %ctaid.y;
	mov.u32 	%r10, %ntid.y;
	mov.u32 	%r11, %tid.y;
	mad.lo.s32 	%r12, %r9, %r10, %r11;
	setp.ge.s32 	%p1, %r8, %r1;
	setp.ge.s32 	%p2, %r12, %r3;
	or.pred  	%p3, %p1, %p2;
	@%p3 bra 	$L__BB22_2;
	ld.param.u32 	%r27, [_Z22right_cart2sph_inplaceILi6EEvPdiii_param_3];
	ld.param.u32 	%r26, [_Z22right_cart2sph_inplaceILi6EEvPdiii_param_1];
	ld.param.u64 	%rd12, [_Z22right_cart2sph_inplaceILi6EEvPdiii_param_0];
	cvta.to.global.u64 	%rd2, %rd12;
	cvt.s64.s32 	%rd3, %r27;
	mov.u32 	%r14, %ctaid.y;
	mov.u32 	%r15, %ntid.y;
	mov.u32 	%r16, %tid.y;
	mad.lo.s32 	%r17, %r14, %r15, %r16;
	mul.lo.s32 	%r18, %r17, 28;
	cvt.u64.u32 	%rd4, %r18;
	mov.u32 	%r19, %ctaid.x;
	mov.u32 	%r20, %ntid.x;
	mov.u32 	%r21, %tid.x;
	mad.lo.s32 	%r22, %r19, %r20, %r21;
	mul.lo.s32 	%r23, %r26, %r22;
	cvt.s64.s32 	%rd5, %r23;
	add.s64 	%rd6, %rd5, %rd4;
	add.s64 	%rd7, %rd6, %rd3;
	shl.b64 	%rd8, %rd7, 3;
	add.s64 	%rd9, %rd2, %rd8;
	ld.global.f64 	%fd1, [%rd9+8];
	ld.global.f64 	%fd2, [%rd9+48];
	mul.f64 	%fd3, %fd2, 0dC02B53CE2405DA13;
	fma.rn.f64 	%fd4, %fd1, 0d4010657BAF36B60B, %fd3;
	ld.global.f64 	%fd5, [%rd9+120];
	fma.rn.f64 	%fd6, %fd5, 0d4010657BAF36B60B, %fd4;
	ld.global.f64 	%fd7, [%rd9+32];
	mul.f64 	%fd8, %fd7, 0d4027AA8B88BEB914;
	ld.global.f64 	%fd9, [%rd9+88];
	mul.f64 	%fd10, %fd9, 0d4037AA8B88BEB914;
	sub.f64 	%fd11, %fd8, %fd10;
	ld.global.f64 	%fd12, [%rd9+176];
	fma.rn.f64 	%fd13, %fd12, 0d4002EED606FEFA76, %fd11;
	mul.f64 	%fd14, %fd1, 0d400025654A6ADC02;
	ld.global.f64 	%fd15, [%rd9+64];
	mul.f64 	%fd16, %fd15, 0d40342EBE9D059304;
	sub.f64 	%fd17, %fd16, %fd14;
	fma.rn.f64 	%fd18, %fd5, 0d400025654A6ADC02, %fd17;
	ld.global.f64 	%fd19, [%rd9+136];
	mul.f64 	%fd20, %fd19, 0d40342EBE9D059304;
	sub.f64 	%fd21, %fd18, %fd20;
	mul.f64 	%fd22, %fd7, 0dC02094E9F1255B30;
	mul.f64 	%fd23, %fd9, 0d40161BE296DC7996;
	sub.f64 	%fd24, %fd22, %fd23;
	ld.global.f64 	%fd25, [%rd9+104];
	fma.rn.f64 	%fd26, %fd25, 0d40361BE296DC7996, %fd24;
	fma.rn.f64 	%fd27, %fd12, 0d40061BE296DC7996, %fd26;
	ld.global.f64 	%fd28, [%rd9+192];
	mul.f64 	%fd29, %fd28, 0d401D7A8373D0A21E;
	sub.f64 	%fd30, %fd27, %fd29;
	mul.f64 	%fd31, %fd2, 0d3FFD7A8373D0A21E;
	fma.rn.f64 	%fd32, %fd1, 0d3FED7A8373D0A21E, %fd31;
	mul.f64 	%fd33, %fd15, 0d402D7A8373D0A21E;
	sub.f64 	%fd34, %fd32, %fd33;
	fma.rn.f64 	%fd35, %fd5, 0d3FED7A8373D0A21E, %fd34;
	mul.f64 	%fd36, %fd19, 0d402D7A8373D0A21E;
	sub.f64 	%fd37, %fd35, %fd36;
	ld.global.f64 	%fd38, [%rd9+152];
	fma.rn.f64 	%fd39, %fd38, 0d402D7A8373D0A21E, %fd37;
	mul.f64 	%fd40, %fd9, 0d40174E0AF1CEC1A7;
	fma.rn.f64 	%fd41, %fd7, 0d40074E0AF1CEC1A7, %fd40;
	mul.f64 	%fd42, %fd25, 0d40274E0AF1CEC1A7;
	sub.f64 	%fd43, %fd41, %fd42;
	fma.rn.f64 	%fd44, %fd12, 0d40074E0AF1CEC1A7, %fd43;
	mul.f64 	%fd45, %fd28, 0d40274E0AF1CEC1A7;
	sub.f64 	%fd46, %fd44, %fd45;
	ld.global.f64 	%fd47, [%rd9+208];
	fma.rn.f64 	%fd48, %fd47, 0d4012A4D58E3F0152, %fd46;
	ld.global.f64 	%fd49, [%rd9];
	mul.f64 	%fd50, %fd49, 0dBFD45796CBF7209D;
	ld.global.f64 	%fd51, [%rd9+24];
	mul.f64 	%fd52, %fd51, 0d3FEE836231F2B0EC;
	sub.f64 	%fd53, %fd50, %fd52;
	ld.global.f64 	%fd54, [%rd9+40];
	fma.rn.f64 	%fd55, %fd54, 0d4016E289A57604B1, %fd53;
	ld.global.f64 	%fd56, [%rd9+80];
	mul.f64 	%fd57, %fd56, 0d3FEE836231F2B0EC;
	sub.f64 	%fd58, %fd55, %fd57;
	ld.global.f64 	%fd59, [%rd9+96];
	fma.rn.f64 	%fd60, %fd59, 0d4026E289A57604B1, %fd58;
	ld.global.f64 	%fd61, [%rd9+112];
	mul.f64 	%fd62, %fd61, 0d401E836231F2B0EC;
	sub.f64 	%fd63, %fd60, %fd62;
	ld.global.f64 	%fd64, [%rd9+168];
	fma.rn.f64 	%fd65, %fd64, 0dBFD45796CBF7209D, %fd63;
	ld.global.f64 	%fd66, [%rd9+184];
	fma.rn.f64 	%fd67, %fd66, 0d4016E289A57604B1, %fd65;
	ld.global.f64 	%fd68, [%rd9+200];
	mul.f64 	%fd69, %fd68, 0d401E836231F2B0EC;
	sub.f64 	%fd70, %fd67, %fd69;
	ld.global.f64 	%fd71, [%rd9+216];
	fma.rn.f64 	%fd72, %fd71, 0d3FF046123CC5B3B1, %fd70;
	ld.global.f64 	%fd73, [%rd9+16];
	ld.global.f64 	%fd74, [%rd9+56];
	mul.f64 	%fd75, %fd74, 0d40174E0AF1CEC1A7;
	fma.rn.f64 	%fd76, %fd73, 0d40074E0AF1CEC1A7, %fd75;
	ld.global.f64 	%fd77, [%rd9+72];
	mul.f64 	%fd78, %fd77, 0d40274E0AF1CEC1A7;
	sub.f64 	%fd79, %fd76, %fd78;
	ld.global.f64 	%fd80, [%rd9+128];
	fma.rn.f64 	%fd81, %fd80, 0d40074E0AF1CEC1A7, %fd79;
	ld.global.f64 	%fd82, [%rd9+144];
	mul.f64 	%fd83, %fd82, 0d40274E0AF1CEC1A7;
	sub.f64 	%fd84, %fd81, %fd83;
	ld.global.f64 	%fd85, [%rd9+160];
	fma.rn.f64 	%fd86, %fd85, 0d4012A4D58E3F0152, %fd84;
	mul.f64 	%fd87, %fd51, 0d3FDD7A8373D0A21E;
	fma.rn.f64 	%fd88, %fd49, 0d3FDD7A8373D0A21E, %fd87;
	mul.f64 	%fd89, %fd54, 0d401D7A8373D0A21E;
	sub.f64 	%fd90, %fd88, %fd89;
	mul.f64 	%fd91, %fd56, 0d3FDD7A8373D0A21E;
	sub.f64 	%fd92, %fd90, %fd91;
	fma.rn.f64 	%fd93, %fd61, 0d401D7A8373D0A21E, %fd92;
	mul.f64 	%fd94, %fd64, 0d3FDD7A8373D0A21E;
	sub.f64 	%fd95, %fd93, %fd94;
	fma.rn.f64 	%fd96, %fd66, 0d401D7A8373D0A21E, %fd95;
	mul.f64 	%fd97, %fd68, 0d401D7A8373D0A21E;
	sub.f64 	%fd98, %fd96, %fd97;
	mul.f64 	%fd99, %fd73, 0d40061BE296DC7996;
	mul.f64 	%fd100, %fd74, 0d40161BE296DC7996;
	sub.f64 	%fd101, %fd100, %fd99;
	fma.rn.f64 	%fd102, %fd77, 0d401D7A8373D0A21E, %fd101;
	fma.rn.f64 	%fd103, %fd80, 0d402094E9F1255B30, %fd102;
	mul.f64 	%fd104, %fd82, 0d40361BE296DC7996;
	sub.f64 	%fd105, %fd103, %fd104;
	mul.f64 	%fd106, %fd49, 0d3FE025654A6ADC02;
	mul.f64 	%fd107, %fd51, 0d40042EBE9D059302;
	sub.f64 	%fd108, %fd107, %fd106;
	fma.rn.f64 	%fd109, %fd54, 0d40142EBE9D059304, %fd108;
	fma.rn.f64 	%fd110, %fd56, 0d40042EBE9D059302, %fd109;
	fma.rn.f64 	%fd111, %fd59, 0dC03E461DEB885C86, %fd110;
	mul.f64 	%fd112, %fd64, 0d3FE025654A6ADC02;
	sub.f64 	%fd113, %fd111, %fd112;
	fma.rn.f64 	%fd114, %fd66, 0d40142EBE9D059304, %fd113;
	mul.f64 	%fd115, %fd73, 0d4002EED606FEFA76;
	mul.f64 	%fd116, %fd74, 0d4037AA8B88BEB914;
	sub.f64 	%fd117, %fd115, %fd116;
	fma.rn.f64 	%fd118, %fd80, 0d4027AA8B88BEB914, %fd117;
	mul.f64 	%fd119, %fd49, 0d3FE5DCA4E99E480F;
	mul.f64 	%fd120, %fd51, 0d40247EDA9B04638E;
	sub.f64 	%fd121, %fd119, %fd120;
	fma.rn.f64 	%fd122, %fd56, 0d40247EDA9B04638E, %fd121;
	mul.f64 	%fd123, %fd64, 0d3FE5DCA4E99E480F;
	sub.f64 	%fd124, %fd122, %fd123;
	add.s32 	%r24, %r23, %r18;
	add.s32 	%r25, %r24, %r27;
	mul.wide.s32 	%rd10, %r25, 8;
	add.s64 	%rd11, %rd2, %rd10;
	st.global.f64 	[%rd11], %fd6;
	st.global.f64 	[%rd11+8], %fd13;
	st.global.f64 	[%rd11+16], %fd21;
	st.global.f64 	[%rd11+24], %fd30;
	st.global.f64 	[%rd11+32], %fd39;
	st.global.f64 	[%rd11+40], %fd48;
	st.global.f64 	[%rd11+48], %fd72;
	st.global.f64 	[%rd11+56], %fd86;
	st.global.f64 	[%rd11+64], %fd98;
	st.global.f64 	[%rd11+72], %fd105;
	st.global.f64 	[%rd11+80], %fd114;
	st.global.f64 	[%rd11+88], %fd118;
	st.global.f64 	[%rd11+96], %fd124;
$L__BB22_2:
	ret;

}
.entry _Z22right_cart2sph_inplaceILi7EEvPdiii(
	.param .u64 .ptr .align 1 _Z22right_cart2sph_inplaceILi7EEvPdiii_param_0,
	.param .u32 _Z22right_cart2sph_inplaceILi7EEvPdiii_param_1,
	.param .u32 _Z22right_cart2sph_inplaceILi7EEvPdiii_param_2,
	.param .u32 _Z22right_cart2sph_inplaceILi7EEvPdiii_param_3
)
{
	.reg .pred 	%p<4>;
	.reg .b32 	%r<20>;
	.reg .b64 	%rd<13>;
	.reg .b64 	%fd<183>;

	ld.param.u32 	%r3, [_Z22right_cart2sph_inplaceILi7EEvPdiii_param_1];
	ld.param.u32 	%r5, [_Z22right_cart2sph_inplaceILi7EEvPdiii_param_2];
	mov.u32 	%r7, %ctaid.x;
	mov.u32 	%r8, %ntid.x;
	mov.u32 	%r9, %tid.x;
	mad.lo.s32 	%r1, %r7, %r8, %r9;
	mov.u32 	%r10, %ctaid.y;
	mov.u32 	%r11, %ntid.y;
	mov.u32 	%r12, %tid.y;
	mad.lo.s32 	%r13, %r10, %r11, %r12;
	setp.ge.s32 	%p1, %r1, %r3;
	setp.ge.s32 	%p2, %r13, %r5;
	or.pred  	%p3, %p1, %p2;
	@%p3 bra 	$L__BB23_2;
	ld.param.u32 	%r19, [_Z22right_cart2sph_inplaceILi7EEvPdiii_param_3];
	ld.param.u32 	%r18, [_Z22right_cart2sph_inplaceILi7EEvPdiii_param_1];
	ld.param.u64 	%rd12, [_Z22right_cart2sph_inplaceILi7EEvPdiii_param_0];
	cvta.to.global.u64 	%rd2, %rd12;
	cvt.s64.s32 	%rd3, %r19;
	mul.lo.s32 	%r14, %r13, 36;
	cvt.u64.u32 	%rd4, %r14;
	mul.lo.s32 	%r15, %r18, %r1;
	cvt.s64.s32 	%rd5, %r15;
	add.s64 	%rd6, %rd5, %rd4;
	add.s64 	%rd7, %rd6, %rd3;
	shl.b64 	%rd8, %rd7, 3;
	add.s64 	%rd9, %rd2, %rd8;
	ld.global.f64 	%fd1, [%rd9+8];
	mul.f64 	%fd2, %fd1, 0d4013CCF145800201;
	ld.global.f64 	%fd3, [%rd9+48];
	mul.f64 	%fd4, %fd3, 0d4038C02D96E00281;
	sub.f64 	%fd5, %fd2, %fd4;
	ld.global.f64 	%fd6, [%rd9+120];
	fma.rn.f64 	%fd7, %fd6, 0d402DB369E8400301, %fd5;
	ld.global.f64 	%fd8, [%rd9+224];
	mul.f64 	%fd9, %fd8, 0d3FE6A113BD249493;
	sub.f64 	%fd10, %fd7, %fd9;
	ld.global.f64 	%fd11, [%rd9+32];
	ld.global.f64 	%fd12, [%rd9+88];
	mul.f64 	%fd13, %fd12, 0dC04A75A8C7816AB2;
	fma.rn.f64 	%fd14, %fd11, 0d402FC064229B4CD5, %fd13;
	ld.global.f64 	%fd15, [%rd9+176];
	fma.rn.f64 	%fd16, %fd15, 0d402FC064229B4CD5, %fd14;
	mul.f64 	%fd17, %fd1, 0d4004C1B20DFF898B;
	mul.f64 	%fd18, %fd3, 0d4004C1B20DFF898B;
	sub.f64 	%fd19, %fd18, %fd17;
	ld.global.f64 	%fd20, [%rd9+64];
	fma.rn.f64 	%fd21, %fd20, 0d403F228B14FF4E50, %fd19;
	fma.rn.f64 	%fd22, %fd6, 0d4012AE5372FF9564, %fd21;
	ld.global.f64 	%fd23, [%rd9+136];
	mul.f64 	%fd24, %fd23, 0d404F228B14FF4E50;
	sub.f64 	%fd25, %fd22, %fd24;
	mul.f64 	%fd26, %fd8, 0d3FE09AF4D7FFA13C;
	sub.f64 	%fd27, %fd25, %fd26;
	ld.global.f64 	%fd28, [%rd9+240];
	fma.rn.f64 	%fd29, %fd28, 0d4018E86F43FF71DA, %fd27;
	mul.f64 	%fd30, %fd11, 0d4028E86F43FF71DA;
	ld.global.f64 	%fd31, [%rd9+104];
	mul.f64 	%fd32, %fd31, 0d4044C1B20DFF898B;
	sub.f64 	%fd33, %fd32, %fd30;
	fma.rn.f64 	%fd34, %fd15, 0d4028E86F43FF71DA, %fd33;
	ld.global.f64 	%fd35, [%rd9+192];
	mul.f64 	%fd36, %fd35, 0d4044C1B20DFF898B;
	sub.f64 	%fd37, %fd34, %fd36;
	mul.f64 	%fd38, %fd3, 0d4002C66B1F6CAB6A;
	fma.rn.f64 	%fd39, %fd1, 0d3FF687B3BF4F3418, %fd38;
	mul.f64 	%fd40, %fd20, 0d403C29A0AF23011E;
	sub.f64 	%fd41, %fd39, %fd40;
	fma.rn.f64 	%fd42, %fd6, 0d3FDE0A44FF144576, %fd41;
	mul.f64 	%fd43, %fd23, 0d4032C66B1F6CAB69;
	sub.f64 	%fd44, %fd42, %fd43;
	ld.global.f64 	%fd45, [%rd9+152];
	fma.rn.f64 	%fd46, %fd45, 0d4042C66B1F6CAB6A, %fd44;
	mul.f64 	%fd47, %fd8, 0d3FDE0A44FF144576;
	sub.f64 	%fd48, %fd46, %fd47;
	fma.rn.f64 	%fd49, %fd28, 0d4022C66B1F6CAB69, %fd48;
	ld.global.f64 	%fd50, [%rd9+256];
	mul.f64 	%fd51, %fd50, 0d4029088ED490E48D;
	sub.f64 	%fd52, %fd49, %fd51;
	mul.f64 	%fd53, %fd12, 0d402A8D4D5A17B8BD;
	fma.rn.f64 	%fd54, %fd11, 0d401A8D4D5A17B8BD, %fd53;
	mul.f64 	%fd55, %fd31, 0d4041B388E6BA7B28;
	sub.f64 	%fd56, %fd54, %fd55;
	fma.rn.f64 	%fd57, %fd15, 0d401A8D4D5A17B8BD, %fd56;
	mul.f64 	%fd58, %fd35, 0d4041B388E6BA7B28;
	sub.f64 	%fd59, %fd57, %fd58;
	ld.global.f64 	%fd60, [%rd9+208];
	fma.rn.f64 	%fd61, %fd60, 0d40353DD77B462D64, %fd59;
	mul.f64 	%fd62, %fd1, 0dBFDCE7F71D73D879;
	mul.f64 	%fd63, %fd3, 0d3FF5ADF95616E25C;
	sub.f64 	%fd64, %fd62, %fd63;
	fma.rn.f64 	%fd65, %fd20, 0d4025ADF95616E25B, %fd64;
	mul.f64 	%fd66, %fd6, 0d3FF5ADF95616E25C;
	sub.f64 	%fd67, %fd65, %fd66;
	fma.rn.f64 	%fd68, %fd23, 0d4035ADF95616E25B, %fd67;
	mul.f64 	%fd69, %fd45, 0d4035ADF95616E25B;
	sub.f64 	%fd70, %fd68, %fd69;
	fma.rn.f64 	%fd71, %fd8, 0dBFDCE7F71D73D879, %fd70;
	fma.rn.f64 	%fd72, %fd28, 0d4025ADF95616E25B, %fd71;
	mul.f64 	%fd73, %fd50, 0d4035ADF95616E25B;
	sub.f64 	%fd74, %fd72, %fd73;
	ld.global.f64 	%fd75, [%rd9+272];
	fma.rn.f64 	%fd76, %fd75, 0d40171FF8E45CAD2F, %fd74;
	ld.global.f64 	%fd77, [%rd9+16];
	mul.f64 	%fd78, %fd77, 0dC0031E9DF1AF0F31;
	ld.global.f64 	%fd79, [%rd9+56];
	mul.f64 	%fd80, %fd79, 0d401CADECEA8696CA;
	sub.f64 	%fd81, %fd78, %fd80;
	ld.global.f64 	%fd82, [%rd9+72];
	fma.rn.f64 	%fd83, %fd82, 0d402CADECEA8696C9, %fd81;
	ld.global.f64 	%fd84, [%rd9+128];
	mul.f64 	%fd85, %fd84, 0d401CADECEA8696CA;
	sub.f64 	%fd86, %fd83, %fd85;
	ld.global.f64 	%fd87, [%rd9+144];
	fma.rn.f64 	%fd88, %fd87, 0d403CADECEA8696C9, %fd86;
	ld.global.f64 	%fd89, [%rd9+160];
	mul.f64 	%fd90, %fd89, 0d4026F18A553878A1;
	sub.f64 	%fd91, %fd88, %fd90;
	ld.global.f64 	%fd92, [%rd9+232];
	fma.rn.f64 	%fd93, %fd92, 0dC0031E9DF1AF0F31, %fd91;
	ld.global.f64 	%fd94, [%rd9+248];
	fma.rn.f64 	%fd95, %fd94, 0d402CADECEA8696C9, %fd93;
	ld.global.f64 	%fd96, [%rd9+264];
	mul.f64 	%fd97, %fd96, 0d4026F18A553878A1;
	sub.f64 	%fd98, %fd95, %fd97;
	ld.global.f64 	%fd99, [%rd9+280];
	fma.rn.f64 	%fd100, %fd99, 0d3FF17B14102B0693, %fd98;
	ld.global.f64 	%fd101, [%rd9];
	mul.f64 	%fd102, %fd101, 0dBFDCE7F71D73D879;
	ld.global.f64 	%fd103, [%rd9+24];
	mul.f64 	%fd104, %fd103, 0d3FF5ADF95616E25C;
	sub.f64 	%fd105, %fd102, %fd104;
	ld.global.f64 	%fd106, [%rd9+40];
	fma.rn.f64 	%fd107, %fd106, 0d4025ADF95616E25B, %fd105;
	ld.global.f64 	%fd108, [%rd9+80];
	mul.f64 	%fd109, %fd108, 0d3FF5ADF95616E25C;
	sub.f64 	%fd110, %fd107, %fd109;
	ld.global.f64 	%fd111, [%rd9+96];
	fma.rn.f64 	%fd112, %fd111, 0d4035ADF95616E25B, %fd110;
	ld.global.f64 	%fd113, [%rd9+112];
	mul.f64 	%fd114, %fd113, 0d4035ADF95616E25B;
	sub.f64 	%fd115, %fd112, %fd114;
	ld.global.f64 	%fd116, [%rd9+168];
	fma.rn.f64 	%fd117, %fd116, 0dBFDCE7F71D73D879, %fd115;
	ld.global.f64 	%fd118, [%rd9+184];
	fma.rn.f64 	%fd119, %fd118, 0d4025ADF95616E25B, %fd117;
	ld.global.f64 	%fd120, [%rd9+200];
	mul.f64 	%fd121, %fd120, 0d4035ADF95616E25B;
	sub.f64 	%fd122, %fd119, %fd121;
	ld.global.f64 	%fd123, [%rd9+216];
	fma.rn.f64 	%fd124, %fd123, 0d40171FF8E45CAD2F, %fd122;
	mul.f64 	%fd125, %fd79, 0d400A8D4D5A17B8BD;
	fma.rn.f64 	%fd126, %fd77, 0d400A8D4D5A17B8BD, %fd125;
	mul.f64 	%fd127, %fd82, 0d4031B388E6BA7B28;
	sub.f64 	%fd128, %fd126, %fd127;
	mul.f64 	%fd129, %fd84, 0d400A8D4D5A17B8BD;
	sub.f64 	%fd130, %fd128, %fd129;
	fma.rn.f64 	%fd131, %fd89, 0d40253DD77B462D64, %fd130;
	mul.f64 	%fd132, %fd92, 0d400A8D4D5A17B8BD;
	sub.f64 	%fd133, %fd131, %fd132;
	fma.rn.f64 	%fd134, %fd94, 0d4031B388E6BA7B28, %fd133;
	mul.f64 	%fd135, %fd96, 0d40253DD77B462D64;
	sub.f64 	%fd136, %fd134, %fd135;
	mul.f64 	%fd137, %fd101, 0d3FDE0A44FF144576;
	mul.f64 	%fd138, %fd103, 0d3FDE0A44FF144576;
	sub.f64 	%fd139, %fd137, %fd138;
	mul.f64 	%fd140, %fd106, 0d4022C66B1F6CAB69;
	sub.f64 	%fd141, %fd139, %fd140;
	mul.f64 	%fd142, %fd108, 0d4002C66B1F6CAB6A;
	sub.f64 	%fd143, %fd141, %fd142;
	fma.rn.f64 	%fd144, %fd111, 0d4032C66B1F6CAB69, %fd143;
	fma.rn.f64 	%fd145, %fd113, 0d4029088ED490E48D, %fd144;
	mul.f64 	%fd146, %fd116, 0d3FF687B3BF4F3418;
	sub.f64 	%fd147, %fd145, %fd146;
	fma.rn.f64 	%fd148, %fd118, 0d403C29A0AF23011E, %fd147;
	mul.f64 	%fd149, %fd120, 0d4042C66B1F6CAB6A;
	sub.f64 	%fd150, %fd148, %fd149;
	mul.f64 	%fd151, %fd77, 0d4008E86F43FF71DA;
	mul.f64 	%fd152, %fd79, 0d402F228B14FF4E50;
	sub.f64 	%fd153, %fd152, %fd151;
	fma.rn.f64 	%fd154, %fd82, 0d4024C1B20DFF898B, %fd153;
	fma.rn.f64 	%fd155, %fd84, 0d402F228B14FF4E50, %fd154;
	mul.f64 	%fd156, %fd87, 0d404F228B14FF4E50;
	sub.f64 	%fd157, %fd155, %fd156;
	mul.f64 	%fd158, %fd92, 0d4008E86F43FF71DA;
	sub.f64 	%fd159, %fd157, %fd158;
	fma.rn.f64 	%fd160, %fd94, 0d4024C1B20DFF898B, %fd159;
	mul.f64 	%fd161, %fd101, 0d3FE09AF4D7FFA13C;
	mul.f64 	%fd162, %fd103, 0d4012AE5372FF9564;
	sub.f64 	%fd163, %fd162, %fd161;
	fma.rn.f64 	%fd164, %fd106, 0d4018E86F43FF71DA, %fd163;
	fma.rn.f64 	%fd165, %fd108, 0d4004C1B20DFF898B, %fd164;
	mul.f64 	%fd166, %fd111, 0d404F228B14FF4E50;
	sub.f64 	%fd167, %fd165, %fd166;
	mul.f64 	%fd168, %fd116, 0d4004C1B20DFF898B;
	sub.f64 	%fd169, %fd167, %fd168;
	fma.rn.f64 	%fd170, %fd118, 0d403F228B14FF4E50, %fd169;
	mul.f64 	%fd171, %fd77, 0d40052AED6C67888E;
	mul.f64 	%fd172, %fd79, 0d4043D83E95A11005;
	sub.f64 	%fd173, %fd171, %fd172;
	fma.rn.f64 	%fd174, %fd84, 0d4043D83E95A11005, %fd173;
	mul.f64 	%fd175, %fd92, 0d40052AED6C67888E;
	sub.f64 	%fd176, %fd174, %fd175;
	mul.f64 	%fd177, %fd101, 0d3FE6A113BD249493;
	mul.f64 	%fd178, %fd103, 0d402DB369E8400301;
	sub.f64 	%fd179, %fd177, %fd178;
	fma.rn.f64 	%fd180, %fd108, 0d4038C02D96E00281, %fd179;
	mul.f64 	%fd181, %fd116, 0d4013CCF145800201;
	sub.f64 	%fd182, %fd180, %fd181;
	add.s32 	%r16, %r15, %r14;
	add.s32 	%r17, %r16, %r19;
	mul.wide.s32 	%rd10, %r17, 8;
	add.s64 	%rd11, %rd2, %rd10;
	st.global.f64 	[%rd11], %fd10;
	st.global.f64 	[%rd11+8], %fd16;
	st.global.f64 	[%rd11+16], %fd29;
	st.global.f64 	[%rd11+24], %fd37;
	st.global.f64 	[%rd11+32], %fd52;
	st.global.f64 	[%rd11+40], %fd61;
	st.global.f64 	[%rd11+48], %fd76;
	st.global.f64 	[%rd11+56], %fd100;
	st.global.f64 	[%rd11+64], %fd124;
	st.global.f64 	[%rd11+72], %fd136;
	st.global.f64 	[%rd11+80], %fd150;
	st.global.f64 	[%rd11+88], %fd160;
	st.global.f64 	[%rd11+96], %fd170;
	st.global.f64 	[%rd11+104], %fd176;
	st.global.f64 	[%rd11+112], %fd182;
$L__BB23_2:
	ret;

}
.entry _Z22right_cart2sph_inplaceILi8EEvPdiii(
	.param .u64 .ptr .align 1 _Z22right_cart2sph_inplaceILi8EEvPdiii_param_0,
	.param .u32 _Z22right_cart2sph_inplaceILi8EEvPdiii_param_1,
	.param .u32 _Z22right_cart2sph_inplaceILi8EEvPdiii_param_2,
	.param .u32 _Z22right_cart2sph_inplaceILi8EEvPdiii_param_3
)
{
	.reg .pred 	%p<4>;
	.reg .b32 	%r<28>;
	.reg .b64 	%rd<13>;
	.reg .b64 	%fd<246>;

	ld.param.u32 	%r1, [_Z22right_cart2sph_inplaceILi8EEvPdiii_param_1];
	ld.param.u32 	%r3, [_Z22right_cart2sph_inplaceILi8EEvPdiii_param_2];
	mov.u32 	%r5, %ctaid.x;
	mov.u32 	%r6, %ntid.x;
	mov.u32 	%r7, %tid.x;
	mad.lo.s32 	%r8, %r5, %r6, %r7;
	mov.u32 	%r9, %ctaid.y;
	mov.u32 	%r10, %ntid.y;
	mov.u32 	%r11, %tid.y;
	mad.lo.s32 	%r12, %r9, %r10, %r11;
	setp.ge.s32 	%p1, %r8, %r1;
	setp.ge.s32 	%p2, %r12, %r3;
	or.pred  	%p3, %p1, %p2;
	@%p3 bra 	$L__BB24_2;
	ld.param.u32 	%r27, [_Z22right_cart2sph_inplaceILi8EEvPdiii_param_3];
	ld.param.u32 	%r26, [_Z22right_cart2sph_inplaceILi8EEvPdiii_param_1];
	ld.param.u64 	%rd12, [_Z22right_cart2sph_inplaceILi8EEvPdiii_param_0];
	cvta.to.global.u64 	%rd2, %rd12;
	cvt.s64.s32 	%rd3, %r27;
	mov.u32 	%r14, %ctaid.y;
	mov.u32 	%r15, %ntid.y;
	mov.u32 	%r16, %tid.y;
	mad.lo.s32 	%r17, %r14, %r15, %r16;
	mul.lo.s32 	%r18, %r17, 45;
	cvt.u64.u32 	%rd4, %r18;
	mov.u32 	%r19, %ctaid.x;
	mov.u32 	%r20, %ntid.x;
	mov.u32 	%r21, %tid.x;
	mad.lo.s32 	%r22, %r19, %r20, %r21;
	mul.lo.s32 	%r23, %r26, %r22;
	cvt.s64.s32 	%rd5, %r23;
	add.s64 	%rd6, %rd5, %rd4;
	add.s64 	%rd7, %rd6, %rd3;
	shl.b64 	%rd8, %rd7, 3;
	add.s64 	%rd9, %rd2, %rd8;
	ld.global.f64 	%fd1, [%rd9+8];
	mul.f64 	%fd2, %fd1, 0d4017535E00D444D1;
	ld.global.f64 	%fd3, [%rd9+48];
	mul.f64 	%fd4, %fd3, 0d404468F240B9BC37;
	sub.f64 	%fd5, %fd2, %fd4;
	ld.global.f64 	%fd6, [%rd9+120];
	fma.rn.f64 	%fd7, %fd6, 0d404468F240B9BC37, %fd5;
	ld.global.f64 	%fd8, [%rd9+224];
	mul.f64 	%fd9, %fd8, 0d4017535E00D444D1;
	sub.f64 	%fd10, %fd7, %fd9;
	ld.global.f64 	%fd11, [%rd9+32];
	mul.f64 	%fd12, %fd11, 0d403468F240B9BC37;
	ld.global.f64 	%fd13, [%rd9+88];
	mul.f64 	%fd14, %fd13, 0d4059832ED0E82B45;
	sub.f64 	%fd15, %fd12, %fd14;
	ld.global.f64 	%fd16, [%rd9+176];
	fma.rn.f64 	%fd17, %fd16, 0d404E9D6B61169A52, %fd15;
	ld.global.f64 	%fd18, [%rd9+296];
	mul.f64 	%fd19, %fd18, 0d4007535E00D444D1;
	sub.f64 	%fd20, %fd17, %fd19;
	mul.f64 	%fd21, %fd1, 0d40098D4E16671E27;
	mul.f64 	%fd22, %fd3, 0d401DCF85C4CDA32E;
	sub.f64 	%fd23, %fd22, %fd21;
	ld.global.f64 	%fd24, [%rd9+64];
	fma.rn.f64 	%fd25, %fd24, 0d40465BA4539A3A62, %fd23;
	fma.rn.f64 	%fd26, %fd6, 0d401DCF85C4CDA32E, %fd25;
	ld.global.f64 	%fd27, [%rd9+136];
	fma.rn.f64 	%fd28, %fd27, 0dC062A1B39B0085FC, %fd26;
	mul.f64 	%fd29, %fd8, 0d40098D4E16671E27;
	sub.f64 	%fd30, %fd28, %fd29;
	ld.global.f64 	%fd31, [%rd9+240];
	fma.rn.f64 	%fd32, %fd31, 0d40465BA4539A3A62, %fd30;
	mul.f64 	%fd33, %fd11, 0d40313FE2B6702C05;
	mul.f64 	%fd34, %fd13, 0d40313FE2B6702C05;
	sub.f64 	%fd35, %fd34, %fd33;
	ld.global.f64 	%fd36, [%rd9+104];
	fma.rn.f64 	%fd37, %fd36, 0d40513FE2B6702C05, %fd35;
	fma.rn.f64 	%fd38, %fd16, 0d403F0C9815304F3B, %fd37;
	ld.global.f64 	%fd39, [%rd9+192];
	mul.f64 	%fd40, %fd39, 0d40613FE2B6702C04;
	sub.f64 	%fd41, %fd38, %fd40;
	mul.f64 	%fd42, %fd18, 0d400B996ABD80466E;
	sub.f64 	%fd43, %fd41, %fd42;
	ld.global.f64 	%fd44, [%rd9+312];
	fma.rn.f64 	%fd45, %fd44, 0d402B996ABD80466C, %fd43;
	mul.f64 	%fd46, %fd3, 0d3FFE9E6057ED4467;
	fma.rn.f64 	%fd47, %fd1, 0d3FFE9E6057ED4467, %fd46;
	mul.f64 	%fd48, %fd24, 0d4046F6C841F1F34D;
	sub.f64 	%fd49, %fd47, %fd48;
	mul.f64 	%fd50, %fd6, 0d3FFE9E6057ED4467;
	sub.f64 	%fd51, %fd49, %fd50;
	ld.global.f64 	%fd52, [%rd9+152];
	fma.rn.f64 	%fd53, %fd52, 0d405322FC36F44AC0, %fd51;
	mul.f64 	%fd54, %fd8, 0d3FFE9E6057ED4467;
	sub.f64 	%fd55, %fd53, %fd54;
	fma.rn.f64 	%fd56, %fd31, 0d4046F6C841F1F34D, %fd55;
	ld.global.f64 	%fd57, [%rd9+256];
	mul.f64 	%fd58, %fd57, 0d405322FC36F44AC0;
	sub.f64 	%fd59, %fd56, %fd58;
	mul.f64 	%fd60, %fd13, 0d4032876C0A92C012;
	fma.rn.f64 	%fd61, %fd11, 0d40263C1B3FE34CE5, %fd60;
	mul.f64 	%fd62, %fd36, 0d4052876C0A92C013;
	sub.f64 	%fd63, %fd61, %fd62;
	fma.rn.f64 	%fd64, %fd16, 0d400DA579AA846684, %fd63;
	mul.f64 	%fd65, %fd39, 0d4048B4900E190019;
	sub.f64 	%fd66, %fd64, %fd65;
	ld.global.f64 	%fd67, [%rd9+208];
	fma.rn.f64 	%fd68, %fd67, 0d404DA579AA846684, %fd66;
	mul.f64 	%fd69, %fd18, 0d400DA579AA846684;
	sub.f64 	%fd70, %fd68, %fd69;
	fma.rn.f64 	%fd71, %fd44, 0d4038B4900E190019, %fd70;
	ld.global.f64 	%fd72, [%rd9+328];
	mul.f64 	%fd73, %fd72, 0d4033C3A671AD99AC;
	sub.f64 	%fd74, %fd71, %fd73;
	mul.f64 	%fd75, %fd1, 0dBFED31993DFE5DD2;
	mul.f64 	%fd76, %fd3, 0d4005E532EE7EC65E;
	sub.f64 	%fd77, %fd75, %fd76;
	fma.rn.f64 	%fd78, %fd24, 0d403B5E7FAA1E77F5, %fd77;
	mul.f64 	%fd79, %fd6, 0d4005E532EE7EC65E;
	sub.f64 	%fd80, %fd78, %fd79;
	fma.rn.f64 	%fd81, %fd27, 0d404B5E7FAA1E77F5, %fd80;
	mul.f64 	%fd82, %fd52, 0d40523EFFC6BEFAA4;
	sub.f64 	%fd83, %fd81, %fd82;
	fma.rn.f64 	%fd84, %fd8, 0dBFED31993DFE5DD2, %fd83;
	fma.rn.f64 	%fd85, %fd31, 0d403B5E7FAA1E77F5, %fd84;
	mul.f64 	%fd86, %fd57, 0d40523EFFC6BEFAA4;
	sub.f64 	%fd87, %fd85, %fd86;
	ld.global.f64 	%fd88, [%rd9+272];
	fma.rn.f64 	%fd89, %fd88, 0d403D31993DFE5DD3, %fd87;
	mul.f64 	%fd90, %fd11, 0dC00E881395E61964;
	mul.f64 	%fd91, %fd13, 0d4026E60EB06C930B;
	sub.f64 	%fd92, %fd90, %fd91;
	fma.rn.f64 	%fd93, %fd36, 0d403E881395E61964, %fd92;
	mul.f64 	%fd94, %fd16, 0d4026E60EB06C930B;
	sub.f64 	%fd95, %fd93, %fd94;
	fma.rn.f64 	%fd96, %fd39, 0d404E881395E61963, %fd95;
	mul.f64 	%fd97, %fd67, 0d404251A559F075A1;
	sub.f64 	%fd98, %fd96, %fd97;
	fma.rn.f64 	%fd99, %fd18, 0dC00E881395E61964, %fd98;
	fma.rn.f64 	%fd100, %fd44, 0d403E881395E61964, %fd99;
	mul.f64 	%fd101, %fd72, 0d404251A559F075A1;
	sub.f64 	%fd102, %fd100, %fd101;
	ld.global.f64 	%fd103, [%rd9+344];
	fma.rn.f64 	%fd104, %fd103, 0d401BEA20890CE401, %fd102;
	ld.global.f64 	%fd105, [%rd9];
	ld.global.f64 	%fd106, [%rd9+24];
	mul.f64 	%fd107, %fd106, 0d3FF45AB7B94410E9;
	fma.rn.f64 	%fd108, %fd105, 0d3FD45AB7B94410EC, %fd107;
	ld.global.f64 	%fd109, [%rd9+40];
	mul.f64 	%fd110, %fd109, 0d40245AB7B94410ED;
	sub.f64 	%fd111, %fd108, %fd110;
	ld.global.f64 	%fd112, [%rd9+80];
	fma.rn.f64 	%fd113, %fd112, 0d3FFE881395E61960, %fd111;
	ld.global.f64 	%fd114, [%rd9+96];
	mul.f64 	%fd115, %fd114, 0d403E881395E61961;
	sub.f64 	%fd116, %fd113, %fd115;
	ld.global.f64 	%fd117, [%rd9+112];
	fma.rn.f64 	%fd118, %fd117, 0d403E881395E61961, %fd116;
	ld.global.f64 	%fd119, [%rd9+168];
	fma.rn.f64 	%fd120, %fd119, 0d3FF45AB7B94410E9, %fd118;
	ld.global.f64 	%fd121, [%rd9+184];
	mul.f64 	%fd122, %fd121, 0d403E881395E61961;
	sub.f64 	%fd123, %fd120, %fd122;
	ld.global.f64 	%fd124, [%rd9+200];
	fma.rn.f64 	%fd125, %fd124, 0d404E881395E61960, %fd123;
	ld.global.f64 	%fd126, [%rd9+216];
	mul.f64 	%fd127, %fd126, 0d40304892FA9CDA55;
	sub.f64 	%fd128, %fd125, %fd127;
	ld.global.f64 	%fd129, [%rd9+288];
	fma.rn.f64 	%fd130, %fd129, 0d3FD45AB7B94410EC, %fd128;
	ld.global.f64 	%fd131, [%rd9+304];
	mul.f64 	%fd132, %fd131, 0d40245AB7B94410ED;
	sub.f64 	%fd133, %fd130, %fd132;
	ld.global.f64 	%fd134, [%rd9+320];
	fma.rn.f64 	%fd135, %fd134, 0d403E881395E61961, %fd133;
	ld.global.f64 	%fd136, [%rd9+336];
	mul.f64 	%fd137, %fd136, 0d40304892FA9CDA55;
	sub.f64 	%fd138, %fd135, %fd137;
	ld.global.f64 	%fd139, [%rd9+352];
	fma.rn.f64 	%fd140, %fd139, 0d3FF29C15B0B342AD, %fd138;
	ld.global.f64 	%fd141, [%rd9+16];
	mul.f64 	%fd142, %fd141, 0dC00E881395E61964;
	ld.global.f64 	%fd143, [%rd9+56];
	mul.f64 	%fd144, %fd143, 0d4026E60EB06C930B;
	sub.f64 	%fd145, %fd142, %fd144;
	ld.global.f64 	%fd146, [%rd9+72];
	fma.rn.f64 	%fd147, %fd146, 0d403E881395E61964, %fd145;
	ld.global.f64 	%fd148, [%rd9+128];
	mul.f64 	%fd149, %fd148, 0d4026E60EB06C930B;
	sub.f64 	%fd150, %fd147, %fd149;
	ld.global.f64 	%fd151, [%rd9+144];
	fma.rn.f64 	%fd152, %fd151, 0d404E881395E61963, %fd150;
	ld.global.f64 	%fd153, [%rd9+160];
	mul.f64 	%fd154, %fd153, 0d404251A559F075A1;
	sub.f64 	%fd155, %fd152, %fd154;
	ld.global.f64 	%fd156, [%rd9+232];
	fma.rn.f64 	%fd157, %fd156, 0dC00E881395E61964, %fd155;
	ld.global.f64 	%fd158, [%rd9+248];
	fma.rn.f64 	%fd159, %fd158, 0d403E881395E61964, %fd157;
	ld.global.f64 	%fd160, [%rd9+264];
	mul.f64 	%fd161, %fd160, 0d404251A559F075A1;
	sub.f64 	%fd162, %fd159, %fd161;
	ld.global.f64 	%fd163, [%rd9+280];
	fma.rn.f64 	%fd164, %fd163, 0d401BEA20890CE401, %fd162;
	mul.f64 	%fd165, %fd106, 0dBFED31993DFE5DD2;
	fma.rn.f64 	%fd166, %fd105, 0dBFDD31993DFE5DD2, %fd165;
	fma.rn.f64 	%fd167, %fd109, 0d402B5E7FAA1E77F8, %fd166;
	fma.rn.f64 	%fd168, %fd114, 0d402B5E7FAA1E77F8, %fd167;
	mul.f64 	%fd169, %fd117, 0d40423EFFC6BEFAA4;
	sub.f64 	%fd170, %fd168, %fd169;
	fma.rn.f64 	%fd171, %fd119, 0d3FED31993DFE5DD2, %fd170;
	mul.f64 	%fd172, %fd121, 0d402B5E7FAA1E77F8;
	sub.f64 	%fd173, %fd171, %fd172;
	fma.rn.f64 	%fd174, %fd126, 0d402D31993DFE5DD0, %fd173;
	fma.rn.f64 	%fd175, %fd129, 0d3FDD31993DFE5DD2, %fd174;
	mul.f64 	%fd176, %fd131, 0d402B5E7FAA1E77F8;
	sub.f64 	%fd177, %fd175, %fd176;
	fma.rn.f64 	%fd178, %fd134, 0d40423EFFC6BEFAA4, %fd177;
	mul.f64 	%fd179, %fd136, 0d402D31993DFE5DD0;
	sub.f64 	%fd180, %fd178, %fd179;
	mul.f64 	%fd181, %fd141, 0d400DA579AA846684;
	mul.f64 	%fd182, %fd143, 0d400DA579AA846684;
	sub.f64 	%fd183, %fd181, %fd182;
	mul.f64 	%fd184, %fd146, 0d4038B4900E190019;
	sub.f64 	%fd185, %fd183, %fd184;
	mul.f64 	%fd186, %fd148, 0d4032876C0A92C012;
	sub.f64 	%fd187, %fd185, %fd186;
	fma.rn.f64 	%fd188, %fd151, 0d4048B4900E190019, %fd187;
	fma.rn.f64 	%fd189, %fd153, 0d4033C3A671AD99AC, %fd188;
	mul.f64 	%fd190, %fd156, 0d40263C1B3FE34CE5;
	sub.f64 	%fd191, %fd189, %fd190;
	fma.rn.f64 	%fd192, %fd158, 0d4052876C0A92C013, %fd191;
	mul.f64 	%fd193, %fd160, 0d404DA579AA846684;
	sub.f64 	%fd194, %fd192, %fd193;
	mul.f64 	%fd195, %fd105, 0d3FDE9E6057ED4467;
	mul.f64 	%fd196, %fd106, 0d3FFE9E6057ED4467;
	sub.f64 	%fd197, %fd195, %fd196;
	mul.f64 	%fd198, %fd109, 0d4026F6C841F1F34E;
	sub.f64 	%fd199, %fd197, %fd198;
	fma.rn.f64 	%fd200, %fd112, 0dC01322FC36F44AC0, %fd199;
	fma.rn.f64 	%fd201, %fd114, 0d404CB47A526E701F, %fd200;
	fma.rn.f64 	%fd202, %fd117, 0d403322FC36F44AC0, %fd201;
	mul.f64 	%fd203, %fd119, 0d3FFE9E6057ED4467;
	sub.f64 	%fd204, %fd202, %fd203;
	fma.rn.f64 	%fd205, %fd121, 0d404CB47A526E701F, %fd204;
	fma.rn.f64 	%fd206, %fd124, 0dC05CB47A526E7022, %fd205;
	fma.rn.f64 	%fd207, %fd129, 0d3FDE9E6057ED4467, %fd206;
	mul.f64 	%fd208, %fd131, 0d4026F6C841F1F34E;
	sub.f64 	%fd209, %fd207, %fd208;
	fma.rn.f64 	%fd210, %fd134, 0d403322FC36F44AC0, %fd209;
	mul.f64 	%fd211, %fd141, 0d400B996ABD80466E;
	mul.f64 	%fd212, %fd143, 0d403F0C9815304F3B;
	sub.f64 	%fd213, %fd212, %fd211;
	fma.rn.f64 	%fd214, %fd146, 0d402B996ABD80466C, %fd213;
	fma.rn.f64 	%fd215, %fd148, 0d40313FE2B6702C05, %fd214;
	mul.f64 	%fd216, %fd151, 0d40613FE2B6702C04;
	sub.f64 	%fd217, %fd215, %fd216;
	mul.f64 	%fd218, %fd156, 0d40313FE2B6702C05;
	sub.f64 	%fd219, %fd217, %fd218;
	fma.rn.f64 	%fd220, %fd158, 0d40513FE2B6702C05, %fd219;
	mul.f64 	%fd221, %fd105, 0d3FE108DEB99A141A;
	mul.f64 	%fd222, %fd106, 0d401DCF85C4CDA32E;
	sub.f64 	%fd223, %fd222, %fd221;
	fma.rn.f64 	%fd224, %fd109, 0d401DCF85C4CDA32E, %fd223;
	mul.f64 	%fd225, %fd114, 0d405BF28D6880C8F9;
	sub.f64 	%fd226, %fd224, %fd225;
	mul.f64 	%fd227, %fd119, 0d401DCF85C4CDA32E;
	sub.f64 	%fd228, %fd226, %fd227;
	fma.rn.f64 	%fd229, %fd121, 0d405BF28D6880C8F9, %fd228;
	fma.rn.f64 	%fd230, %fd129, 0d3FE108DEB99A141A, %fd229;
	mul.f64 	%fd231, %fd131, 0d401DCF85C4CDA32E;
	sub.f64 	%fd232, %fd230, %fd231;
	mul.f64 	%fd233, %fd141, 0d4007535E00D444D1;
	mul.f64 	%fd234, %fd143, 0d404E9D6B61169A52;
	sub.f64 	%fd235, %fd233, %fd234;
	fma.rn.f64 	%fd236, %fd148, 0d4059832ED0E82B45, %fd235;
	mul.f64 	%fd237, %fd156, 0d403468F240B9BC37;
	sub.f64 	%fd238, %fd236, %fd237;
	mul.f64 	%fd239, %fd105, 0d3FE7535E00D444D1;
	mul.f64 	%fd240, %fd106, 0d403468F240B9BC37;
	sub.f64 	%fd241, %fd239, %fd240;
	fma.rn.f64 	%fd242, %fd112, 0d4049832ED0E82B45, %fd241;
	mul.f64 	%fd243, %fd119, 0d403468F240B9BC37;
	sub.f64 	%fd244, %fd242, %fd243;
	fma.rn.f64 	%fd245, %fd129, 0d3FE7535E00D444D1, %fd244;
	add.s32 	%r24, %r23, %r18;
	add.s32 	%r25, %r24, %r27;
	mul.wide.s32 	%rd10, %r25, 8;
	add.s64 	%rd11, %rd2, %rd10;
	st.global.f64 	[%rd11], %fd10;
	st.global.f64 	[%rd11+8], %fd20;
	st.global.f64 	[%rd11+16], %fd32;
	st.global.f64 	[%rd11+24], %fd45;
	st.global.f64 	[%rd11+32], %fd59;
	st.global.f64 	[%rd11+40], %fd74;
	st.global.f64 	[%rd11+48], %fd89;
	st.global.f64 	[%rd11+56], %fd104;
	st.global.f64 	[%rd11+64], %fd140;
	st.global.f64 	[%rd11+72], %fd164;
	st.global.f64 	[%rd11+80], %fd180;
	st.global.f64 	[%rd11+88], %fd194;
	st.global.f64 	[%rd11+96], %fd210;
	st.global.f64 	[%rd11+104], %fd220;
	st.global.f64 	[%rd11+112], %fd232;
	st.global.f64 	[%rd11+120], %fd238;
	st.global.f64 	[%rd11+128], %fd245;
$L__BB24_2:
	ret;

}
.entry _Z22right_cart2sph_inplaceILi9EEvPdiii(
	.param .u64 .ptr .align 1 _Z22right_cart2sph_inplaceILi9EEvPdiii_param_0,
	.param .u32 _Z22right_cart2sph_inplaceILi9EEvPdiii_param_1,
	.param .u32 _Z22right_cart2sph_inplaceILi9EEvPdiii_param_2,
	.param .u32 _Z22right_cart2sph_inplaceILi9EEvPdiii_param_3
)
{
	.reg .pred 	%p<4>;
	.reg .b32 	%r<28>;
	.reg .b64 	%rd<13>;
	.reg .b64 	%fd<322>;

	ld.param.u32 	%r1, [_Z22right_cart2sph_inplaceILi9EEvPdiii_param_1];
	ld.param.u32 	%r3, [_Z22right_cart2sph_inplaceILi9EEvPdiii_param_2];
	mov.u32 	%r5, %ctaid.x;
	mov.u32 	%r6, %ntid.x;
	mov.u32 	%r7, %tid.x;
	mad.lo.s32 	%r8, %r5, %r6, %r7;
	mov.u32 	%r9, %ctaid.y;
	mov.u32 	%r10, %ntid.y;
	mov.u32 	%r11, %tid.y;
	mad.lo.s32 	%r12, %r9, %r10, %r11;
	setp.ge.s32 	%p1, %r8, %r1;
	setp.ge.s32 	%p2, %r12, %r3;
	or.pred  	%p3, %p1, %p2;
	@%p3 bra 	$L__BB25_2;
	ld.param.u32 	%r27, [_Z22right_cart2sph_inplaceILi9EEvPdiii_param_3];
	ld.param.u32 	%r26, [_Z22right_cart2sph_inplaceILi9EEvPdiii_param_1];
	ld.param.u64 	%rd12, [_Z22right_cart2sph_inplaceILi9EEvPdiii_param_0];
	cvta.to.global.u64 	%rd2, %rd12;
	cvt.s64.s32 	%rd3, %r27;
	mov.u32 	%r14, %ctaid.y;
	mov.u32 	%r15, %ntid.y;
	mov.u32 	%r16, %tid.y;
	mad.lo.s32 	%r17, %r14, %r15, %r16;
	mul.lo.s32 	%r18, %r17, 55;
	cvt.u64.u32 	%rd4, %r18;
	mov.u32 	%r19, %ctaid.x;
	mov.u32 	%r20, %ntid.x;
	mov.u32 	%r21, %tid.x;
	mad.lo.s32 	%r22, %r19, %r20, %r21;
	mul.lo.s32 	%r23, %r26, %r22;
	cvt.s64.s32 	%rd5, %r23;
	add.s64 	%rd6, %rd5, %rd4;
	add.s64 	%rd7, %rd6, %rd3;
	shl.b64 	%rd8, %rd7, 3;
	add.s64 	%rd9, %rd2, %rd8;
	ld.global.f64 	%fd1, [%rd9+8];
	mul.f64 	%fd2, %fd1, 0d401AF5DF05257F6A;
	ld.global.f64 	%fd3, [%rd9+48];
	mul.f64 	%fd4, %fd3, 0d404F742EDB5669FA;
	sub.f64 	%fd5, %fd2, %fd4;
	ld.global.f64 	%fd6, [%rd9+120];
	fma.rn.f64 	%fd7, %fd6, 0d405797232480CF7C, %fd5;
	ld.global.f64 	%fd8, [%rd9+224];
	mul.f64 	%fd9, %fd8, 0d403AF5DF05257F68;
	sub.f64 	%fd10, %fd7, %fd9;
	ld.global.f64 	%fd11, [%rd9+360];
	fma.rn.f64 	%fd12, %fd11, 0d3FE7F6FF2104E308, %fd10;
	ld.global.f64 	%fd13, [%rd9+32];
	mul.f64 	%fd14, %fd13, 0d40396B2583FA1CBE;
	ld.global.f64 	%fd15, [%rd9+88];
	mul.f64 	%fd16, %fd15, 0d40663DC0D37AD928;
	sub.f64 	%fd17, %fd14, %fd16;
	ld.global.f64 	%fd18, [%rd9+176];
	fma.rn.f64 	%fd19, %fd18, 0d40663DC0D37AD928, %fd17;
	ld.global.f64 	%fd20, [%rd9+296];
	mul.f64 	%fd21, %fd20, 0d40396B2583FA1CBE;
	sub.f64 	%fd22, %fd19, %fd21;
	mul.f64 	%fd23, %fd1, 0d400E83C3D5C3E53B;
	mul.f64 	%fd24, %fd3, 0d402E83C3D5C3E53A;
	sub.f64 	%fd25, %fd24, %fd23;
	ld.global.f64 	%fd26, [%rd9+64];
	fma.rn.f64 	%fd27, %fd26, 0d404E83C3D5C3E53A, %fd25;
	fma.rn.f64 	%fd28, %fd6, 0d401E83C3D5C3E53A, %fd27;
	ld.global.f64 	%fd29, [%rd9+136];
	mul.f64 	%fd30, %fd29, 0d4073125A659A6F44;
	sub.f64 	%fd31, %fd28, %fd30;
	mul.f64 	%fd32, %fd8, 0d4025CBD506675A9A;
	sub.f64 	%fd33, %fd31, %fd32;
	ld.global.f64 	%fd34, [%rd9+240];
	fma.rn.f64 	%fd35, %fd34, 0d4066E2D2E052EBEC, %fd33;
	fma.rn.f64 	%fd36, %fd11, 0d3FE16FDD9EB91546, %fd35;
	ld.global.f64 	%fd37, [%rd9+376];
	mul.f64 	%fd38, %fd37, 0d40216FDD9EB91546;
	sub.f64 	%fd39, %fd36, %fd38;
	mul.f64 	%fd40, %fd13, 0d4036A6BB4D3873D8;
	mul.f64 	%fd41, %fd15, 0d404A6D2FDA1731D1;
	sub.f64 	%fd42, %fd41, %fd40;
	ld.global.f64 	%fd43, [%rd9+104];
	fma.rn.f64 	%fd44, %fd43, 0d405A6D2FDA1731CE, %fd42;
	fma.rn.f64 	%fd45, %fd18, 0d404A6D2FDA1731D1, %fd44;
	ld.global.f64 	%fd46, [%rd9+192];
	fma.rn.f64 	%fd47, %fd46, 0dC07605A7E068A981, %fd45;
	mul.f64 	%fd48, %fd20, 0d4036A6BB4D3873D8;
	sub.f64 	%fd49, %fd47, %fd48;
	ld.global.f64 	%fd50, [%rd9+312];
	fma.rn.f64 	%fd51, %fd50, 0d405A6D2FDA1731CE, %fd49;
	mul.f64 	%fd52, %fd1, 0d40037EC0EA722246;
	mul.f64 	%fd53, %fd26, 0d40510EE8CD23DDFE;
	sub.f64 	%fd54, %fd52, %fd53;
	mul.f64 	%fd55, %fd6, 0d401B4B0E15062FFC;
	sub.f64 	%fd56, %fd54, %fd55;
	fma.rn.f64 	%fd57, %fd29, 0d40510EE8CD23DDFE, %fd56;
	ld.global.f64 	%fd58, [%rd9+152];
	fma.rn.f64 	%fd59, %fd58, 0d40610EE8CD23DDFD, %fd57;
	mul.f64 	%fd60, %fd8, 0d400F3134AA5036D8;
	sub.f64 	%fd61, %fd59, %fd60;
	fma.rn.f64 	%fd62, %fd34, 0d405EB46FD7A6F5FD, %fd61;
	ld.global.f64 	%fd63, [%rd9+256];
	mul.f64 	%fd64, %fd63, 0d40710EE8CD23DDFD;
	sub.f64 	%fd65, %fd62, %fd64;
	fma.rn.f64 	%fd66, %fd11, 0d3FDF3134AA5036D7, %fd65;
	mul.f64 	%fd67, %fd37, 0d402B4B0E15062FFC;
	sub.f64 	%fd68, %fd66, %fd67;
	ld.global.f64 	%fd69, [%rd9+392];
	fma.rn.f64 	%fd70, %fd69, 0d403B4B0E15062FFC, %fd68;
	mul.f64 	%fd71, %fd15, 0d40304F9063A51046;
	fma.rn.f64 	%fd72, %fd13, 0d40304F9063A51046, %fd71;
	mul.f64 	%fd73, %fd43, 0d40604F9063A51045;
	sub.f64 	%fd74, %fd72, %fd73;
	mul.f64 	%fd75, %fd18, 0d40304F9063A51046;
	sub.f64 	%fd76, %fd74, %fd75;
	ld.global.f64 	%fd77, [%rd9+208];
	fma.rn.f64 	%fd78, %fd77, 0d40604F9063A51045, %fd76;
	mul.f64 	%fd79, %fd20, 0d40304F9063A51046;
	sub.f64 	%fd80, %fd78, %fd79;
	fma.rn.f64 	%fd81, %fd50, 0d40604F9063A51045, %fd80;
	ld.global.f64 	%fd82, [%rd9+328];
	mul.f64 	%fd83, %fd82, 0d40604F9063A51045;
	sub.f64 	%fd84, %fd81, %fd83;
	mul.f64 	%fd85, %fd1, 0dBFF629796B543294;
	mul.f64 	%fd86, %fd3, 0d400D8CA1E4704373;
	sub.f64 	%fd87, %fd85, %fd86;
	fma.rn.f64 	%fd88, %fd26, 0d4048EEA898BEB8E8, %fd87;
	mul.f64 	%fd89, %fd6, 0d400629796B543296;
	sub.f64 	%fd90, %fd88, %fd89;
	fma.rn.f64 	%fd91, %fd29, 0d4054C6E1D49EEF6C, %fd90;
	mul.f64 	%fd92, %fd58, 0d4064C6E1D49EEF6C;
	sub.f64 	%fd93, %fd91, %fd92;
	fma.rn.f64 	%fd94, %fd34, 0d40309F1B107F25F0, %fd93;
	mul.f64 	%fd95, %fd63, 0d405BB3D7C6293F3D;
	sub.f64 	%fd96, %fd94, %fd95;
	ld.global.f64 	%fd97, [%rd9+272];
	fma.rn.f64 	%fd98, %fd97, 0d405629796B543296, %fd96;
	fma.rn.f64 	%fd99, %fd11, 0d3FDD8CA1E4704373, %fd98;
	mul.f64 	%fd100, %fd37, 0d40309F1B107F25F0;
	sub.f64 	%fd101, %fd99, %fd100;
	fma.rn.f64 	%fd102, %fd69, 0d404BB3D7C6293F3A, %fd101;
	ld.global.f64 	%fd103, [%rd9+408];
	mul.f64 	%fd104, %fd103, 0d403D8CA1E4704374;
	sub.f64 	%fd105, %fd102, %fd104;
	mul.f64 	%fd106, %fd13, 0dC020ED30046DBABE;
	mul.f64 	%fd107, %fd15, 0d403963C806A4981D;
	sub.f64 	%fd108, %fd106, %fd107;
	fma.rn.f64 	%fd109, %fd43, 0d4055287C0589296D, %fd108;
	mul.f64 	%fd110, %fd18, 0d403963C806A4981D;
	sub.f64 	%fd111, %fd109, %fd110;
	fma.rn.f64 	%fd112, %fd46, 0d4065287C0589296D, %fd111;
	mul.f64 	%fd113, %fd77, 0d4060ED30046DBABF;
	sub.f64 	%fd114, %fd112, %fd113;
	fma.rn.f64 	%fd115, %fd20, 0dC020ED30046DBABE, %fd114;
	fma.rn.f64 	%fd116, %fd50, 0d4055287C0589296D, %fd115;
	mul.f64 	%fd117, %fd82, 0d4060ED30046DBABF;
	sub.f64 	%fd118, %fd116, %fd117;
	ld.global.f64 	%fd119, [%rd9+344];
	fma.rn.f64 	%fd120, %fd119, 0d40435836E07D67B5, %fd118;
	mul.f64 	%fd121, %fd3, 0d3FFCDEB5A4F171E4;
	fma.rn.f64 	%fd122, %fd1, 0d3FDCDEB5A4F171E4, %fd121;
	mul.f64 	%fd123, %fd26, 0d40320B318716E72F;
	sub.f64 	%fd124, %fd122, %fd123;
	fma.rn.f64 	%fd125, %fd6, 0d4005A7083BB5156B, %fd124;
	mul.f64 	%fd126, %fd29, 0d404B10CA4AA25AC6;
	sub.f64 	%fd127, %fd125, %fd126;
	fma.rn.f64 	%fd128, %fd58, 0d40520B318716E72F, %fd127;
	fma.rn.f64 	%fd129, %fd8, 0d3FFCDEB5A4F171E4, %fd128;
	mul.f64 	%fd130, %fd34, 0d404B10CA4AA25AC6;
	sub.f64 	%fd131, %fd129, %fd130;
	fma.rn.f64 	%fd132, %fd63, 0d40620B318716E72E, %fd131;
	mul.f64 	%fd133, %fd97, 0d404CDEB5A4F171E4;
	sub.f64 	%fd134, %fd132, %fd133;
	fma.rn.f64 	%fd135, %fd11, 0d3FDCDEB5A4F171E4, %fd134;
	mul.f64 	%fd136, %fd37, 0d40320B318716E72F;
	sub.f64 	%fd137, %fd135, %fd136;
	fma.rn.f64 	%fd138, %fd69, 0d40520B318716E72F, %fd137;
	mul.f64 	%fd139, %fd103, 0d404CDEB5A4F171E4;
	sub.f64 	%fd140, %fd138, %fd139;
	ld.global.f64 	%fd141, [%rd9+424];
	fma.rn.f64 	%fd142, %fd141, 0d40207F4339AE8A3A, %fd140;
	ld.global.f64 	%fd143, [%rd9+16];
	ld.global.f64 	%fd144, [%rd9+56];
	mul.f64 	%fd145, %fd144, 0d4028354C611C7F28;
	fma.rn.f64 	%fd146, %fd143, 0d4008354C611C7F2A, %fd145;
	ld.global.f64 	%fd147, [%rd9+72];
	mul.f64 	%fd148, %fd147, 0d4040238840BDAA1D;
	sub.f64 	%fd149, %fd146, %fd148;
	ld.global.f64 	%fd150, [%rd9+128];
	fma.rn.f64 	%fd151, %fd150, 0d403227F948D55F61, %fd149;
	ld.global.f64 	%fd152, [%rd9+144];
	mul.f64 	%fd153, %fd152, 0d4058354C611C7F2C;
	sub.f64 	%fd154, %fd151, %fd153;
	ld.global.f64 	%fd155, [%rd9+160];
	fma.rn.f64 	%fd156, %fd155, 0d404D0CC20E223233, %fd154;
	ld.global.f64 	%fd157, [%rd9+232];
	fma.rn.f64 	%fd158, %fd157, 0d4028354C611C7F28, %fd156;
	ld.global.f64 	%fd159, [%rd9+248];
	mul.f64 	%fd160, %fd159, 0d4058354C611C7F2C;
	sub.f64 	%fd161, %fd158, %fd160;
	ld.global.f64 	%fd162, [%rd9+264];
	fma.rn.f64 	%fd163, %fd162, 0d405D0CC20E223233, %fd161;
	ld.global.f64 	%fd164, [%rd9+280];
	mul.f64 	%fd165, %fd164, 0d40362219F263326F;
	sub.f64 	%fd166, %fd163, %fd165;
	ld.global.f64 	%fd167, [%rd9+368];
	fma.rn.f64 	%fd168, %fd167, 0d4008354C611C7F2A, %fd166;
	ld.global.f64 	%fd169, [%rd9+384];
	mul.f64 	%fd170, %fd169, 0d4040238840BDAA1D;
	sub.f64 	%fd171, %fd168, %fd170;
	ld.global.f64 	%fd172, [%rd9+400];
	fma.rn.f64 	%fd173, %fd172, 0d404D0CC20E223233, %fd171;
	ld.global.f64 	%fd174, [%rd9+416];
	mul.f64 	%fd175, %fd174, 0d40362219F263326F;
	sub.f64 	%fd176, %fd173, %fd175;
	ld.global.f64 	%fd177, [%rd9+432];
	fma.rn.f64 	%fd178, %fd177, 0d3FF3AC88D7749E9E, %fd176;
	ld.global.f64 	%fd179, [%rd9];
	ld.global.f64 	%fd180, [%rd9+24];
	mul.f64 	%fd181, %fd180, 0d3FFCDEB5A4F171E4;
	fma.rn.f64 	%fd182, %fd179, 0d3FDCDEB5A4F171E4, %fd181;
	ld.global.f64 	%fd183, [%rd9+40];
	mul.f64 	%fd184, %fd183, 0d40320B318716E72F;
	sub.f64 	%fd185, %fd182, %fd184;
	ld.global.f64 	%fd186, [%rd9+80];
	fma.rn.f64 	%fd187, %fd186, 0d4005A7083BB5156B, %fd185;
	ld.global.f64 	%fd188, [%rd9+96];
	mul.f64 	%fd189, %fd188, 0d404B10CA4AA25AC6;
	sub.f64 	%fd190, %fd187, %fd189;
	ld.global.f64 	%fd191, [%rd9+112];
	fma.rn.f64 	%fd192, %fd191, 0d40520B318716E72F, %fd190;
	ld.global.f64 	%fd193, [%rd9+168];
	fma.rn.f64 	%fd194, %fd193, 0d3FFCDEB5A4F171E4, %fd192;
	ld.global.f64 	%fd195, [%rd9+184];
	mul.f64 	%fd196, %fd195, 0d404B10CA4AA25AC6;
	sub.f64 	%fd197, %fd194, %fd196;
	ld.global.f64 	%fd198, [%rd9+200];
	fma.rn.f64 	%fd199, %fd198, 0d40620B318716E72E, %fd197;
	ld.global.f64 	%fd200, [%rd9+216];
	mul.f64 	%fd201, %fd200, 0d404CDEB5A4F171E4;
	sub.f64 	%fd202, %fd199, %fd201;
	ld.global.f64 	%fd203, [%rd9+288];
	fma.rn.f64 	%fd204, %fd203, 0d3FDCDEB5A4F171E4, %fd202;
	ld.global.f64 	%fd205, [%rd9+304];
	mul.f64 	%fd206, %fd205, 0d40320B318716E72F;
	sub.f64 	%fd207, %fd204, %fd206;
	ld.global.f64 	%fd208, [%rd9+320];
	fma.rn.f64 	%fd209, %fd208, 0d40520B318716E72F, %fd207;
	ld.global.f64 	%fd210, [%rd9+336];
	mul.f64 	%fd211, %fd210, 0d404CDEB5A4F171E4;
	sub.f64 	%fd212, %fd209, %fd211;
	ld.global.f64 	%fd213, [%rd9+352];
	fma.rn.f64 	%fd214, %fd213, 0d40207F4339AE8A3A, %fd212;
	mul.f64 	%fd215, %fd144, 0dC020ED30046DBABE;
	fma.rn.f64 	%fd216, %fd143, 0dC010ED30046DBABE, %fd215;
	fma.rn.f64 	%fd217, %fd147, 0d4045287C0589296D, %fd216;
	fma.rn.f64 	%fd218, %fd152, 0d4045287C0589296D, %fd217;
	mul.f64 	%fd219, %fd155, 0d4050ED30046DBABE;
	sub.f64 	%fd220, %fd218, %fd219;
	fma.rn.f64 	%fd221, %fd157, 0d4020ED30046DBABE, %fd220;
	mul.f64 	%fd222, %fd159, 0d4045287C0589296D;
	sub.f64 	%fd223, %fd221, %fd222;
	fma.rn.f64 	%fd224, %fd164, 0d40335836E07D67B3, %fd223;
	fma.rn.f64 	%fd225, %fd167, 0d4010ED30046DBABE, %fd224;
	mul.f64 	%fd226, %fd169, 0d4045287C0589296D;
	sub.f64 	%fd227, %fd225, %fd226;
	fma.rn.f64 	%fd228, %fd172, 0d4050ED30046DBABE, %fd227;
	mul.f64 	%fd229, %fd174, 0d40335836E07D67B3;
	sub.f64 	%fd230, %fd228, %fd229;
	mul.f64 	%fd231, %fd179, 0d3FDD8CA1E4704373;
	mul.f64 	%fd232, %fd183, 0d40309F1B107F25F0;
	sub.f64 	%fd233, %fd232, %fd231;
	fma.rn.f64 	%fd234, %fd186, 0d400629796B543296, %fd233;
	mul.f64 	%fd235, %fd188, 0d40309F1B107F25F0;
	sub.f64 	%fd236, %fd234, %fd235;
	mul.f64 	%fd237, %fd191, 0d404BB3D7C6293F3A;
	sub.f64 	%fd238, %fd236, %fd237;
	fma.rn.f64 	%fd239, %fd193, 0d400D8CA1E4704373, %fd238;
	mul.f64 	%fd240, %fd195, 0d4054C6E1D49EEF6C;
	sub.f64 	%fd241, %fd239, %fd240;
	fma.rn.f64 	%fd242, %fd198, 0d405BB3D7C6293F3D, %fd241;
	fma.rn.f64 	%fd243, %fd200, 0d403D8CA1E4704374, %fd242;
	fma.rn.f64 	%fd244, %fd203, 0d3FF629796B543294, %fd243;
	mul.f64 	%fd245, %fd205, 0d4048EEA898BEB8E8;
	sub.f64 	%fd246, %fd244, %fd245;
	fma.rn.f64 	%fd247, %fd208, 0d4064C6E1D49EEF6C, %fd246;
	mul.f64 	%fd248, %fd210, 0d405629796B543296;
	sub.f64 	%fd249, %fd247, %fd248;
	mul.f64 	%fd250, %fd143, 0d40104F9063A51047;
	mul.f64 	%fd251, %fd144, 0d40304F9063A51046;
	sub.f64 	%fd252, %fd250, %fd251;
	mul.f64 	%fd253, %fd147, 0d40404F9063A51048;
	sub.f64 	%fd254, %fd252, %fd253;
	fma.rn.f64 	%fd255, %fd150, 0dC04463747C8E5458, %fd254;
	fma.rn.f64 	%fd256, %fd152, 0d406463747C8E5458, %fd255;
	fma.rn.f64 	%fd257, %fd155, 0d40404F9063A51048, %fd256;
	mul.f64 	%fd258, %fd157, 0d40304F9063A51046;
	sub.f64 	%fd259, %fd257, %fd258;
	fma.rn.f64 	%fd260, %fd159, 0d406463747C8E5458, %fd259;
	fma.rn.f64 	%fd261, %fd162, 0dC06877589577986A, %fd260;
	fma.rn.f64 	%fd262, %fd167, 0d40104F9063A51047, %fd261;
	mul.f64 	%fd263, %fd169, 0d40404F9063A51048;
	sub.f64 	%fd264, %fd262, %fd263;
	fma.rn.f64 	%fd265, %fd172, 0d40404F9063A51048, %fd264;
	mul.f64 	%fd266, %fd179, 0d3FDF3134AA5036D7;
	mul.f64 	%fd267, %fd180, 0d400F3134AA5036D8;
	sub.f64 	%fd268, %fd266, %fd267;
	mul.f64 	%fd269, %fd183, 0d402B4B0E15062FFC;
	sub.f64 	%fd270, %fd268, %fd269;
	mul.f64 	%fd271, %fd186, 0d401B4B0E15062FFC;
	sub.f64 	%fd272, %fd270, %fd271;
	fma.rn.f64 	%fd273, %fd188, 0d405EB46FD7A6F5FD, %fd272;
	fma.rn.f64 	%fd274, %fd191, 0d403B4B0E15062FFC, %fd273;
	fma.rn.f64 	%fd275, %fd195, 0d40510EE8CD23DDFE, %fd274;
	mul.f64 	%fd276, %fd198, 0d40710EE8CD23DDFD;
	sub.f64 	%fd277, %fd275, %fd276;
	fma.rn.f64 	%fd278, %fd203, 0d40037EC0EA722246, %fd277;
	mul.f64 	%fd279, %fd205, 0d40510EE8CD23DDFE;
	sub.f64 	%fd280, %fd278, %fd279;
	fma.rn.f64 	%fd281, %fd208, 0d40610EE8CD23DDFD, %fd280;
	mul.f64 	%fd282, %fd143, 0d400E33A466F5EFC9;
	mul.f64 	%fd283, %fd144, 0d404A6D2FDA1731D1;
	sub.f64 	%fd284, %fd283, %fd282;
	fma.rn.f64 	%fd285, %fd147, 0d40319E1FE6BA2136, %fd284;
	mul.f64 	%fd286, %fd152, 0d4070843DE84E7F22;
	sub.f64 	%fd287, %fd285, %fd286;
	mul.f64 	%fd288, %fd157, 0d404A6D2FDA1731D1;
	sub.f64 	%fd289, %fd287, %fd288;
	fma.rn.f64 	%fd290, %fd159, 0d4070843DE84E7F22, %fd289;
	fma.rn.f64 	%fd291, %fd167, 0d400E33A466F5EFC9, %fd290;
	mul.f64 	%fd292, %fd169, 0d40319E1FE6BA2136;
	sub.f64 	%fd293, %fd291, %fd292;
	mul.f64 	%fd294, %fd179, 0d3FE16FDD9EB91546;
	mul.f64 	%fd295, %fd180, 0d4025CBD506675A9A;
	sub.f64 	%fd296, %fd295, %fd294;
	fma.rn.f64 	%fd297, %fd183, 0d40216FDD9EB91546, %fd296;
	mul.f64 	%fd298, %fd186, 0d401E83C3D5C3E53A;
	sub.f64 	%fd299, %fd297, %fd298;
	mul.f64 	%fd300, %fd188, 0d4066E2D2E052EBEC;
	sub.f64 	%fd301, %fd299, %fd300;
	mul.f64 	%fd302, %fd193, 0d402E83C3D5C3E53A;
	sub.f64 	%fd303, %fd301, %fd302;
	fma.rn.f64 	%fd304, %fd195, 0d4073125A659A6F44, %fd303;
	fma.rn.f64 	%fd305, %fd203, 0d400E83C3D5C3E53B, %fd304;
	mul.f64 	%fd306, %fd205, 0d404E83C3D5C3E53A;
	sub.f64 	%fd307, %fd305, %fd306;
	mul.f64 	%fd308, %fd143, 0d40096B2583FA1CBF;
	mul.f64 	%fd309, %fd144, 0d40563DC0D37AD927;
	sub.f64 	%fd310, %fd308, %fd309;
	fma.rn.f64 	%fd311, %fd150, 0d406BCD3108598F72, %fd310;
	mul.f64 	%fd312, %fd157, 0d40563DC0D37AD927;
	sub.f64 	%fd313, %fd311, %fd312;
	fma.rn.f64 	%fd314, %fd167, 0d40096B2583FA1CBF, %fd313;
	mul.f64 	%fd315, %fd179, 0d3FE7F6FF2104E308;
	mul.f64 	%fd316, %fd180, 0d403AF5DF05257F68;
	sub.f64 	%fd317, %fd315, %fd316;
	fma.rn.f64 	%fd318, %fd186, 0d405797232480CF7C, %fd317;
	mul.f64 	%fd319, %fd193, 0d404F742EDB5669FA;
	sub.f64 	%fd320, %fd318, %fd319;
	fma.rn.f64 	%fd321, %fd203, 0d401AF5DF05257F6A, %fd320;
	add.s32 	%r24, %r23, %r18;
	add.s32 	%r25, %r24, %r27;
	mul.wide.s32 	%rd10, %r25, 8;
	add.s64 	%rd11, %rd2, %rd10;
	st.global.f64 	[%rd11], %fd12;
	st.global.f64 	[%rd11+8], %fd22;
	st.global.f64 	[%rd11+16], %fd39;
	st.global.f64 	[%rd11+24], %fd51;
	st.global.f64 	[%rd11+32], %fd70;
	st.global.f64 	[%rd11+40], %fd84;
	st.global.f64 	[%rd11+48], %fd105;
	st.global.f64 	[%rd11+56], %fd120;
	st.global.f64 	[%rd11+64], %fd142;
	st.global.f64 	[%rd11+72], %fd178;
	st.global.f64 	[%rd11+80], %fd214;
	st.global.f64 	[%rd11+88], %fd230;
	st.global.f64 	[%rd11+96], %fd249;
	st.global.f64 	[%rd11+104], %fd265;
	st.global.f64 	[%rd11+112], %fd281;
	st.global.f64 	[%rd11+120], %fd293;
	st.global.f64 	[%rd11+128], %fd307;
	st.global.f64 	[%rd11+136], %fd314;
	st.global.f64 	[%rd11+144], %fd321;
$L__BB25_2:
	ret;

}
.entry _Z22right_cart2sph_inplaceILi10EEvPdiii(
	.param .u64 .ptr .align 1 _Z22right_cart2sph_inplaceILi10EEvPdiii_param_0,
	.param .u32 _Z22right_cart2sph_inplaceILi10EEvPdiii_param_1,
	.param .u32 _Z22right_cart2sph_inplaceILi10EEvPdiii_param_2,
	.param .u32 _Z22right_cart2sph_inplaceILi10EEvPdiii_param_3
)
{
	.reg .pred 	%p<4>;
	.reg .b32 	%r<28>;
	.reg .b64 	%rd<13>;
	.reg .b64 	%fd<423>;

	ld.param.u32 	%r1, [_Z22right_cart2sph_inplaceILi10EEvPdiii_param_1];
	ld.param.u32 	%r3, [_Z22right_cart2sph_inplaceILi10EEvPdiii_param_2];
	mov.u32 	%r5, %ctaid.x;
	mov.u32 	%r6, %ntid.x;
	mov.u32 	%r7, %tid.x;
	mad.lo.s32 	%r8, %r5, %r6, %r7;
	mov.u32 	%r9, %ctaid.y;
	mov.u32 	%r10, %ntid.y;
	mov.u32 	%r11, %tid.y;
	mad.lo.s32 	%r12, %r9, %r10, %r11;
	setp.ge.s32 	%p1, %r8, %r1;
	setp.ge.s32 	%p2, %r12, %r3;
	or.pred  	%p3, %p1, %p2;
	@%p3 bra 	$L__BB26_2;
	ld.param.u32 	%r27, [_Z22right_cart2sph_inplaceILi10EEvPdiii_param_3];
	ld.param.u32 	%r26, [_Z22right_cart2sph_inplaceILi10EEvPdiii_param_1];
	ld.param.u64 	%rd12, [_Z22right_cart2sph_inplaceILi10EEvPdiii_param_0];
	cvta.to.global.u64 	%rd2, %rd12;
	cvt.s64.s32 	%rd3, %r27;
	mov.u32 	%r14, %ctaid.y;
	mov.u32 	%r15, %ntid.y;
	mov.u32 	%r16, %tid.y;
	mad.lo.s32 	%r17, %r14, %r15, %r16;
	mul.lo.s32 	%r18, %r17, 66;
	cvt.u64.u32 	%rd4, %r18;
	mov.u32 	%r19, %ctaid.x;
	mov.u32 	%r20, %ntid.x;
	mov.u32 	%r21, %tid.x;
	mad.lo.s32 	%r22, %r19, %r20, %r21;
	mul.lo.s32 	%r23, %r26, %r22;
	cvt.s64.s32 	%rd5, %r23;
	add.s64 	%rd6, %rd5, %rd4;
	add.s64 	%rd7, %rd6, %rd3;
	shl.b64 	%rd8, %rd7, 3;
	add.s64 	%rd9, %rd2, %rd8;
	ld.global.f64 	%fd1, [%rd9+8];
	mul.f64 	%fd2, %fd1, 0d401EB220423AF0A7;
	ld.global.f64 	%fd3, [%rd9+48];
	mul.f64 	%fd4, %fd3, 0d4057059831AC347D;
	sub.f64 	%fd5, %fd2, %fd4;
	ld.global.f64 	%fd6, [%rd9+120];
	fma.rn.f64 	%fd7, %fd6, 0d40682C46342803EA, %fd5;
	ld.global.f64 	%fd8, [%rd9+224];
	mul.f64 	%fd9, %fd8, 0d4057059831AC347D;
	sub.f64 	%fd10, %fd7, %fd9;
	ld.global.f64 	%fd11, [%rd9+360];
	fma.rn.f64 	%fd12, %fd11, 0d401EB220423AF0A7, %fd10;
	ld.global.f64 	%fd13, [%rd9+32];
	mul.f64 	%fd14, %fd13, 0d403EE316369EFAAF;
	ld.global.f64 	%fd15, [%rd9+88];
	mul.f64 	%fd16, %fd15, 0d407204779FDCBCE8;
	sub.f64 	%fd17, %fd14, %fd16;
	ld.global.f64 	%fd18, [%rd9+176];
	fma.rn.f64 	%fd19, %fd18, 0d407B06B36FCB1B5B, %fd17;
	ld.global.f64 	%fd20, [%rd9+296];
	mul.f64 	%fd21, %fd20, 0d405EE316369EFAAE;
	sub.f64 	%fd22, %fd19, %fd21;
	ld.global.f64 	%fd23, [%rd9+448];
	fma.rn.f64 	%fd24, %fd23, 0d400B748585E2A5F2, %fd22;
	mul.f64 	%fd25, %fd1, 0d4011D0B5001AC557;
	mul.f64 	%fd26, %fd3, 0d403AB90F80282802;
	sub.f64 	%fd27, %fd26, %fd25;
	ld.global.f64 	%fd28, [%rd9+64];
	fma.rn.f64 	%fd29, %fd28, 0d40540ACBA01E1E03, %fd27;
	ld.global.f64 	%fd30, [%rd9+136];
	mul.f64 	%fd31, %fd30, 0d408189722C1A5A43;
	sub.f64 	%fd32, %fd29, %fd31;
	mul.f64 	%fd33, %fd8, 0d403AB90F80282802;
	sub.f64 	%fd34, %fd32, %fd33;
	ld.global.f64 	%fd35, [%rd9+240];
	fma.rn.f64 	%fd36, %fd35, 0d408189722C1A5A43, %fd34;
	fma.rn.f64 	%fd37, %fd11, 0d4011D0B5001AC557, %fd36;
	ld.global.f64 	%fd38, [%rd9+376];
	mul.f64 	%fd39, %fd38, 0d40540ACBA01E1E03;
	sub.f64 	%fd40, %fd37, %fd39;
	mul.f64 	%fd41, %fd13, 0d403CA33C0E672721;
	mul.f64 	%fd42, %fd15, 0d405CA33C0E672722;
	sub.f64 	%fd43, %fd42, %fd41;
	ld.global.f64 	%fd44, [%rd9+104];
	fma.rn.f64 	%fd45, %fd44, 0d4063177D5EEF6F6A, %fd43;
	fma.rn.f64 	%fd46, %fd18, 0d404CA33C0E672721, %fd45;
	ld.global.f64 	%fd47, [%rd9+192];
	mul.f64 	%fd48, %fd47, 0d4087DD5CB6AB4B46;
	sub.f64 	%fd49, %fd46, %fd48;
	mul.f64 	%fd50, %fd20, 0d405474989C92D2CE;
	sub.f64 	%fd51, %fd49, %fd50;
	ld.global.f64 	%fd52, [%rd9+312];
	fma.rn.f64 	%fd53, %fd52, 0d407CA33C0E672720, %fd51;
	fma.rn.f64 	%fd54, %fd23, 0d40105D46E3A8A8A5, %fd53;
	ld.global.f64 	%fd55, [%rd9+464];
	mul.f64 	%fd56, %fd55, 0d4035D1B3DA363631;
	sub.f64 	%fd57, %fd54, %fd56;
	mul.f64 	%fd58, %fd1, 0d4007D04B19F479A1;
	mul.f64 	%fd59, %fd3, 0d400FC064229B4CD7;
	sub.f64 	%fd60, %fd58, %fd59;
	mul.f64 	%fd61, %fd28, 0d4057D04B19F479A1;
	sub.f64 	%fd62, %fd60, %fd61;
	fma.rn.f64 	%fd63, %fd6, 0dC02BC8579E47E33D, %fd62;
	fma.rn.f64 	%fd64, %fd30, 0d406BC8579E47E33A, %fd63;
	ld.global.f64 	%fd65, [%rd9+152];
	fma.rn.f64 	%fd66, %fd65, 0d406BC8579E47E33E, %fd64;
	mul.f64 	%fd67, %fd8, 0d400FC064229B4CD7;
	sub.f64 	%fd68, %fd66, %fd67;
	fma.rn.f64 	%fd69, %fd35, 0d406BC8579E47E33A, %fd68;
	ld.global.f64 	%fd70, [%rd9+256];
	fma.rn.f64 	%fd71, %fd70, 0dC08726F3AE913D5E, %fd69;
	fma.rn.f64 	%fd72, %fd11, 0d4007D04B19F479A1, %fd71;
	mul.f64 	%fd73, %fd38, 0d4057D04B19F479A1;
	sub.f64 	%fd74, %fd72, %fd73;
	ld.global.f64 	%fd75, [%rd9+392];
	fma.rn.f64 	%fd76, %fd75, 0d406BC8579E47E33E, %fd74;
	mul.f64 	%fd77, %fd13, 0d40362FE2D032CD82;
	mul.f64 	%fd78, %fd44, 0d4069E2889D909A6C;
	sub.f64 	%fd79, %fd77, %fd78;
	mul.f64 	%fd80, %fd18, 0d404F0FD7237A52E8;
	sub.f64 	%fd81, %fd79, %fd80;
	fma.rn.f64 	%fd82, %fd47, 0d4069E2889D909A6C, %fd81;
	ld.global.f64 	%fd83, [%rd9+208];
	fma.rn.f64 	%fd84, %fd83, 0d406F0FD7237A52E9, %fd82;
	mul.f64 	%fd85, %fd20, 0d4041BFE8A68F0ACE;
	sub.f64 	%fd86, %fd84, %fd85;
	fma.rn.f64 	%fd87, %fd52, 0d40774BE15A9BBE2F, %fd86;
	ld.global.f64 	%fd88, [%rd9+328];
	mul.f64 	%fd89, %fd88, 0d407F0FD7237A52E9;
	sub.f64 	%fd90, %fd87, %fd89;
	fma.rn.f64 	%fd91, %fd23, 0d4011BFE8A68F0ACE, %fd90;
	mul.f64 	%fd92, %fd55, 0d4044B53A17A6E1F0;
	sub.f64 	%fd93, %fd91, %fd92;
	ld.global.f64 	%fd94, [%rd9+480];
	fma.rn.f64 	%fd95, %fd94, 0d4048D978E92EA8BB, %fd93;
	mul.f64 	%fd96, %fd1, 0dBFFDEF854ACCF306;
	mul.f64 	%fd97, %fd3, 0d400DEF854ACCF303;
	sub.f64 	%fd98, %fd96, %fd97;
	fma.rn.f64 	%fd99, %fd28, 0d4053A52F79167F7B, %fd98;
	fma.rn.f64 	%fd100, %fd30, 0d4053A52F79167F7B, %fd99;
	mul.f64 	%fd101, %fd65, 0d4073A52F79167F7C;
	sub.f64 	%fd102, %fd100, %fd101;
	fma.rn.f64 	%fd103, %fd8, 0d400DEF854ACCF303, %fd102;
	mul.f64 	%fd104, %fd35, 0d4053A52F79167F7B;
	sub.f64 	%fd105, %fd103, %fd104;
	ld.global.f64 	%fd106, [%rd9+272];
	fma.rn.f64 	%fd107, %fd106, 0d406A3194A17354A4, %fd105;
	fma.rn.f64 	%fd108, %fd11, 0d3FFDEF854ACCF306, %fd107;
	mul.f64 	%fd109, %fd38, 0d4053A52F79167F7B;
	sub.f64 	%fd110, %fd108, %fd109;
	fma.rn.f64 	%fd111, %fd75, 0d4073A52F79167F7C, %fd110;
	ld.global.f64 	%fd112, [%rd9+408];
	mul.f64 	%fd113, %fd112, 0d406A3194A17354A4;
	sub.f64 	%fd114, %fd111, %fd113;
	mul.f64 	%fd115, %fd13, 0dC02BC8579E47E33D;
	mul.f64 	%fd116, %fd15, 0d4042858FBEDA977E;
	sub.f64 	%fd117, %fd115, %fd116;
	fma.rn.f64 	%fd118, %fd44, 0d4064D641B6B5EA6C, %fd117;
	mul.f64 	%fd119, %fd18, 0d403BC8579E47E33D;
	sub.f64 	%fd120, %fd118, %fd119;
	fma.rn.f64 	%fd121, %fd47, 0d40715D36C2ECEE06, %fd120;
	mul.f64 	%fd122, %fd83, 0d4074D641B6B5EA6D;
	sub.f64 	%fd123, %fd121, %fd122;
	fma.rn.f64 	%fd124, %fd52, 0d404BC8579E47E33C, %fd123;
	mul.f64 	%fd125, %fd88, 0d406BC8579E47E33A;
	sub.f64 	%fd126, %fd124, %fd125;
	ld.global.f64 	%fd127, [%rd9+344];
	fma.rn.f64 	%fd128, %fd127, 0d405FC064229B4CD5, %fd126;
	fma.rn.f64 	%fd129, %fd23, 0d4012858FBEDA977D, %fd128;
	mul.f64 	%fd130, %fd55, 0d404BC8579E47E33C;
	sub.f64 	%fd131, %fd129, %fd130;
	fma.rn.f64 	%fd132, %fd94, 0d405BC8579E47E33A, %fd131;
	ld.global.f64 	%fd133, [%rd9+496];
	mul.f64 	%fd134, %fd133, 0d40452AED6C67888F;
	sub.f64 	%fd135, %fd132, %fd134;
	mul.f64 	%fd136, %fd3, 0d400D0F2C79FF5A27;
	fma.rn.f64 	%fd137, %fd1, 0d3FED0F2C79FF5A28, %fd136;
	mul.f64 	%fd138, %fd28, 0d4045CB615B7F839E;
	sub.f64 	%fd139, %fd137, %fd138;
	fma.rn.f64 	%fd140, %fd6, 0d4015CB615B7F839D, %fd139;
	mul.f64 	%fd141, %fd30, 0d40605889049FA2B6;
	sub.f64 	%fd142, %fd140, %fd141;
	fma.rn.f64 	%fd143, %fd65, 0d406B3E39B25F6484, %fd142;
	fma.rn.f64 	%fd144, %fd8, 0d400D0F2C79FF5A27, %fd143;
	mul.f64 	%fd145, %fd35, 0d40605889049FA2B6;
	sub.f64 	%fd146, %fd144, %fd145;
	fma.rn.f64 	%fd147, %fd70, 0d407B3E39B25F6486, %fd146;
	mul.f64 	%fd148, %fd106, 0d406D0F2C79FF5A27;
	sub.f64 	%fd149, %fd147, %fd148;
	fma.rn.f64 	%fd150, %fd11, 0d3FED0F2C79FF5A28, %fd149;
	mul.f64 	%fd151, %fd38, 0d4045CB615B7F839E;
	sub.f64 	%fd152, %fd150, %fd151;
	fma.rn.f64 	%fd153, %fd75, 0d406B3E39B25F6484, %fd152;
	mul.f64 	%fd154, %fd112, 0d406D0F2C79FF5A27;
	sub.f64 	%fd155, %fd153, %fd154;
	ld.global.f64 	%fd156, [%rd9+424];
	fma.rn.f64 	%fd157, %fd156, 0d4048E86F43FF71DA, %fd155;
	mul.f64 	%fd158, %fd15, 0d4032DFE2948DCE7C;
	fma.rn.f64 	%fd159, %fd13, 0d4012DFE2948DCE7B, %fd158;
	mul.f64 	%fd160, %fd44, 0d404F75244CEC5822;
	sub.f64 	%fd161, %fd159, %fd160;
	fma.rn.f64 	%fd162, %fd18, 0d403C4FD3DED4B5B9, %fd161;
	mul.f64 	%fd163, %fd47, 0d406797DB39B1421B;
	sub.f64 	%fd164, %fd162, %fd163;
	fma.rn.f64 	%fd165, %fd83, 0d4062DFE2948DCE7A, %fd164;
	fma.rn.f64 	%fd166, %fd20, 0d4032DFE2948DCE7C, %fd165;
	mul.f64 	%fd167, %fd52, 0d406797DB39B1421B;
	sub.f64 	%fd168, %fd166, %fd167;
	fma.rn.f64 	%fd169, %fd88, 0d4072DFE2948DCE7A, %fd168;
	mul.f64 	%fd170, %fd127, 0d40559227853459B1;
	sub.f64 	%fd171, %fd169, %fd170;
	fma.rn.f64 	%fd172, %fd23, 0d4012DFE2948DCE7B, %fd171;
	mul.f64 	%fd173, %fd55, 0d404F75244CEC5822;
	sub.f64 	%fd174, %fd172, %fd173;
	fma.rn.f64 	%fd175, %fd94, 0d4062DFE2948DCE7A, %fd174;
	mul.f64 	%fd176, %fd133, 0d40559227853459B1;
	sub.f64 	%fd177, %fd175, %fd176;
	ld.global.f64 	%fd178, [%rd9+512];
	fma.rn.f64 	%fd179, %fd178, 0d40232C94E82E889D, %fd177;
	ld.global.f64 	%fd180, [%rd9];
	mul.f64 	%fd181, %fd180, 0dBFD45C40009D96BA;
	ld.global.f64 	%fd182, [%rd9+24];
	mul.f64 	%fd183, %fd182, 0d3FF9735000C4FC66;
	sub.f64 	%fd184, %fd181, %fd183;
	ld.global.f64 	%fd185, [%rd9+40];
	fma.rn.f64 	%fd186, %fd185, 0d402FD02400F63B7F, %fd184;
	ld.global.f64 	%fd187, [%rd9+80];
	mul.f64 	%fd188, %fd187, 0d4009735000C4FC68;
	sub.f64 	%fd189, %fd186, %fd188;
	ld.global.f64 	%fd190, [%rd9+96];
	fma.rn.f64 	%fd191, %fd190, 0d404FD02400F63B80, %fd189;
	ld.global.f64 	%fd192, [%rd9+112];
	mul.f64 	%fd193, %fd192, 0d4055356D55F97D01;
	sub.f64 	%fd194, %fd191, %fd193;
	ld.global.f64 	%fd195, [%rd9+168];
	mul.f64 	%fd196, %fd195, 0d4009735000C4FC68;
	sub.f64 	%fd197, %fd194, %fd196;
	ld.global.f64 	%fd198, [%rd9+184];
	fma.rn.f64 	%fd199, %fd198, 0d4057DC1B00B8ACA1, %fd197;
	ld.global.f64 	%fd200, [%rd9+200];
	mul.f64 	%fd201, %fd200, 0d406FD02400F63B83;
	sub.f64 	%fd202, %fd199, %fd201;
	ld.global.f64 	%fd203, [%rd9+216];
	fma.rn.f64 	%fd204, %fd203, 0d4059735000C4FC6A, %fd202;
	ld.global.f64 	%fd205, [%rd9+288];
	mul.f64 	%fd206, %fd205, 0d3FF9735000C4FC66;
	sub.f64 	%fd207, %fd204, %fd206;
	ld.global.f64 	%fd208, [%rd9+304];
	fma.rn.f64 	%fd209, %fd208, 0d404FD02400F63B80, %fd207;
	ld.global.f64 	%fd210, [%rd9+320];
	mul.f64 	%fd211, %fd210, 0d406FD02400F63B83;
	sub.f64 	%fd212, %fd209, %fd211;
	ld.global.f64 	%fd213, [%rd9+336];
	fma.rn.f64 	%fd214, %fd213, 0d4069735000C4FC66, %fd212;
	ld.global.f64 	%fd215, [%rd9+352];
	mul.f64 	%fd216, %fd215, 0d403D16124A05B2BF;
	sub.f64 	%fd217, %fd214, %fd216;
	ld.global.f64 	%fd218, [%rd9+440];
	fma.rn.f64 	%fd219, %fd218, 0dBFD45C40009D96BA, %fd217;
	ld.global.f64 	%fd220, [%rd9+456];
	fma.rn.f64 	%fd221, %fd220, 0d402FD02400F63B7F, %fd219;
	ld.global.f64 	%fd222, [%rd9+472];
	mul.f64 	%fd223, %fd222, 0d4055356D55F97D01;
	sub.f64 	%fd224, %fd221, %fd223;
	ld.global.f64 	%fd225, [%rd9+488];
	fma.rn.f64 	%fd226, %fd225, 0d4059735000C4FC6A, %fd224;
	ld.global.f64 	%fd227, [%rd9+504];
	mul.f64 	%fd228, %fd227, 0d403D16124A05B2BF;
	sub.f64 	%fd229, %fd226, %fd228;
	ld.global.f64 	%fd230, [%rd9+520];
	fma.rn.f64 	%fd231, %fd230, 0d3FF4AEFBF05F1306, %fd229;
	ld.global.f64 	%fd232, [%rd9+16];
	ld.global.f64 	%fd233, [%rd9+56];
	mul.f64 	%fd234, %fd233, 0d4032DFE2948DCE7C;
	fma.rn.f64 	%fd235, %fd232, 0d4012DFE2948DCE7B, %fd234;
	ld.global.f64 	%fd236, [%rd9+72];
	mul.f64 	%fd237, %fd236, 0d404F75244CEC5822;
	sub.f64 	%fd238, %fd235, %fd237;
	ld.global.f64 	%fd239, [%rd9+128];
	fma.rn.f64 	%fd240, %fd239, 0d403C4FD3DED4B5B9, %fd238;
	ld.global.f64 	%fd241, [%rd9+144];
	mul.f64 	%fd242, %fd241, 0d406797DB39B1421B;
	sub.f64 	%fd243, %fd240, %fd242;
	ld.global.f64 	%fd244, [%rd9+160];
	fma.rn.f64 	%fd245, %fd244, 0d4062DFE2948DCE7A, %fd243;
	ld.global.f64 	%fd246, [%rd9+232];
	fma.rn.f64 	%fd247, %fd246, 0d4032DFE2948DCE7C, %fd245;
	ld.global.f64 	%fd248, [%rd9+248];
	mul.f64 	%fd249, %fd248, 0d406797DB39B1421B;
	sub.f64 	%fd250, %fd247, %fd249;
	ld.global.f64 	%fd251, [%rd9+264];
	fma.rn.f64 	%fd252, %fd251, 0d4072DFE2948DCE7A, %fd250;
	ld.global.f64 	%fd253, [%rd9+280];
	mul.f64 	%fd254, %fd253, 0d40559227853459B1;
	sub.f64 	%fd255, %fd252, %fd254;
	ld.global.f64 	%fd256, [%rd9+368];
	fma.rn.f64 	%fd257, %fd256, 0d4012DFE2948DCE7B, %fd255;
	ld.global.f64 	%fd258, [%rd9+384];
	mul.f64 	%fd259, %fd258, 0d404F75244CEC5822;
	sub.f64 	%fd260, %fd257, %fd259;
	ld.global.f64 	%fd261, [%rd9+400];
	fma.rn.f64 	%fd262, %fd261, 0d4062DFE2948DCE7A, %fd260;
	ld.global.f64 	%fd263, [%rd9+416];
	mul.f64 	%fd264, %fd263, 0d40559227853459B1;
	sub.f64 	%fd265, %fd262, %fd264;
	ld.global.f64 	%fd266, [%rd9+432];
	fma.rn.f64 	%fd267, %fd266, 0d40232C94E82E889D, %fd265;
	mul.f64 	%fd268, %fd182, 0d3FF5CB615B7F839C;
	fma.rn.f64 	%fd269, %fd180, 0d3FDD0F2C79FF5A28, %fd268;
	mul.f64 	%fd270, %fd185, 0d4035CB615B7F839D;
	sub.f64 	%fd271, %fd269, %fd270;
	fma.rn.f64 	%fd272, %fd187, 0d3FED0F2C79FF5A28, %fd271;
	mul.f64 	%fd273, %fd190, 0d4045CB615B7F839E;
	sub.f64 	%fd274, %fd272, %fd273;
	fma.rn.f64 	%fd275, %fd192, 0d405B3E39B25F6488, %fd274;
	mul.f64 	%fd276, %fd195, 0d3FED0F2C79FF5A28;
	sub.f64 	%fd277, %fd275, %fd276;
	fma.rn.f64 	%fd278, %fd200, 0d405B3E39B25F6488, %fd277;
	mul.f64 	%fd279, %fd203, 0d405D0F2C79FF5A27;
	sub.f64 	%fd280, %fd278, %fd279;
	mul.f64 	%fd281, %fd205, 0d3FF5CB615B7F839C;
	sub.f64 	%fd282, %fd280, %fd281;
	fma.rn.f64 	%fd283, %fd208, 0d4045CB615B7F839E, %fd282;
	mul.f64 	%fd284, %fd210, 0d405B3E39B25F6488;
	sub.f64 	%fd285, %fd283, %fd284;
	fma.rn.f64 	%fd286, %fd215, 0d4038E86F43FF71DA, %fd285;
	mul.f64 	%fd287, %fd218, 0d3FDD0F2C79FF5A28;
	sub.f64 	%fd288, %fd286, %fd287;
	fma.rn.f64 	%fd289, %fd220, 0d4035CB615B7F839D, %fd288;
	mul.f64 	%fd290, %fd222, 0d405B3E39B25F6488;
	sub.f64 	%fd291, %fd289, %fd290;
	fma.rn.f64 	%fd292, %fd225, 0d405D0F2C79FF5A27, %fd291;
	mul.f64 	%fd293, %fd227, 0d4038E86F43FF71DA;
	sub.f64 	%fd294, %fd292, %fd293;
	mul.f64 	%fd295, %fd232, 0d4012858FBEDA977D;
	mul.f64 	%fd296, %fd236, 0d404BC8579E47E33C;
	sub.f64 	%fd297, %fd296, %fd295;
	fma.rn.f64 	%fd298, %fd239, 0d403BC8579E47E33D, %fd297;
	mul.f64 	%fd299, %fd241, 0d404BC8579E47E33C;
	sub.f64 	%fd300, %fd298, %fd299;
	mul.f64 	%fd301, %fd244, 0d405BC8579E47E33A;
	sub.f64 	%fd302, %fd300, %fd301;
	fma.rn.f64 	%fd303, %fd246, 0d4042858FBEDA977E, %fd302;
	mul.f64 	%fd304, %fd248, 0d40715D36C2ECEE06;
	sub.f64 	%fd305, %fd303, %fd304;
	fma.rn.f64 	%fd306, %fd251, 0d406BC8579E47E33A, %fd305;
	fma.rn.f64 	%fd307, %fd253, 0d40452AED6C67888F, %fd306;
	fma.rn.f64 	%fd308, %fd256, 0d402BC8579E47E33D, %fd307;
	mul.f64 	%fd309, %fd258, 0d4064D641B6B5EA6C;
	sub.f64 	%fd310, %fd308, %fd309;
	fma.rn.f64 	%fd311, %fd261, 0d4074D641B6B5EA6D, %fd310;
	mul.f64 	%fd312, %fd263, 0d405FC064229B4CD5;
	sub.f64 	%fd313, %fd311, %fd312;
	mul.f64 	%fd314, %fd180, 0d3FDDEF854ACCF305;
	mul.f64 	%fd315, %fd182, 0d3FF673A3F819B641;
	sub.f64 	%fd316, %fd315, %fd314;
	fma.rn.f64 	%fd317, %fd185, 0d4033A52F79167F7A, %fd316;
	fma.rn.f64 	%fd318, %fd187, 0d401A3194A17354A4, %fd317;
	mul.f64 	%fd319, %fd190, 0d4053A52F79167F7B;
	sub.f64 	%fd320, %fd318, %fd319;
	mul.f64 	%fd321, %fd192, 0d4053A52F79167F7B;
	sub.f64 	%fd322, %fd320, %fd321;
	fma.rn.f64 	%fd323, %fd195, 0d401A3194A17354A4, %fd322;
	fma.rn.f64 	%fd324, %fd198, 0dC0688E7B575C1F59, %fd323;
	fma.rn.f64 	%fd325, %fd200, 0d40788E7B575C1F5B, %fd324;
	fma.rn.f64 	%fd326, %fd203, 0d404A3194A17354A5, %fd325;
	fma.rn.f64 	%fd327, %fd205, 0d3FF673A3F819B641, %fd326;
	mul.f64 	%fd328, %fd208, 0d4053A52F79167F7B;
	sub.f64 	%fd329, %fd327, %fd328;
	fma.rn.f64 	%fd330, %fd210, 0d40788E7B575C1F5B, %fd329;
	mul.f64 	%fd331, %fd213, 0d4073A52F79167F7C;
	sub.f64 	%fd332, %fd330, %fd331;
	mul.f64 	%fd333, %fd218, 0d3FDDEF854ACCF305;
	sub.f64 	%fd334, %fd332, %fd333;
	fma.rn.f64 	%fd335, %fd220, 0d4033A52F79167F7A, %fd334;
	mul.f64 	%fd336, %fd222, 0d4053A52F79167F7B;
	sub.f64 	%fd337, %fd335, %fd336;
	fma.rn.f64 	%fd338, %fd225, 0d404A3194A17354A5, %fd337;
	mul.f64 	%fd339, %fd232, 0d4011BFE8A68F0ACE;
	mul.f64 	%fd340, %fd233, 0d4041BFE8A68F0ACE;
	sub.f64 	%fd341, %fd339, %fd340;
	mul.f64 	%fd342, %fd236, 0d4044B53A17A6E1F0;
	sub.f64 	%fd343, %fd341, %fd342;
	mul.f64 	%fd344, %fd239, 0d404F0FD7237A52E8;
	sub.f64 	%fd345, %fd343, %fd344;
	fma.rn.f64 	%fd346, %fd241, 0d40774BE15A9BBE2F, %fd345;
	fma.rn.f64 	%fd347, %fd244, 0d4048D978E92EA8BB, %fd346;
	fma.rn.f64 	%fd348, %fd248, 0d4069E2889D909A6C, %fd347;
	mul.f64 	%fd349, %fd251, 0d407F0FD7237A52E9;
	sub.f64 	%fd350, %fd348, %fd349;
	fma.rn.f64 	%fd351, %fd256, 0d40362FE2D032CD82, %fd350;
	mul.f64 	%fd352, %fd258, 0d4069E2889D909A6C;
	sub.f64 	%fd353, %fd351, %fd352;
	fma.rn.f64 	%fd354, %fd261, 0d406F0FD7237A52E9, %fd353;
	mul.f64 	%fd355, %fd180, 0d3FDFC064229B4CD8;
	mul.f64 	%fd356, %fd182, 0d4019CC515C1E2E6F;
	sub.f64 	%fd357, %fd355, %fd356;
	mul.f64 	%fd358, %fd185, 0d402FC064229B4CD5;
	sub.f64 	%fd359, %fd357, %fd358;
	mul.f64 	%fd360, %fd187, 0d401BC8579E47E33C;
	sub.f64 	%fd361, %fd359, %fd360;
	fma.rn.f64 	%fd362, %fd190, 0d406BC8579E47E33A, %fd361;
	fma.rn.f64 	%fd363, %fd192, 0d4042858FBEDA977E, %fd362;
	fma.rn.f64 	%fd364, %fd195, 0d401BC8579E47E33C, %fd363;
	mul.f64 	%fd365, %fd200, 0d40815D36C2ECEE06;
	sub.f64 	%fd366, %fd364, %fd365;
	fma.rn.f64 	%fd367, %fd205, 0d4019CC515C1E2E6F, %fd366;
	mul.f64 	%fd368, %fd208, 0d406BC8579E47E33A;
	sub.f64 	%fd369, %fd367, %fd368;
	fma.rn.f64 	%fd370, %fd210, 0d40815D36C2ECEE06, %fd369;
	mul.f64 	%fd371, %fd218, 0d3FDFC064229B4CD8;
	sub.f64 	%fd372, %fd370, %fd371;
	fma.rn.f64 	%fd373, %fd220, 0d402FC064229B4CD5, %fd372;
	mul.f64 	%fd374, %fd222, 0d4042858FBEDA977E;
	sub.f64 	%fd375, %fd373, %fd374;
	mul.f64 	%fd376, %fd232, 0d40105D46E3A8A8A5;
	mul.f64 	%fd377, %fd233, 0d405474989C92D2CE;
	sub.f64 	%fd378, %fd377, %fd376;
	fma.rn.f64 	%fd379, %fd236, 0d4035D1B3DA363631, %fd378;
	mul.f64 	%fd380, %fd239, 0d404CA33C0E672721;
	sub.f64 	%fd381, %fd379, %fd380;
	mul.f64 	%fd382, %fd241, 0d407CA33C0E672720;
	sub.f64 	%fd383, %fd381, %fd382;
	mul.f64 	%fd384, %fd246, 0d405CA33C0E672722;
	sub.f64 	%fd385, %fd383, %fd384;
	fma.rn.f64 	%fd386, %fd248, 0d4087DD5CB6AB4B46, %fd385;
	fma.rn.f64 	%fd387, %fd256, 0d403CA33C0E672721, %fd386;
	mul.f64 	%fd388, %fd258, 0d4063177D5EEF6F6A;
	sub.f64 	%fd389, %fd387, %fd388;
	mul.f64 	%fd390, %fd180, 0d3FE1D0B5001AC557;
	mul.f64 	%fd391, %fd182, 0d402E1031702D2D05;
	sub.f64 	%fd392, %fd391, %fd390;
	fma.rn.f64 	%fd393, %fd185, 0d40240ACBA01E1E01, %fd392;
	mul.f64 	%fd394, %fd187, 0d403761ED90232301;
	sub.f64 	%fd395, %fd393, %fd394;
	mul.f64 	%fd396, %fd190, 0d407189722C1A5A44;
	sub.f64 	%fd397, %fd395, %fd396;
	mul.f64 	%fd398, %fd195, 0d403761ED90232301;
	sub.f64 	%fd399, %fd397, %fd398;
	fma.rn.f64 	%fd400, %fd198, 0d4085EBCEB720F0D3, %fd399;
	fma.rn.f64 	%fd401, %fd205, 0d402E1031702D2D05, %fd400;
	mul.f64 	%fd402, %fd208, 0d407189722C1A5A44;
	sub.f64 	%fd403, %fd401, %fd402;
	mul.f64 	%fd404, %fd218, 0d3FE1D0B5001AC557;
	sub.f64 	%fd405, %fd403, %fd404;
	fma.rn.f64 	%fd406, %fd220, 0d40240ACBA01E1E01, %fd405;
	mul.f64 	%fd407, %fd232, 0d400B748585E2A5F2;
	mul.f64 	%fd408, %fd233, 0d405EE316369EFAAE;
	sub.f64 	%fd409, %fd407, %fd408;
	fma.rn.f64 	%fd410, %fd239, 0d407B06B36FCB1B5B, %fd409;
	mul.f64 	%fd411, %fd246, 0d407204779FDCBCE8;
	sub.f64 	%fd412, %fd410, %fd411;
	fma.rn.f64 	%fd413, %fd256, 0d403EE316369EFAAF, %fd412;
	mul.f64 	%fd414, %fd180, 0d3FE88E8034FBF3B9;
	mul.f64 	%fd415, %fd182, 0d404144322541275F;
	sub.f64 	%fd416, %fd414, %fd415;
	fma.rn.f64 	%fd417, %fd187, 0d406424E52B76ADED, %fd416;
	mul.f64 	%fd418, %fd195, 0d406424E52B76ADED;
	sub.f64 	%fd419, %fd417, %fd418;
	fma.rn.f64 	%fd420, %fd205, 0d404144322541275F, %fd419;
	mul.f64 	%fd421, %fd218, 0d3FE88E8034FBF3B9;
	sub.f64 	%fd422, %fd420, %fd421;
	add.s32 	%r24, %r23, %r18;
	add.s32 	%r25, %r24, %r27;
	mul.wide.s32 	%rd10, %r25, 8;
	add.s64 	%rd11, %rd2, %rd10;
	st.global.f64 	[%rd11], %fd12;
	st.global.f64 	[%rd11+8], %fd24;
	st.global.f64 	[%rd11+16], %fd40;
	st.global.f64 	[%rd11+24], %fd57;
	st.global.f64 	[%rd11+32], %fd76;
	st.global.f64 	[%rd11+40], %fd95;
	st.global.f64 	[%rd11+48], %fd114;
	st.global.f64 	[%rd11+56], %fd135;
	st.global.f64 	[%rd11+64], %fd157;
	st.global.f64 	[%rd11+72], %fd179;
	st.global.f64 	[%rd11+80], %fd231;
	st.global.f64 	[%rd11+88], %fd267;
	st.global.f64 	[%rd11+96], %fd294;
	st.global.f64 	[%rd11+104], %fd313;
	st.global.f64 	[%rd11+112], %fd338;
	st.global.f64 	[%rd11+120], %fd354;
	st.global.f64 	[%rd11+128], %fd375;
	st.global.f64 	[%rd11+136], %fd389;
	st.global.f64 	[%rd11+144], %fd406;
	st.global.f64 	[%rd11+152], %fd413;
	st.global.f64 	[%rd11+160], %fd422;
$L__BB26_2:
	ret;

}
.entry _Z21left_sph2cart_inplaceILi0EEvPdiii(
	.param .u64 .ptr .align 1 _Z21left_sph2cart_inplaceILi0EEvPdiii_param_0,
	.param .u32 _Z21left_sph2cart_inplaceILi0EEvPdiii_param_1,
	.param .u32 _Z21left_sph2cart_inplaceILi0EEvPdiii_param_2,
	.param .u32 _Z21left_sph2cart_inplaceILi0EEvPdiii_param_3
)
{


	ret;

}
.entry _Z21left_sph2cart_inplaceILi1EEvPdiii(
	.param .u64 .ptr .align 1 _Z21left_sph2cart_inplaceILi1EEvPdiii_param_0,
	.param .u32 _Z21left_sph2cart_inplaceILi1EEvPdiii_param_1,
	.param .u32 _Z21left_sph2cart_inplaceILi1EEvPdiii_param_2,
	.param .u32 _Z21left_sph2cart_inplaceILi1EEvPdiii_param_3
)
{
	.reg .pred 	%p<4>;
	.reg .b32 	%r<14>;
	.reg .b64 	%rd<2>;

	ld.param.u32 	%r3, [_Z21left_sph2cart_inplaceILi1EEvPdiii_param_1];
	ld.param.u32 	%r5, [_Z21left_sph2cart_inplaceILi1EEvPdiii_param_2];
	mov.u32 	%r7, %ctaid.x;
	mov.u32 	%r8, %ntid.x;
	mov.u32 	%r9, %tid.x;
	mad.lo.s32 	%r1, %r7, %r8, %r9;
	mov.u32 	%r10, %ctaid.y;
	mov.u32 	%r11, %ntid.y;
	mov.u32 	%r12, %tid.y;
	mad.lo.s32 	%r13, %r10, %r11, %r12;
	setp.ge.s32 	%p1, %r1, %r3;
	setp.ge.s32 	%p2, %r13, %r5;
	or.pred  	%p3, %p1, %p2;
	ret;

}
.entry _Z21left_sph2cart_inplaceILi2EEvPdiii(
	.param .u64 .ptr .align 1 _Z21left_sph2cart_inplaceILi2EEvPdiii_param_0,
	.param .u32 _Z21left_sph2cart_inplaceILi2EEvPdiii_param_1,
	.param .u32 _Z21left_sph2cart_inplaceILi2EEvPdiii_param_2,
	.param .u32 _Z21left_sph2cart_inplaceILi2EEvPdiii_param_3
)
{
	.reg .pred 	%p<4>;
	.reg .b32 	%r<16>;
	.reg .b64 	%rd<11>;
	.reg .b64 	%fd<14>;

	ld.param.u64 	%rd1, [_Z21left_sph2cart_inplaceILi2EEvPdiii_param_0];
	ld.param.u32 	%r3, [_Z21left_sph2cart_inplaceILi2EEvPdiii_param_1];
	ld.param.u32 	%r5, [_Z21left_sph2cart_inplaceILi2EEvPdiii_param_2];
	ld.param.u32 	%r4, [_Z21left_sph2cart_inplaceILi2EEvPdiii_param_3];
	mov.u32 	%r7, %ctaid.x;
	mov.u32 	%r8, %ntid.x;
	mov.u32 	%r9, %tid.x;
	mad.lo.s32 	%r1, %r7, %r8, %r9;
	mov.u32 	%r10, %ctaid.y;
	mov.u32 	%r11, %ntid.y;
	mov.u32 	%r12, %tid.y;
	mad.lo.s32 	%r13, %r10, %r11, %r12;
	setp.ge.s32 	%p1, %r1, %r3;
	setp.ge.s32 	%p2, %r13, %r5;
	or.pred  	%p3, %p1, %p2;
	@%p3 bra 	$L__BB29_2;
	cvta.to.global.u64 	%rd2, %rd1;
	mad.lo.s32 	%r14, %r13, 6, %r4;
	mad.lo.s32 	%r15, %r14, %r3, %r1;
	mul.wide.s32 	%rd3, %r15, 8;
	add.s64 	%rd4, %rd2, %rd3;
	ld.global.f64 	%fd1, [%rd4];
	mul.wide.s32 	%rd5, %r3, 8;
	add.s64 	%rd6, %rd4, %rd5;
	ld.global.f64 	%fd2, [%rd6];
	add.s64 	%rd7, %rd6, %rd5;
	ld.global.f64 	%fd3, [%rd7];
	add.s64 	%rd8, %rd7, %rd5;
	ld.global.f64 	%fd4, [%rd8];
	add.s64 	%rd9, %rd8, %rd5;
	ld.global.f64 	%fd5, [%rd9];
	mul.f64 	%fd6, %fd5, 0d3FE17B14102B0694;
	mul.f64 	%fd7, %fd3, 0dBFD42F601A8C679A;
	add.f64 	%fd8, %fd6, %fd7;
	st.global.f64 	[%rd4], %fd8;
	mul.f64 	%fd9, %fd1, 0d3FF17B14102B0694;
	st.global.f64 	[%rd6], %fd9;
	mul.f64 	%fd10, %fd4, 0d3FF17B14102B0694;
	st.global.f64 	[%rd7], %fd10;
	sub.f64 	%fd11, %fd7, %fd6;
	st.global.f64 	[%rd8], %fd11;
	mul.f64 	%fd12, %fd2, 0d3FF17B14102B0694;
	st.global.f64 	[%rd9], %fd12;
	mul.f64 	%fd13, %fd3, 0d3FE42F601A8C679A;
	add.s64 	%rd10, %rd9, %rd5;
	st.global.f64 	[%rd10], %fd13;
$L__BB29_2:
	ret;

}
.entry _Z21left_sph2cart_inplaceILi3EEvPdiii(
	.param .u64 .ptr .align 1 _Z21left_sph2cart_inplaceILi3EEvPdiii_param_0,
	.param .u32 _Z21left_sph2cart_inplaceILi3EEvPdiii_param_1,
	.param .u32 _Z21left_sph2cart_inplaceILi3EEvPdiii_param_2,
	.param .u32 _Z21left_sph2cart_inplaceILi3EEvPdiii_param_3
)
{
	.reg .pred 	%p<4>;
	.reg .b32 	%r<16>;
	.reg .b64 	%rd<15>;
	.reg .b64 	%fd<25>;

	ld.param.u64 	%rd1, [_Z21left_sph2cart_inplaceILi3EEvPdiii_param_0];
	ld.param.u32 	%r3, [_Z21left_sph2cart_inplaceILi3EEvPdiii_param_1];
	ld.param.u32 	%r5, [_Z21left_sph2cart_inplaceILi3EEvPdiii_param_2];
	ld.param.u32 	%r4, [_Z21left_sph2cart_inplaceILi3EEvPdiii_param_3];
	mov.u32 	%r7, %ctaid.x;
	mov.u32 	%r8, %ntid.x;
	mov.u32 	%r9, %tid.x;
	mad.lo.s32 	%r1, %r7, %r8, %r9;
	mov.u32 	%r10, %ctaid.y;
	mov.u32 	%r11, %ntid.y;
	mov.u32 	%r12, %tid.y;
	mad.lo.s32 	%r13, %r10, %r11, %r12;
	setp.ge.s32 	%p1, %r1, %r3;
	setp.ge.s32 	%p2, %r13, %r5;
	or.pred  	%p3, %p1, %p2;
	@%p3 bra 	$L__BB30_2;
	cvta.to.global.u64 	%rd2, %rd1;
	mad.lo.s32 	%r14, %r13, 10, %r4;
	mad.lo.s32 	%r15, %r14, %r3, %r1;
	mul.wide.s32 	%rd3, %r15, 8;
	add.s64 	%rd4, %rd2, %rd3;
	ld.global.f64 	%fd1, [%rd4];
	mul.wide.s32 	%rd5, %r3, 8;
	add.s64 	%rd6, %rd4, %rd5;
	ld.global.f64 	%fd2, [%rd6];
	add.s64 	%rd7, %rd6, %rd5;
	ld.global.f64 	%fd3, [%rd7];
	add.s64 	%rd8, %rd7, %rd5;
	ld.global.f64 	%fd4, [%rd8];
	add.s64 	%rd9, %rd8, %rd5;
	ld.global.f64 	%fd5, [%rd9];
	add.s64 	%rd10, %rd9, %rd5;
	ld.global.f64 	%fd6, [%rd10];
	add.s64 	%rd11, %rd10, %rd5;
	ld.global.f64 	%fd7, [%rd11];
	mul.f64 	%fd8, %fd5, 0dBFDD403D065E56E9;
	fma.rn.f64 	%fd9, %fd7, 0d3FE2E1A3183E613B, %fd8;
	st.global.f64 	[%rd4], %fd9;
	mul.f64 	%fd10, %fd1, 0d3FFC5274A45D91D8;
	mul.f64 	%fd11, %fd3, 0d3FDD403D065E56E9;
	sub.f64 	%fd12, %fd10, %fd11;
	st.global.f64 	[%rd6], %fd12;
	mul.f64 	%fd13, %fd6, 0d3FF71FF8E45CAD2E;
	mul.f64 	%fd14, %fd4, 0dBFF1E9973D058E84;
	add.f64 	%fd15, %fd13, %fd14;
	st.global.f64 	[%rd7], %fd15;
	mul.f64 	%fd16, %fd7, 0d3FFC5274A45D91D8;
	sub.f64 	%fd17, %fd8, %fd16;
	st.global.f64 	[%rd8], %fd17;
	mul.f64 	%fd18, %fd2, 0d40071FF8E45CAD2E;
	st.global.f64 	[%rd9], %fd18;
	mul.f64 	%fd19, %fd5, 0d3FFD403D065E56E9;
	st.global.f64 	[%rd10], %fd19;
	mul.f64 	%fd20, %fd1, 0dBFE2E1A3183E613B;
	sub.f64 	%fd21, %fd20, %fd11;
	st.global.f64 	[%rd11], %fd21;
	sub.f64 	%fd22, %fd14, %fd13;
	add.s64 	%rd12, %rd11, %rd5;
	st.global.f64 	[%rd12], %fd22;
	mul.f64 	%fd23, %fd3, 0d3FFD403D065E56E9;
	add.s64 	%rd13, %rd12, %rd5;
	st.global.f64 	[%rd13], %fd23;
	mul.f64 	%fd24, %fd4, 0d3FE7E21EFC0768B0;
	add.s64 	%rd14, %rd13, %rd5;
	st.global.f64 	[%rd14], %fd24;
$L__BB30_2:
	ret;

}
.entry _Z21left_sph2cart_inplaceILi4EEvPdiii(
	.param .u64 .ptr .align 1 _Z21left_sph2cart_inplaceILi4EEvPdiii_param_0,
	.param .u32 _Z21left_sph2cart_inplaceILi4EEvPdiii_param_1,
	.param .u32 _Z21left_sph2cart_inplaceILi4EEvPdiii_param_2,
	.param .u32 _Z21left_sph2cart_inplaceILi4EEvPdiii_param_3
)
{
	.reg .pred 	%p<4>;
	.reg .b32 	%r<26>;
	.reg .b64 	%rd<21>;
	.reg .b64 	%fd<40>;

	ld.param.u32 	%r1, [_Z21left_sph2cart_inplaceILi4EEvPdiii_param_1];
	ld.param.u32 	%r3, [_Z21left_sph2cart_inplaceILi4EEvPdiii_param_2];
	mov.u32 	%r5, %ctaid.x;
	mov.u32 	%r6, %ntid.x;
	mov.u32 	%r7, %tid.x;
	mad.lo.s32 	%r8, %r5, %r6, %r7;
	mov.u32 	%r9, %ctaid.y;
	mov.u32 	%r10, %ntid.y;
	mov.u32 	%r11, %tid.y;
	mad.lo.s32 	%r12, %r9, %r10, %r11;
	setp.ge.s32 	%p1, %r8, %r1;
	setp.ge.s32 	%p2, %r12, %r3;
	or.pred  	%p3, %p1, %p2;
	@%p3 bra 	$L__BB31_2;
	ld.param.u32 	%r25, [_Z21left_sph2cart_inplaceILi4EEvPdiii_param_3];
	ld.param.u32 	%r24, [_Z21left_sph2cart_inplaceILi4EEvPdiii_param_1];
	ld.param.u64 	%rd20, [_Z21left_sph2cart_inplaceILi4EEvPdiii_param_0];
	cvta.to.global.u64 	%rd2, %rd20;
	mov.u32 	%r14, %ctaid.y;
	mov.u32 	%r15, %ntid.y;
	mov.u32 	%r16, %tid.y;
	mad.lo.s32 	%r17, %r14, %r15, %r16;
	mad.lo.s32 	%r18, %r17, 15, %r25;
	mov.u32 	%r19, %ctaid.x;
	mov.u32 	%r20, %ntid.x;
	mov.u32 	%r21, %tid.x;
	mad.lo.s32 	%r22, %r19, %r20, %r21;
	mad.lo.s32 	%r23, %r18, %r24, %r22;
	mul.wide.s32 	%rd3, %r23, 8;
	add.s64 	%rd4, %rd2, %rd3;
	ld.global.f64 	%fd1, [%rd4];
	mul.wide.s32 	%rd5, %r24, 8;
	add.s64 	%rd6, %rd4, %rd5;
	ld.global.f64 	%fd2, [%rd6];
	add.s64 	%rd7, %rd6, %rd5;
	ld.global.f64 	%fd3, [%rd7];
	add.s64 	%rd8, %rd7, %rd5;
	ld.global.f64 	%fd4, [%rd8];
	add.s64 	%rd9, %rd8, %rd5;
	ld.global.f64 	%fd5, [%rd9];
	add.s64 	%rd10, %rd9, %rd5;
	ld.global.f64 	%fd6, [%rd10];
	add.s64 	%rd11, %rd10, %rd5;
	ld.global.f64 	%fd7, [%rd11];
	add.s64 	%rd12, %rd11, %rd5;
	ld.global.f64 	%fd8, [%rd12];
	add.s64 	%rd13, %rd12, %rd5;
	ld.global.f64 	%fd9, [%rd13];
	mul.f64 	%fd10, %fd5, 0d3FD44F923A4AEEDB;
	mul.f64 	%fd11, %fd7, 0d3FDE471027D29B67;
	sub.f64 	%fd12, %fd10, %fd11;
	fma.rn.f64 	%fd13, %fd9, 0d3FE406D8AA0D83A4, %fd12;
	st.global.f64 	[%rd4], %fd13;
	mul.f64 	%fd14, %fd1, 0d400406D8AA0D83A4;
	mul.f64 	%fd15, %fd3, 0d3FEE471027D29B67;
	sub.f64 	%fd16, %fd14, %fd15;
	st.global.f64 	[%rd6], %fd16;
	mul.f64 	%fd17, %fd6, 0dC0000E9F3901EDF5;
	fma.rn.f64 	%fd18, %fd8, 0d3FFC5274A45D91D8, %fd17;
	st.global.f64 	[%rd7], %fd18;
	mul.f64 	%fd19, %fd9, 0dC00E0A44FF144576;
	fma.rn.f64 	%fd20, %fd5, 0d3FE44F923A4AEEDB, %fd19;
	st.global.f64 	[%rd8], %fd20;
	mul.f64 	%fd21, %fd2, 0d40153DD77B462D62;
	mul.f64 	%fd22, %fd4, 0d40000E9F3901EDF5;
	sub.f64 	%fd23, %fd21, %fd22;
	st.global.f64 	[%rd9], %fd23;
	mul.f64 	%fd24, %fd7, 0d4006B54C1DDDF48E;
	mul.f64 	%fd25, %fd5, 0dC0044F923A4AEEDB;
	add.f64 	%fd26, %fd24, %fd25;
	st.global.f64 	[%rd10], %fd26;
	mul.f64 	%fd27, %fd1, 0dC00406D8AA0D83A4;
	sub.f64 	%fd28, %fd27, %fd15;
	st.global.f64 	[%rd11], %fd28;
	mul.f64 	%fd29, %fd8, 0d40153DD77B462D62;
	sub.f64 	%fd30, %fd17, %fd29;
	st.global.f64 	[%rd12], %fd30;
	mul.f64 	%fd31, %fd3, 0d4016B54C1DDDF48E;
	st.global.f64 	[%rd13], %fd31;
	mul.f64 	%fd32, %fd6, 0d400568D44C02929C;
	add.s64 	%rd14, %rd13, %rd5;
	st.global.f64 	[%rd14], %fd32;
	add.f64 	%fd33, %fd10, %fd11;
	fma.rn.f64 	%fd34, %fd9, 0d3FE406D8AA0D83A4, %fd33;
	add.s64 	%rd15, %rd14, %rd5;
	st.global.f64 	[%rd15], %fd34;
	mul.f64 	%fd35, %fd2, 0dBFFC5274A45D91D8;
	sub.f64 	%fd36, %fd35, %fd22;
	add.s64 	%rd16, %rd15, %rd5;
	st.global.f64 	[%rd16], %fd36;
	sub.f64 	%fd37, %fd25, %fd24;
	add.s64 	%rd17, %rd16, %rd5;
	st.global.f64 	[%rd17], %fd37;
	mul.f64 	%fd38, %fd4, 0d400568D44C02929C;
	add.s64 	%rd18, %rd17, %rd5;
	st.global.f64 	[%rd18], %fd38;
	mul.f64 	%fd39, %fd5, 0d3FEB14C2F863E924;
	add.s64 	%rd19, %rd18, %rd5;
	st.global.f64 	[%rd19], %fd39;
$L__BB31_2:
	ret;

}
.entry _Z21left_sph2cart_inplaceILi5EEvPdiii(
	.param .u64 .ptr .align 1 _Z21left_sph2cart_inplaceILi5EEvPdiii_param_0,
	.param .u32 _Z21left_sph2cart_inplaceILi5EEvPdiii_param_1,
	.param .u32 _Z21left_sph2cart_inplaceILi5EEvPdiii_param_2,
	.param .u32 _Z21left_sph2cart_inplaceILi5EEvPdiii_param_3
)
{
	.reg .pred 	%p<4>;
	.reg .b32 	%r<26>;
	.reg .b64 	%rd<27>;
	.reg .b64 	%fd<62>;

	ld.param.u32 	%r1, [_Z21left_sph2cart_inplaceILi5EEvPdiii_param_1];
	ld.param.u32 	%r3, [_Z21left_sph2cart_inplaceILi5EEvPdiii_param_2];
	mov.u32 	%r5, %ctaid.x;
	mov.u32 	%r6, %ntid.x;
	mov.u32 	%r7, %tid.x;
	mad.lo.s32 	%r8, %r5, %r6, %r7;
	mov.u32 	%r9, %ctaid.y;
	mov.u32 	%r10, %ntid.y;
	mov.u32 	%r11, %tid.y;
	mad.lo.s32 	%r12, %r9, %r10, %r11;
	setp.ge.s32 	%p1, %r8, %r1;
	setp.ge.s32 	%p2, %r12, %r3;
	or.pred  	%p3, %p1, %p2;
	@%p3 bra 	$L__BB32_2;
	ld.param.u32 	%r25, [_Z21left_sph2cart_inplaceILi5EEvPdiii_param_3];
	ld.param.u32 	%r24, [_Z21left_sph2cart_inplaceILi5EEvPdiii_param_1];
	ld.param.u64 	%rd26, [_Z21left_sph2cart_inplaceILi5EEvPdiii_param_0];
	cvta.to.global.u64 	%rd2, %rd26;
	mov.u32 	%r14, %ctaid.y;
	mov.u32 	%r15, %ntid.y;
	mov.u32 	%r16, %tid.y;
	mad.lo.s32 	%r17, %r14, %r15, %r16;
	mad.lo.s32 	%r18, %r17, 21, %r25;
	mov.u32 	%r19, %ctaid.x;
	mov.u32 	%r20, %ntid.x;
	mov.u32 	%r21, %tid.x;
	mad.lo.s32 	%r22, %r19, %r20, %r21;
	mad.lo.s32 	%r23, %r18, %r24, %r22;
	mul.wide.s32 	%rd3, %r23, 8;
	add.s64 	%rd4, %rd2, %rd3;
	ld.global.f64 	%fd1, [%rd4];
	mul.wide.s32 	%rd5, %r24, 8;
	add.s64 	%rd6, %rd4, %rd5;
	ld.global.f64 	%fd2, [%rd6];
	add.s64 	%rd7, %rd6, %rd5;
	ld.global.f64 	%fd3, [%rd7];
	add.s64 	%rd8, %rd7, %rd5;
	ld.global.f64 	%fd4, [%rd8];
	add.s64 	%rd9, %rd8, %rd5;
	ld.global.f64 	%fd5, [%rd9];
	add.s64 	%rd10, %rd9, %rd5;
	ld.global.f64 	%fd6, [%rd10];
	add.s64 	%rd11, %rd10, %rd5;
	ld.global.f64 	%fd7, [%rd11];
	add.s64 	%rd12, %rd11, %rd5;
	ld.global.f64 	%fd8, [%rd12];
	add.s64 	%rd13, %rd12, %rd5;
	ld.global.f64 	%fd9, [%rd13];
	add.s64 	%rd14, %rd13, %rd5;
	ld.global.f64 	%fd10, [%rd14];
	add.s64 	%rd15, %rd14, %rd5;
	ld.global.f64 	%fd11, [%rd15];
	mul.f64 	%fd12, %fd7, 0d3FDCFD13F36DF79B;
	mul.f64 	%fd13, %fd9, 0d3FDF4FAE28019A83;
	sub.f64 	%fd14, %fd12, %fd13;
	fma.rn.f64 	%fd15, %fd11, 0d3FE50114F179E96C, %fd14;
	st.global.f64 	[%rd4], %fd15;
	mul.f64 	%fd16, %fd1, 0d400A415A2DD863C7;
	mul.f64 	%fd17, %fd3, 0d3FF77BC29E0133E2;
	sub.f64 	%fd18, %fd16, %fd17;
	fma.rn.f64 	%fd19, %fd5, 0d3FDCFD13F36DF79B, %fd18;
	st.global.f64 	[%rd6], %fd19;
	mul.f64 	%fd20, %fd6, 0d3FFC116D850E960C;
	mul.f64 	%fd21, %fd8, 0d40032C94E82E889D;
	sub.f64 	%fd22, %fd20, %fd21;
	fma.rn.f64 	%fd23, %fd10, 0d40009AF4D7FFA13B, %fd22;
	st.global.f64 	[%rd7], %fd23;
	mul.f64 	%fd24, %fd9, 0d3FEF4FAE28019A83;
	fma.rn.f64 	%fd25, %fd7, 0d3FECFD13F36DF79B, %fd24;
	fma.rn.f64 	%fd26, %fd11, 0dC01A415A2DD863C6, %fd25;
	st.global.f64 	[%rd8], %fd26;
	mul.f64 	%fd27, %fd2, 0d40209AF4D7FFA13B;
	mul.f64 	%fd28, %fd4, 0d40132C94E82E889D;
	sub.f64 	%fd29, %fd27, %fd28;
	st.global.f64 	[%rd9], %fd29;
	mul.f64 	%fd30, %fd7, 0dC015BDCEF69279B4;
	fma.rn.f64 	%fd31, %fd9, 0d400F4FAE28019A83, %fd30;
	st.global.f64 	[%rd10], %fd31;
	mul.f64 	%fd32, %fd1, 0dC01A415A2DD863C6;
	mul.f64 	%fd33, %fd3, 0d3FEF4FAE28019A83;
	sub.f64 	%fd34, %fd32, %fd33;
	fma.rn.f64 	%fd35, %fd5, 0d3FECFD13F36DF79B, %fd34;
	st.global.f64 	[%rd11], %fd35;
	mul.f64 	%fd36, %fd10, 0dC028E86F43FF71D9;
	fma.rn.f64 	%fd37, %fd6, 0d400C116D850E960C, %fd36;
	st.global.f64 	[%rd12], %fd37;
	mul.f64 	%fd38, %fd3, 0d40277BC29E0133E2;
	mul.f64 	%fd39, %fd5, 0d4015BDCEF69279B4;
	sub.f64 	%fd40, %fd38, %fd39;
	st.global.f64 	[%rd13], %fd40;
	mul.f64 	%fd41, %fd8, 0d40132C94E82E889D;
	mul.f64 	%fd42, %fd6, 0dC012B649035F0EB3;
	add.f64 	%fd43, %fd41, %fd42;
	st.global.f64 	[%rd14], %fd43;
	fma.rn.f64 	%fd44, %fd9, 0d3FF77BC29E0133E2, %fd12;
	fma.rn.f64 	%fd45, %fd11, 0d400A415A2DD863C7, %fd44;
	st.global.f64 	[%rd15], %fd45;
	mul.f64 	%fd46, %fd2, 0dC0209AF4D7FFA13B;
	sub.f64 	%fd47, %fd46, %fd28;
	add.s64 	%rd16, %rd15, %rd5;
	st.global.f64 	[%rd16], %fd47;
	mul.f64 	%fd48, %fd9, 0d40277BC29E0133E2;
	sub.f64 	%fd49, %fd30, %fd48;
	add.s64 	%rd17, %rd16, %rd5;
	st.global.f64 	[%rd17], %fd49;
	mul.f64 	%fd50, %fd4, 0d40232C94E82E889D;
	add.s64 	%rd18, %rd17, %rd5;
	st.global.f64 	[%rd18], %fd50;
	mul.f64 	%fd51, %fd7, 0d400CFD13F36DF79B;
	add.s64 	%rd19, %rd18, %rd5;
	st.global.f64 	[%rd19], %fd51;
	mul.f64 	%fd52, %fd3, 0d3FDF4FAE28019A83;
	fma.rn.f64 	%fd53, %fd1, 0d3FE50114F179E96C, %fd52;
	fma.rn.f64 	%fd54, %fd5, 0d3FDCFD13F36DF79B, %fd53;
	add.s64 	%rd20, %rd19, %rd5;
	st.global.f64 	[%rd20], %fd54;
	add.f64 	%fd55, %fd20, %fd21;
	fma.rn.f64 	%fd56, %fd10, 0d40009AF4D7FFA13B, %fd55;
	add.s64 	%rd21, %rd20, %rd5;
	st.global.f64 	[%rd21], %fd56;
	mul.f64 	%fd57, %fd3, 0dC00F4FAE28019A83;
	sub.f64 	%fd58, %fd57, %fd39;
	add.s64 	%rd22, %rd21, %rd5;
	st.global.f64 	[%rd22], %fd58;
	sub.f64 	%fd59, %fd42, %fd41;
	add.s64 	%rd23, %rd22, %rd5;
	st.global.f64 	[%rd23], %fd59;
	mul.f64 	%fd60, %fd5, 0d400CFD13F36DF79B;
	add.s64 	%rd24, %rd23, %rd5;
	st.global.f64 	[%rd24], %fd60;
	mul.f64 	%fd61, %fd6, 0d3FEDF074D231B11E;
	add.s64 	%rd25, %rd24, %rd5;
	st.global.f64 	[%rd25], %fd61;
$L__BB32_2:
	ret;

}
.entry _Z21left_sph2cart_inplaceILi6EEvPdiii(
	.param .u64 .ptr .align 1 _Z21left_sph2cart_inplaceILi6EEvPdiii_param_0,
	.param .u32 _Z21left_sph2cart_inplaceILi6EEvPdiii_param_1,
	.param .u32 _Z21left_sph2cart_inplaceILi6EEvPdiii_param_2,
	.param .u32 _Z21left_sph2cart_inplaceILi6EEvPdiii_param_3
)
{
	.reg .pred 	%p<4>;
	.reg .b32 	%r<26>;
	.reg .b64 	%rd<34>;
	.reg .b64 	%fd<88>;

	ld.param.u32 	%r1, [_Z21left_sph2cart_inplaceILi6EEvPdiii_param_1];
	ld.param.u32 	%r3, [_Z21left_sph2cart_inplaceILi6EEvPdiii_param_2];
	mov.u32 	%r5, %ctaid.x;
	mov.u32 	%r6, %ntid.x;
	mov.u32 	%r7, %tid.x;
	mad.lo.s32 	%r8, %r5, %r6, %r7;
	mov.u32 	%r9, %ctaid.y;
	mov.u32 	%r10, %ntid.y;
	mov.u32 	%r11, %tid.y;
	mad.lo.s32 	%r12, %r9, %r10, %r11;
	setp.ge.s32 	%p1, %r8, %r1;
	setp.ge.s32 	%p2, %r12, %r3;
	or.pred  	%p3, %p1, %p2;
	@%p3 bra 	$L__BB33_2;
	ld.param.u32 	%r25, [_Z21left_sph2cart_inplaceILi6EEvPdiii_param_3];
	ld.param.u32 	%r24, [_Z21left_sph2cart_inplaceILi6EEvPdiii_param_1];
	ld.param.u64 	%rd33, [_Z21left_sph2cart_inplaceILi6EEvPdiii_param_0];
	cvta.to.global.u64 	%rd2, %rd33;
	mov.u32 	%r14, %ctaid.y;
	mov.u32 	%r15, %ntid.y;
	mov.u32 	%r16, %tid.y;
	mad.lo.s32 	%r17, %r14, %r15, %r16;
	mad.lo.s32 	%r18, %r17, 28, %r25;
	mov.u32 	%r19, %ctaid.x;
	mov.u32 	%r20, %ntid.x;
	mov.u32 	%r21, %tid.x;
	mad.lo.s32 	%r22, %r19, %r20, %r21;
	mad.lo.s32 	%r23, %r18, %r24, %r22;
	mul.wide.s32 	%rd3, %r23, 8;
	add.s64 	%rd4, %rd2, %rd3;
	ld.global.f64 	%fd1, [%rd4];
	mul.wide.s32 	%rd5, %r24, 8;
	add.s64 	%rd6, %rd4, %rd5;
	ld.global.f64 	%fd2, [%rd6];
	add.s64 	%rd7, %rd6, %rd5;
	ld.global.f64 	%fd3, [%rd7];
	add.s64 	%rd8, %rd7, %rd5;
	ld.global.f64 	%fd4, [%rd8];
	add.s64 	%rd9, %rd8, %rd5;
	ld.global.f64 	%fd5, [%rd9];
	add.s64 	%rd10, %rd9, %rd5;
	ld.global.f64 	%fd6, [%rd10];
	add.s64 	%rd11, %rd10, %rd5;
	ld.global.f64 	%fd7, [%rd11];
	add.s64 	%rd12, %rd11, %rd5;
	ld.global.f64 	%fd8, [%rd12];
	add.s64 	%rd13, %rd12, %rd5;
	ld.global.f64 	%fd9, [%rd13];
	add.s64 	%rd14, %rd13, %rd5;
	ld.global.f64 	%fd10, [%rd14];
	add.s64 	%rd15, %rd14, %rd5;
	ld.global.f64 	%fd11, [%rd15];
	add.s64 	%rd16, %rd15, %rd5;
	ld.global.f64 	%fd12, [%rd16];
	add.s64 	%rd17, %rd16, %rd5;
	ld.global.f64 	%fd13, [%rd17];
	mul.f64 	%fd14, %fd9, 0d3FDD7A8373D0A21E;
	mul.f64 	%fd15, %fd7, 0dBFD45796CBF7209D;
	add.f64 	%fd16, %fd14, %fd15;
	mul.f64 	%fd17, %fd11, 0d3FE025654A6ADC02;
	sub.f64 	%fd18, %fd16, %fd17;
	mul.f64 	%fd19, %fd13, 0d3FE5DCA4E99E480F;
	add.f64 	%fd20, %fd18, %fd19;
	st.global.f64 	[%rd4], %fd20;
	mul.f64 	%fd21, %fd1, 0d4010657BAF36B60B;
	mul.f64 	%fd22, %fd3, 0d400025654A6ADC02;
	sub.f64 	%fd23, %fd21, %fd22;
	fma.rn.f64 	%fd24, %fd5, 0d3FED7A8373D0A21E, %fd23;
	st.global.f64 	[%rd6], %fd24;
	mul.f64 	%fd25, %fd8, 0d40074E0AF1CEC1A7;
	mul.f64 	%fd26, %fd10, 0d40061BE296DC7996;
	sub.f64 	%fd27, %fd25, %fd26;
	fma.rn.f64 	%fd28, %fd12, 0d4002EED606FEFA76, %fd27;
	st.global.f64 	[%rd7], %fd28;
	mul.f64 	%fd29, %fd7, 0dBFEE836231F2B0EC;
	add.f64 	%fd30, %fd14, %fd29;
	fma.rn.f64 	%fd31, %fd11, 0d40042EBE9D059302, %fd30;
	mul.f64 	%fd32, %fd13, 0d40247EDA9B04638E;
	sub.f64 	%fd33, %fd31, %fd32;
	st.global.f64 	[%rd8], %fd33;
	mul.f64 	%fd34, %fd2, 0d4027AA8B88BEB914;
	mul.f64 	%fd35, %fd4, 0d402094E9F1255B30;
	sub.f64 	%fd36, %fd34, %fd35;
	fma.rn.f64 	%fd37, %fd6, 0d40074E0AF1CEC1A7, %fd36;
	st.global.f64 	[%rd9], %fd37;
	mul.f64 	%fd38, %fd7, 0d4016E289A57604B1;
	mul.f64 	%fd39, %fd9, 0d401D7A8373D0A21E;
	sub.f64 	%fd40, %fd38, %fd39;
	fma.rn.f64 	%fd41, %fd11, 0d40142EBE9D059304, %fd40;
	st.global.f64 	[%rd10], %fd41;
	mul.f64 	%fd42, %fd1, 0dC02B53CE2405DA13;
	fma.rn.f64 	%fd43, %fd5, 0d3FFD7A8373D0A21E, %fd42;
	st.global.f64 	[%rd11], %fd43;
	mul.f64 	%fd44, %fd10, 0d40161BE296DC7996;
	fma.rn.f64 	%fd45, %fd8, 0d40174E0AF1CEC1A7, %fd44;
	fma.rn.f64 	%fd46, %fd12, 0dC037AA8B88BEB914, %fd45;
	st.global.f64 	[%rd12], %fd46;
	mul.f64 	%fd47, %fd3, 0d40342EBE9D059304;
	mul.f64 	%fd48, %fd5, 0d402D7A8373D0A21E;
	sub.f64 	%fd49, %fd47, %fd48;
	st.global.f64 	[%rd13], %fd49;
	mul.f64 	%fd50, %fd8, 0dC0274E0AF1CEC1A7;
	fma.rn.f64 	%fd51, %fd10, 0d401D7A8373D0A21E, %fd50;
	st.global.f64 	[%rd14], %fd51;
	sub.f64 	%fd52, %fd29, %fd14;
	fma.rn.f64 	%fd53, %fd11, 0d40042EBE9D059302, %fd52;
	add.f64 	%fd54, %fd53, %fd32;
	st.global.f64 	[%rd15], %fd54;
	mul.f64 	%fd55, %fd2, 0dC037AA8B88BEB914;
	mul.f64 	%fd56, %fd4, 0d40161BE296DC7996;
	sub.f64 	%fd57, %fd55, %fd56;
	fma.rn.f64 	%fd58, %fd6, 0d40174E0AF1CEC1A7, %fd57;
	st.global.f64 	[%rd16], %fd58;
	mul.f64 	%fd59, %fd11, 0dC03E461DEB885C86;
	fma.rn.f64 	%fd60, %fd7, 0d4026E289A57604B1, %fd59;
	st.global.f64 	[%rd17], %fd60;
	mul.f64 	%fd61, %fd4, 0d40361BE296DC7996;
	mul.f64 	%fd62, %fd6, 0d40274E0AF1CEC1A7;
	sub.f64 	%fd63, %fd61, %fd62;
	add.s64 	%rd18, %rd17, %rd5;
	st.global.f64 	[%rd18], %fd63;
	mul.f64 	%fd64, %fd7, 0dC01E836231F2B0EC;
	add.f64 	%fd65, %fd39, %fd64;
	add.s64 	%rd19, %rd18, %rd5;
	st.global.f64 	[%rd19], %fd65;
	add.f64 	%fd66, %fd21, %fd22;
	fma.rn.f64 	%fd67, %fd5, 0d3FED7A8373D0A21E, %fd66;
	add.s64 	%rd20, %rd19, %rd5;
	st.global.f64 	[%rd20], %fd67;
	fma.rn.f64 	%fd68, %fd10, 0d402094E9F1255B30, %fd25;
	fma.rn.f64 	%fd69, %fd12, 0d4027AA8B88BEB914, %fd68;
	add.s64 	%rd21, %rd20, %rd5;
	st.global.f64 	[%rd21], %fd69;
	mul.f64 	%fd70, %fd3, 0dC0342EBE9D059304;
	sub.f64 	%fd71, %fd70, %fd48;
	add.s64 	%rd22, %rd21, %rd5;
	st.global.f64 	[%rd22], %fd71;
	mul.f64 	%fd72, %fd10, 0d40361BE296DC7996;
	sub.f64 	%fd73, %fd50, %fd72;
	add.s64 	%rd23, %rd22, %rd5;
	st.global.f64 	[%rd23], %fd73;
	add.s64 	%rd24, %rd23, %rd5;
	st.global.f64 	[%rd24], %fd48;
	mul.f64 	%fd74, %fd8, 0d4012A4D58E3F0152;
	add.s64 	%rd25, %rd24, %rd5;
	st.global.f64 	[%rd25], %fd74;
	sub.f64 	%fd75, %fd15, %fd14;
	sub.f64 	%fd76, %fd75, %fd17;
	sub.f64 	%fd77, %fd76, %fd19;
	add.s64 	%rd26, %rd25, %rd5;
	st.global.f64 	[%rd26], %fd77;
	mul.f64 	%fd78, %fd4, 0d40061BE296DC7996;
	fma.rn.f64 	%fd79, %fd2, 0d4002EED606FEFA76, %fd78;
	fma.rn.f64 	%fd80, %fd6, 0d40074E0AF1CEC1A7, %fd79;
	add.s64 	%rd27, %rd26, %rd5;
	st.global.f64 	[%rd27], %fd80;
	add.f64 	%fd81, %fd38, %fd39;
	fma.rn.f64 	%fd82, %fd11, 0d40142EBE9D059304, %fd81;
	add.s64 	%rd28, %rd27, %rd5;
	st.global.f64 	[%rd28], %fd82;
	mul.f64 	%fd83, %fd4, 0dC01D7A8373D0A21E;
	sub.f64 	%fd84, %fd83, %fd62;
	add.s64 	%rd29, %rd28, %rd5;
	st.global.f64 	[%rd29], %fd84;
	sub.f64 	%fd85, %fd64, %fd39;
	add.s64 	%rd30, %rd29, %rd5;
	st.global.f64 	[%rd30], %fd85;
	mul.f64 	%fd86, %fd6, 0d4012A4D58E3F0152;
	add.s64 	%rd31, %rd30, %rd5;
	st.global.f64 	[%rd31], %fd86;
	mul.f64 	%fd87, %fd7, 0d3FF046123CC5B3B1;
	add.s64 	%rd32, %rd31, %rd5;
	st.global.f64 	[%rd32], %fd87;
$L__BB33_2:
	ret;

}
.entry _Z21left_sph2cart_inplaceILi7EEvPdiii(
	.param .u64 .ptr .align 1 _Z21left_sph2cart_inplaceILi7EEvPdiii_param_0,
	.param .u32 _Z21left_sph2cart_inplaceILi7EEvPdiii_param_1,
	.param .u32 _Z21left_sph2cart_inplaceILi7EEvPdiii_param_2,
	.param .u32 _Z21left_sph2cart_inplaceILi7EEvPdiii_param_3
)
{
	.reg .pred 	%p<4>;
	.reg .b32 	%r<26>;
	.reg .b64 	%rd<42>;
	.reg .b64 	%fd<135>;

	ld.param.u32 	%r1, [_Z21left_sph2cart_inplaceILi7EEvPdiii_param_1];
	ld.param.u32 	%r3, [_Z21left_sph2cart_inplaceILi7EEvPdiii_param_2];
	mov.u32 	%r5, %ctaid.x;
	mov.u32 	%r6, %ntid.x;
	mov.u32 	%r7, %tid.x;
	mad.lo.s32 	%r8, %r5, %r6, %r7;
	mov.u32 	%r9, %ctaid.y;
	mov.u32 	%r10, %ntid.y;
	mov.u32 	%r11, %tid.y;
	mad.lo.s32 	%r12, %r9, %r10, %r11;
	setp.ge.s32 	%p1, %r8, %r1;
	setp.ge.s32 	%p2, %r12, %r3;
	or.pred  	%p3, %p1, %p2;
	@%p3 bra 	$L__BB34_2;
	ld.param.u32 	%r25, [_Z21left_sph2cart_inplaceILi7EEvPdiii_param_3];
	ld.param.u32 	%r24, [_Z21left_sph2cart_inplaceILi7EEvPdiii_param_1];
	ld.param.u64 	%rd41, [_Z21left_sph2cart_inplaceILi7EEvPdiii_param_0];
	cvta.to.global.u64 	%rd2, %rd41;
	mov.u32 	%r14, %ctaid.y;
	mov.u32 	%r15, %ntid.y;
	mov.u32 	%r16, %tid.y;
	mad.lo.s32 	%r17, %r14, %r15, %r16;
	mad.lo.s32 	%r18, %r17, 36, %r25;
	mov.u32 	%r19, %ctaid.x;
	mov.u32 	%r20, %ntid.x;
	mov.u32 	%r21, %tid.x;
	mad.lo.s32 	%r22, %r19, %r20, %r21;
	mad.lo.s32 	%r23, %r18, %r24, %r22;
	mul.wide.s32 	%rd3, %r23, 8;
	add.s64 	%rd4, %rd2, %rd3;
	ld.global.f64 	%fd1, [%rd4];
	mul.wide.s32 	%rd5, %r24, 8;
	add.s64 	%rd6, %rd4, %rd5;
	ld.global.f64 	%fd2, [%rd6];
	add.s64 	%rd7, %rd6, %rd5;
	ld.global.f64 	%fd3, [%rd7];
	add.s64 	%rd8, %rd7, %rd5;
	ld.global.f64 	%fd4, [%rd8];
	add.s64 	%rd9, %rd8, %rd5;
	ld.global.f64 	%fd5, [%rd9];
	add.s64 	%rd10, %rd9, %rd5;
	ld.global.f64 	%fd6, [%rd10];
	add.s64 	%rd11, %rd10, %rd5;
	ld.global.f64 	%fd7, [%rd11];
	add.s64 	%rd12, %rd11, %rd5;
	ld.global.f64 	%fd8, [%rd12];
	add.s64 	%rd13, %rd12, %rd5;
	ld.global.f64 	%fd9, [%rd13];
	add.s64 	%rd14, %rd13, %rd5;
	ld.global.f64 	%fd10, [%rd14];
	add.s64 	%rd15, %rd14, %rd5;
	ld.global.f64 	%fd11, [%rd15];
	add.s64 	%rd16, %rd15, %rd5;
	ld.global.f64 	%fd12, [%rd16];
	add.s64 	%rd17, %rd16, %rd5;
	ld.global.f64 	%fd13, [%rd17];
	add.s64 	%rd18, %rd17, %rd5;
	ld.global.f64 	%fd14, [%rd18];
	add.s64 	%rd19, %rd18, %rd5;
	ld.global.f64 	%fd15, [%rd19];
	mul.f64 	%fd16, %fd11, 0d3FDE0A44FF144576;
	mul.f64 	%fd17, %fd9, 0dBFDCE7F71D73D879;
	add.f64 	%fd18, %fd16, %fd17;
	mul.f64 	%fd19, %fd13, 0d3FE09AF4D7FFA13C;
	sub.f64 	%fd20, %fd18, %fd19;
	fma.rn.f64 	%fd21, %fd15, 0d3FE6A113BD249493, %fd20;
	st.global.f64 	[%rd4], %fd21;
	mul.f64 	%fd22, %fd1, 0d4013CCF145800201;
	mul.f64 	%fd23, %fd3, 0d4004C1B20DFF898B;
	sub.f64 	%fd24, %fd22, %fd23;
	fma.rn.f64 	%fd25, %fd5, 0d3FF687B3BF4F3418, %fd24;
	mul.f64 	%fd26, %fd7, 0d3FDCE7F71D73D879;
	sub.f64 	%fd27, %fd25, %fd26;
	st.global.f64 	[%rd6], %fd27;
	mul.f64 	%fd28, %fd10, 0d400A8D4D5A17B8BD;
	mul.f64 	%fd29, %fd8, 0dC0031E9DF1AF0F31;
	add.f64 	%fd30, %fd28, %fd29;
	mul.f64 	%fd31, %fd12, 0d4008E86F43FF71DA;
	sub.f64 	%fd32, %fd30, %fd31;
	mul.f64 	%fd33, %fd14, 0d40052AED6C67888E;
	add.f64 	%fd34, %fd32, %fd33;
	st.global.f64 	[%rd7], %fd34;
	mul.f64 	%fd35, %fd9, 0dBFF5ADF95616E25C;
	sub.f64 	%fd36, %fd35, %fd16;
	fma.rn.f64 	%fd37, %fd13, 0d4012AE5372FF9564, %fd36;
	mul.f64 	%fd38, %fd15, 0d402DB369E8400301;
	sub.f64 	%fd39, %fd37, %fd38;
	st.global.f64 	[%rd8], %fd39;
	mul.f64 	%fd40, %fd2, 0d402FC064229B4CD5;
	mul.f64 	%fd41, %fd4, 0d4028E86F43FF71DA;
	sub.f64 	%fd42, %fd40, %fd41;
	fma.rn.f64 	%fd43, %fd6, 0d401A8D4D5A17B8BD, %fd42;
	st.global.f64 	[%rd9], %fd43;
	mul.f64 	%fd44, %fd9, 0d4025ADF95616E25B;
	mul.f64 	%fd45, %fd11, 0d4022C66B1F6CAB69;
	sub.f64 	%fd46, %fd44, %fd45;
	fma.rn.f64 	%fd47, %fd13, 0d4018E86F43FF71DA, %fd46;
	st.global.f64 	[%rd10], %fd47;
	mul.f64 	%fd48, %fd1, 0d4038C02D96E00281;
	sub.f64 	%fd49, %fd23, %fd48;
	fma.rn.f64 	%fd50, %fd5, 0d4002C66B1F6CAB6A, %fd49;
	mul.f64 	%fd51, %fd7, 0d3FF5ADF95616E25C;
	sub.f64 	%fd52, %fd50, %fd51;
	st.global.f64 	[%rd11], %fd52;
	mul.f64 	%fd53, %fd8, 0dC01CADECEA8696CA;
	add.f64 	%fd54, %fd28, %fd53;
	fma.rn.f64 	%fd55, %fd12, 0d402F228B14FF4E50, %fd54;
	mul.f64 	%fd56, %fd14, 0d4043D83E95A11005;
	sub.f64 	%fd57, %fd55, %fd56;
	st.global.f64 	[%rd12], %fd57;
	mul.f64 	%fd58, %fd3, 0d403F228B14FF4E50;
	mul.f64 	%fd59, %fd5, 0d403C29A0AF23011E;
	sub.f64 	%fd60, %fd58, %fd59;
	fma.rn.f64 	%fd61, %fd7, 0d4025ADF95616E25B, %fd60;
	st.global.f64 	[%rd13], %fd61;
	mul.f64 	%fd62, %fd8, 0d402CADECEA8696C9;
	mul.f64 	%fd63, %fd10, 0d4031B388E6BA7B28;
	sub.f64 	%fd64, %fd62, %fd63;
	fma.rn.f64 	%fd65, %fd12, 0d4024C1B20DFF898B, %fd64;
	st.global.f64 	[%rd14], %fd65;
	mul.f64 	%fd66, %fd11, 0d4002C66B1F6CAB6A;
	sub.f64 	%fd67, %fd35, %fd66;
	mul.f64 	%fd68, %fd13, 0d4004C1B20DFF898B;
	add.f64 	%fd69, %fd67, %fd68;
	fma.rn.f64 	%fd70, %fd15, 0d4038C02D96E00281, %fd69;
	st.global.f64 	[%rd15], %fd70;
	mul.f64 	%fd71, %fd2, 0dC04A75A8C7816AB2;
	fma.rn.f64 	%fd72, %fd6, 0d402A8D4D5A17B8BD, %fd71;
	st.global.f64 	[%rd16], %fd72;
	mul.f64 	%fd73, %fd9, 0d4035ADF95616E25B;
	fma.rn.f64 	%fd74, %fd11, 0d4032C66B1F6CAB69, %fd73;
	fma.rn.f64 	%fd75, %fd13, 0dC04F228B14FF4E50, %fd74;
	st.global.f64 	[%rd17], %fd75;
	mul.f64 	%fd76, %fd4, 0d4044C1B20DFF898B;
	mul.f64 	%fd77, %fd6, 0d4041B388E6BA7B28;
	sub.f64 	%fd78, %fd76, %fd77;
	st.global.f64 	[%rd18], %fd78;
	mul.f64 	%fd79, %fd11, 0d4029088ED490E48D;
	sub.f64 	%fd80, %fd79, %fd73;
	st.global.f64 	[%rd19], %fd80;
	mul.f64 	%fd81, %fd3, 0d4012AE5372FF9564;
	fma.rn.f64 	%fd82, %fd1, 0d402DB369E8400301, %fd81;
	mul.f64 	%fd83, %fd5, 0d3FDE0A44FF144576;
	add.f64 	%fd84, %fd82, %fd83;
	sub.f64 	%fd85, %fd84, %fd51;
	add.s64 	%rd20, %rd19, %rd5;
	st.global.f64 	[%rd20], %fd85;
	sub.f64 	%fd86, %fd53, %fd28;
	fma.rn.f64 	%fd87, %fd12, 0d402F228B14FF4E50, %fd86;
	add.f64 	%fd88, %fd87, %fd56;
	add.s64 	%rd21, %rd20, %rd5;
	st.global.f64 	[%rd21], %fd88;
	mul.f64 	%fd89, %fd3, 0dC04F228B14FF4E50;
	mul.f64 	%fd90, %fd5, 0d4032C66B1F6CAB69;
	sub.f64 	%fd91, %fd89, %fd90;
	mul.f64 	%fd92, %fd7, 0d4035ADF95616E25B;
	add.f64 	%fd93, %fd91, %fd92;
	add.s64 	%rd22, %rd21, %rd5;
	st.global.f64 	[%rd22], %fd93;
	mul.f64 	%fd94, %fd12, 0dC04F228B14FF4E50;
	fma.rn.f64 	%fd95, %fd8, 0d403CADECEA8696C9, %fd94;
	add.s64 	%rd23, %rd22, %rd5;
	st.global.f64 	[%rd23], %fd95;
	mul.f64 	%fd96, %fd5, 0d4042C66B1F6CAB6A;
	sub.f64 	%fd97, %fd96, %fd92;
	add.s64 	%rd24, %rd23, %rd5;
	st.global.f64 	[%rd24], %fd97;
	mul.f64 	%fd98, %fd10, 0d40253DD77B462D64;
	mul.f64 	%fd99, %fd8, 0dC026F18A553878A1;
	add.f64 	%fd100, %fd98, %fd99;
	add.s64 	%rd25, %rd24, %rd5;
	st.global.f64 	[%rd25], %fd100;
	mul.f64 	%fd101, %fd11, 0d3FF687B3BF4F3418;
	sub.f64 	%fd102, %fd17, %fd101;
	sub.f64 	%fd103, %fd102, %fd68;
	mul.f64 	%fd104, %fd15, 0d4013CCF145800201;
	sub.f64 	%fd105, %fd103, %fd104;
	add.s64 	%rd26, %rd25, %rd5;
	st.global.f64 	[%rd26], %fd105;
	add.f64 	%fd106, %fd40, %fd41;
	fma.rn.f64 	%fd107, %fd6, 0d401A8D4D5A17B8BD, %fd106;
	add.s64 	%rd27, %rd26, %rd5;
	st.global.f64 	[%rd27], %fd107;
	fma.rn.f64 	%fd108, %fd11, 0d403C29A0AF23011E, %fd44;
	fma.rn.f64 	%fd109, %fd13, 0d403F228B14FF4E50, %fd108;
	add.s64 	%rd28, %rd27, %rd5;
	st.global.f64 	[%rd28], %fd109;
	mul.f64 	%fd110, %fd4, 0dC044C1B20DFF898B;
	sub.f64 	%fd111, %fd110, %fd77;
	add.s64 	%rd29, %rd28, %rd5;
	st.global.f64 	[%rd29], %fd111;
	mul.f64 	%fd112, %fd9, 0dC035ADF95616E25B;
	mul.f64 	%fd113, %fd11, 0d4042C66B1F6CAB6A;
	sub.f64 	%fd114, %fd112, %fd113;
	add.s64 	%rd30, %rd29, %rd5;
	st.global.f64 	[%rd30], %fd114;
	mul.f64 	%fd115, %fd6, 0d40353DD77B462D64;
	add.s64 	%rd31, %rd30, %rd5;
	st.global.f64 	[%rd31], %fd115;
	mul.f64 	%fd116, %fd9, 0d40171FF8E45CAD2F;
	add.s64 	%rd32, %rd31, %rd5;
	st.global.f64 	[%rd32], %fd116;
	mul.f64 	%fd117, %fd1, 0dBFE6A113BD249493;
	mul.f64 	%fd118, %fd3, 0d3FE09AF4D7FFA13C;
	sub.f64 	%fd119, %fd117, %fd118;
	sub.f64 	%fd120, %fd119, %fd83;
	sub.f64 	%fd121, %fd120, %fd26;
	add.s64 	%rd33, %rd32, %rd5;
	st.global.f64 	[%rd33], %fd121;
	sub.f64 	%fd122, %fd29, %fd28;
	sub.f64 	%fd123, %fd122, %fd31;
	sub.f64 	%fd124, %fd123, %fd33;
	add.s64 	%rd34, %rd33, %rd5;
	st.global.f64 	[%rd34], %fd124;
	mul.f64 	%fd125, %fd5, 0d4022C66B1F6CAB69;
	fma.rn.f64 	%fd126, %fd3, 0d4018E86F43FF71DA, %fd125;
	fma.rn.f64 	%fd127, %fd7, 0d4025ADF95616E25B, %fd126;
	add.s64 	%rd35, %rd34, %rd5;
	st.global.f64 	[%rd35], %fd127;
	add.f64 	%fd128, %fd62, %fd63;
	fma.rn.f64 	%fd129, %fd12, 0d4024C1B20DFF898B, %fd128;
	add.s64 	%rd36, %rd35, %rd5;
	st.global.f64 	[%rd36], %fd129;
	mul.f64 	%fd130, %fd5, 0dC029088ED490E48D;
	sub.f64 	%fd131, %fd130, %fd92;
	add.s64 	%rd37, %rd36, %rd5;
	st.global.f64 	[%rd37], %fd131;
	sub.f64 	%fd132, %fd99, %fd98;
	add.s64 	%rd38, %rd37, %rd5;
	st.global.f64 	[%rd38], %fd132;
	mul.f64 	%fd133, %fd7, 0d40171FF8E45CAD2F;
	add.s64 	%rd39, %rd38, %rd5;
	st.global.f64 	[%rd39], %fd133;
	mul.f64 	%fd134, %fd8, 0d3FF17B14102B0693;
	add.s64 	%rd40, %rd39, %rd5;
	st.global.f64 	[%rd40], %fd134;
$L__BB34_2:
	ret;

}
.entry _Z21left_sph2cart_inplaceILi8EEvPdiii(
	.param .u64 .ptr .align 1 _Z21left_sph2cart_inplaceILi8EEvPdiii_param_0,
	.param .u32 _Z21left_sph2cart_inplaceILi8EEvPdiii_param_1,
	.param .u32 _Z21left_sph2cart_inplaceILi8EEvPdiii_param_2,
	.param .u32 _Z21left_sph2cart_inplaceILi8EEvPdiii_param_3
)
{
	.reg .pred 	%p<4>;
	.reg .b32 	%r<26>;
	.reg .b64 	%rd<51>;
	.reg .b64 	%fd<182>;

	ld.param.u32 	%r1, [_Z21left_sph2cart_inplaceILi8EEvPdiii_param_1];
	ld.param.u32 	%r3, [_Z21left_sph2cart_inplaceILi8EEvPdiii_param_2];
	mov.u32 	%r5, %ctaid.x;
	mov.u32 	%r6, %ntid.x;
	mov.u32 	%r7, %tid.x;
	mad.lo.s32 	%r8, %r5, %r6, %r7;
	mov.u32 	%r9, %ctaid.y;
	mov.u32 	%r10, %ntid.y;
	mov.u32 	%r11, %tid.y;
	mad.lo.s32 	%r12, %r9, %r10, %r11;
	setp.ge.s32 	%p1, %r8, %r1;
	setp.ge.s32 	%p2, %r12, %r3;
	or.pred  	%p3, %p1, %p2;
	@%p3 bra 	$L__BB35_2;
	ld.param.u32 	%r25, [_Z21left_sph2cart_inplaceILi8EEvPdiii_param_3];
	ld.param.u32 	%r24, [_Z21left_sph2cart_inplaceILi8EEvPdiii_param_1];
	ld.param.u64 	%rd50, [_Z21left_sph2cart_inplaceILi8EEvPdiii_param_0];
	cvta.to.global.u64 	%rd2, %rd50;
	mov.u32 	%r14, %ctaid.y;
	mov.u32 	%r15, %ntid.y;
	mov.u32 	%r16, %tid.y;
	mad.lo.s32 	%r17, %r14, %r15, %r16;
	mad.lo.s32 	%r18, %r17, 45, %r25;
	mov.u32 	%r19, %ctaid.x;
	mov.u32 	%r20, %ntid.x;
	mov.u32 	%r21, %tid.x;
	mad.lo.s32 	%r22, %r19, %r20, %r21;
	mad.lo.s32 	%r23, %r18, %r24, %r22;
	mul.wide.s32 	%rd3, %r23, 8;
	add.s64 	%rd4, %rd2, %rd3;
	ld.global.f64 	%fd1, [%rd4];
	mul.wide.s32 	%rd5, %r24, 8;
	add.s64 	%rd6, %rd4, %rd5;
	ld.global.f64 	%fd2, [%rd6];
	add.s64 	%rd7, %rd6, %rd5;
	ld.global.f64 	%fd3, [%rd7];
	add.s64 	%rd8, %rd7, %rd5;
	ld.global.f64 	%fd4, [%rd8];
	add.s64 	%rd9, %rd8, %rd5;
	ld.global.f64 	%fd5, [%rd9];
	add.s64 	%rd10, %rd9, %rd5;
	ld.global.f64 	%fd6, [%rd10];
	add.s64 	%rd11, %rd10, %rd5;
	ld.global.f64 	%fd7, [%rd11];
	add.s64 	%rd12, %rd11, %rd5;
	ld.global.f64 	%fd8, [%rd12];
	add.s64 	%rd13, %rd12, %rd5;
	ld.global.f64 	%fd9, [%rd13];
	add.s64 	%rd14, %rd13, %rd5;
	ld.global.f64 	%fd10, [%rd14];
	add.s64 	%rd15, %rd14, %rd5;
	ld.global.f64 	%fd11, [%rd15];
	add.s64 	%rd16, %rd15, %rd5;
	ld.global.f64 	%fd12, [%rd16];
	add.s64 	%rd17, %rd16, %rd5;
	ld.global.f64 	%fd13, [%rd17];
	add.s64 	%rd18, %rd17, %rd5;
	ld.global.f64 	%fd14, [%rd18];
	add.s64 	%rd19, %rd18, %rd5;
	ld.global.f64 	%fd15, [%rd19];
	add.s64 	%rd20, %rd19, %rd5;
	ld.global.f64 	%fd16, [%rd20];
	add.s64 	%rd21, %rd20, %rd5;
	ld.global.f64 	%fd17, [%rd21];
	mul.f64 	%fd18, %fd9, 0d3FD45AB7B94410EC;
	mul.f64 	%fd19, %fd11, 0d3FDD31993DFE5DD2;
	sub.f64 	%fd20, %fd18, %fd19;
	fma.rn.f64 	%fd21, %fd13, 0d3FDE9E6057ED4467, %fd20;
	mul.f64 	%fd22, %fd15, 0d3FE108DEB99A141A;
	sub.f64 	%fd23, %fd21, %fd22;
	fma.rn.f64 	%fd24, %fd17, 0d3FE7535E00D444D1, %fd23;
	st.global.f64 	[%rd4], %fd24;
	mul.f64 	%fd25, %fd1, 0d4017535E00D444D1;
	mul.f64 	%fd26, %fd3, 0d40098D4E16671E27;
	sub.f64 	%fd27, %fd25, %fd26;
	mul.f64 	%fd28, %fd5, 0d3FFE9E6057ED4467;
	add.f64 	%fd29, %fd27, %fd28;
	mul.f64 	%fd30, %fd7, 0d3FED31993DFE5DD2;
	sub.f64 	%fd31, %fd29, %fd30;
	st.global.f64 	[%rd6], %fd31;
	mul.f64 	%fd32, %fd12, 0d400DA579AA846684;
	mul.f64 	%fd33, %fd10, 0dC00E881395E61964;
	add.f64 	%fd34, %fd32, %fd33;
	mul.f64 	%fd35, %fd14, 0d400B996ABD80466E;
	sub.f64 	%fd36, %fd34, %fd35;
	fma.rn.f64 	%fd37, %fd16, 0d4007535E00D444D1, %fd36;
	st.global.f64 	[%rd7], %fd37;
	mul.f64 	%fd38, %fd9, 0d3FF45AB7B94410E9;
	mul.f64 	%fd39, %fd11, 0d3FED31993DFE5DD2;
	sub.f64 	%fd40, %fd38, %fd39;
	mul.f64 	%fd41, %fd13, 0d3FFE9E6057ED4467;
	sub.f64 	%fd42, %fd40, %fd41;
	mul.f64 	%fd43, %fd15, 0d401DCF85C4CDA32E;
	add.f64 	%fd44, %fd42, %fd43;
	mul.f64 	%fd45, %fd17, 0d403468F240B9BC37;
	sub.f64 	%fd46, %fd44, %fd45;
	st.global.f64 	[%rd8], %fd46;
	mul.f64 	%fd47, %fd2, 0d403468F240B9BC37;
	mul.f64 	%fd48, %fd4, 0d40313FE2B6702C05;
	sub.f64 	%fd49, %fd47, %fd48;
	fma.rn.f64 	%fd50, %fd6, 0d40263C1B3FE34CE5, %fd49;
	mul.f64 	%fd51, %fd8, 0d400E881395E61964;
	sub.f64 	%fd52, %fd50, %fd51;
	st.global.f64 	[%rd9], %fd52;
	mul.f64 	%fd53, %fd11, 0d402B5E7FAA1E77F8;
	mul.f64 	%fd54, %fd9, 0dC0245AB7B94410ED;
	add.f64 	%fd55, %fd53, %fd54;
	mul.f64 	%fd56, %fd13, 0d4026F6C841F1F34E;
	sub.f64 	%fd57, %fd55, %fd56;
	add.f64 	%fd58, %fd57, %fd43;
	st.global.f64 	[%rd10], %fd58;
	mul.f64 	%fd59, %fd1, 0d404468F240B9BC37;
	mul.f64 	%fd60, %fd3, 0d401DCF85C4CDA32E;
	sub.f64 	%fd61, %fd60, %fd59;
	add.f64 	%fd62, %fd61, %fd28;
	mul.f64 	%fd63, %fd7, 0d4005E532EE7EC65E;
	sub.f64 	%fd64, %fd62, %fd63;
	st.global.f64 	[%rd11], %fd64;
	mul.f64 	%fd65, %fd10, 0dC026E60EB06C930B;
	sub.f64 	%fd66, %fd65, %fd32;
	fma.rn.f64 	%fd67, %fd14, 0d403F0C9815304F3B, %fd66;
	mul.f64 	%fd68, %fd16, 0d404E9D6B61169A52;
	sub.f64 	%fd69, %fd67, %fd68;
	st.global.f64 	[%rd12], %fd69;
	mul.f64 	%fd70, %fd3, 0d40465BA4539A3A62;
	mul.f64 	%fd71, %fd5, 0d4046F6C841F1F34D;
	sub.f64 	%fd72, %fd70, %fd71;
	fma.rn.f64 	%fd73, %fd7, 0d403B5E7FAA1E77F5, %fd72;
	st.global.f64 	[%rd13], %fd73;
	mul.f64 	%fd74, %fd10, 0d403E881395E61964;
	mul.f64 	%fd75, %fd12, 0d4038B4900E190019;
	sub.f64 	%fd76, %fd74, %fd75;
	fma.rn.f64 	%fd77, %fd14, 0d402B996ABD80466C, %fd76;
	st.global.f64 	[%rd14], %fd77;
	mul.f64 	%fd78, %fd13, 0dC01322FC36F44AC0;
	fma.rn.f64 	%fd79, %fd9, 0d3FFE881395E61960, %fd78;
	fma.rn.f64 	%fd80, %fd17, 0d4049832ED0E82B45, %fd79;
	st.global.f64 	[%rd15], %fd80;
	mul.f64 	%fd81, %fd2, 0d4059832ED0E82B45;
	sub.f64 	%fd82, %fd48, %fd81;
	fma.rn.f64 	%fd83, %fd6, 0d4032876C0A92C012, %fd82;
	mul.f64 	%fd84, %fd8, 0d4026E60EB06C930B;
	sub.f64 	%fd85, %fd83, %fd84;
	st.global.f64 	[%rd16], %fd85;
	mul.f64 	%fd86, %fd9, 0d403E881395E61961;
	sub.f64 	%fd87, %fd53, %fd86;
	fma.rn.f64 	%fd88, %fd13, 0d404CB47A526E701F, %fd87;
	mul.f64 	%fd89, %fd15, 0d405BF28D6880C8F9;
	sub.f64 	%fd90, %fd88, %fd89;
	st.global.f64 	[%rd17], %fd90;
	mul.f64 	%fd91, %fd4, 0d40513FE2B6702C05;
	mul.f64 	%fd92, %fd6, 0d4052876C0A92C013;
	sub.f64 	%fd93, %fd91, %fd92;
	fma.rn.f64 	%fd94, %fd8, 0d403E881395E61964, %fd93;
	st.global.f64 	[%rd18], %fd94;
	mul.f64 	%fd95, %fd11, 0d40423EFFC6BEFAA4;
	sub.f64 	%fd96, %fd86, %fd95;
	fma.rn.f64 	%fd97, %fd13, 0d403322FC36F44AC0, %fd96;
	st.global.f64 	[%rd19], %fd97;
	add.f64 	%fd98, %fd59, %fd60;
	sub.f64 	%fd99, %fd98, %fd28;
	sub.f64 	%fd100, %fd99, %fd63;
	st.global.f64 	[%rd20], %fd100;
	mul.f64 	%fd101, %fd12, 0d4032876C0A92C012;
	sub.f64 	%fd102, %fd65, %fd101;
	mul.f64 	%fd103, %fd14, 0d40313FE2B6702C05;
	add.f64 	%fd104, %fd102, %fd103;
	fma.rn.f64 	%fd105, %fd16, 0d4059832ED0E82B45, %fd104;
	st.global.f64 	[%rd21], %fd105;
	mul.f64 	%fd106, %fd3, 0dC062A1B39B0085FC;
	fma.rn.f64 	%fd107, %fd7, 0d404B5E7FAA1E77F5, %fd106;
	add.s64 	%rd22, %rd21, %rd5;
	st.global.f64 	[%rd22], %fd107;
	mul.f64 	%fd108, %fd12, 0d4048B4900E190019;
	fma.rn.f64 	%fd109, %fd10, 0d404E881395E61963, %fd108;
	fma.rn.f64 	%fd110, %fd14, 0dC0613FE2B6702C04, %fd109;
	add.s64 	%rd23, %rd22, %rd5;
	st.global.f64 	[%rd23], %fd110;
	mul.f64 	%fd111, %fd5, 0d405322FC36F44AC0;
	mul.f64 	%fd112, %fd7, 0d40523EFFC6BEFAA4;
	sub.f64 	%fd113, %fd111, %fd112;
	add.s64 	%rd24, %rd23, %rd5;
	st.global.f64 	[%rd24], %fd113;
	mul.f64 	%fd114, %fd10, 0dC04251A559F075A1;
	fma.rn.f64 	%fd115, %fd12, 0d4033C3A671AD99AC, %fd114;
	add.s64 	%rd25, %rd24, %rd5;
	st.global.f64 	[%rd25], %fd115;
	add.f64 	%fd116, %fd38, %fd39;
	sub.f64 	%fd117, %fd116, %fd41;
	sub.f64 	%fd118, %fd117, %fd43;
	sub.f64 	%fd119, %fd118, %fd45;
	add.s64 	%rd26, %rd25, %rd5;
	st.global.f64 	[%rd26], %fd119;
	mul.f64 	%fd120, %fd4, 0d403F0C9815304F3B;
	fma.rn.f64 	%fd121, %fd2, 0d404E9D6B61169A52, %fd120;
	mul.f64 	%fd122, %fd6, 0d400DA579AA846684;
	add.f64 	%fd123, %fd121, %fd122;
	sub.f64 	%fd124, %fd123, %fd84;
	add.s64 	%rd27, %rd26, %rd5;
	st.global.f64 	[%rd27], %fd124;
	mul.f64 	%fd125, %fd9, 0dC03E881395E61961;
	sub.f64 	%fd126, %fd125, %fd53;
	fma.rn.f64 	%fd127, %fd13, 0d404CB47A526E701F, %fd126;
	add.f64 	%fd128, %fd127, %fd89;
	add.s64 	%rd28, %rd27, %rd5;
	st.global.f64 	[%rd28], %fd128;
	mul.f64 	%fd129, %fd4, 0dC0613FE2B6702C04;
	mul.f64 	%fd130, %fd6, 0d4048B4900E190019;
	sub.f64 	%fd131, %fd129, %fd130;
	fma.rn.f64 	%fd132, %fd8, 0d404E881395E61963, %fd131;
	add.s64 	%rd29, %rd28, %rd5;
	st.global.f64 	[%rd29], %fd132;
	mul.f64 	%fd133, %fd13, 0dC05CB47A526E7022;
	fma.rn.f64 	%fd134, %fd9, 0d404E881395E61960, %fd133;
	add.s64 	%rd30, %rd29, %rd5;
	st.global.f64 	[%rd30], %fd134;
	mul.f64 	%fd135, %fd6, 0d404DA579AA846684;
	mul.f64 	%fd136, %fd8, 0d404251A559F075A1;
	sub.f64 	%fd137, %fd135, %fd136;
	add.s64 	%rd31, %rd30, %rd5;
	st.global.f64 	[%rd31], %fd137;
	mul.f64 	%fd138, %fd11, 0d402D31993DFE5DD0;
	mul.f64 	%fd139, %fd9, 0dC0304892FA9CDA55;
	add.f64 	%fd140, %fd138, %fd139;
	add.s64 	%rd32, %rd31, %rd5;
	st.global.f64 	[%rd32], %fd140;
	mul.f64 	%fd141, %fd1, 0dC017535E00D444D1;
	sub.f64 	%fd142, %fd141, %fd26;
	sub.f64 	%fd143, %fd142, %fd28;
	sub.f64 	%fd144, %fd143, %fd30;
	add.s64 	%rd33, %rd32, %rd5;
	st.global.f64 	[%rd33], %fd144;
	mul.f64 	%fd145, %fd12, 0d40263C1B3FE34CE5;
	sub.f64 	%fd146, %fd33, %fd145;
	sub.f64 	%fd147, %fd146, %fd103;
	mul.f64 	%fd148, %fd16, 0d403468F240B9BC37;
	sub.f64 	%fd149, %fd147, %fd148;
	add.s64 	%rd34, %rd33, %rd5;
	st.global.f64 	[%rd34], %fd149;
	add.f64 	%fd150, %fd70, %fd71;
	fma.rn.f64 	%fd151, %fd7, 0d403B5E7FAA1E77F5, %fd150;
	add.s64 	%rd35, %rd34, %rd5;
	st.global.f64 	[%rd35], %fd151;
	fma.rn.f64 	%fd152, %fd12, 0d4052876C0A92C013, %fd74;
	fma.rn.f64 	%fd153, %fd14, 0d40513FE2B6702C05, %fd152;
	add.s64 	%rd36, %rd35, %rd5;
	st.global.f64 	[%rd36], %fd153;
	mul.f64 	%fd154, %fd5, 0dC05322FC36F44AC0;
	sub.f64 	%fd155, %fd154, %fd112;
	add.s64 	%rd37, %rd36, %rd5;
	st.global.f64 	[%rd37], %fd155;
	mul.f64 	%fd156, %fd12, 0d404DA579AA846684;
	sub.f64 	%fd157, %fd114, %fd156;
	add.s64 	%rd38, %rd37, %rd5;
	st.global.f64 	[%rd38], %fd157;
	mul.f64 	%fd158, %fd7, 0d403D31993DFE5DD3;
	add.s64 	%rd39, %rd38, %rd5;
	st.global.f64 	[%rd39], %fd158;
	mul.f64 	%fd159, %fd10, 0d401BEA20890CE401;
	add.s64 	%rd40, %rd39, %rd5;
	st.global.f64 	[%rd40], %fd159;
	add.f64 	%fd160, %fd18, %fd19;
	fma.rn.f64 	%fd161, %fd13, 0d3FDE9E6057ED4467, %fd160;
	add.f64 	%fd162, %fd161, %fd22;
	fma.rn.f64 	%fd163, %fd17, 0d3FE7535E00D444D1, %fd162;
	add.s64 	%rd41, %rd40, %rd5;
	st.global.f64 	[%rd41], %fd163;
	mul.f64 	%fd164, %fd2, 0dC007535E00D444D1;
	mul.f64 	%fd165, %fd4, 0d400B996ABD80466E;
	sub.f64 	%fd166, %fd164, %fd165;
	sub.f64 	%fd167, %fd166, %fd122;
	sub.f64 	%fd168, %fd167, %fd51;
	add.s64 	%rd42, %rd41, %rd5;
	st.global.f64 	[%rd42], %fd168;
	sub.f64 	%fd169, %fd54, %fd53;
	sub.f64 	%fd170, %fd169, %fd56;
	sub.f64 	%fd171, %fd170, %fd43;
	add.s64 	%rd43, %rd42, %rd5;
	st.global.f64 	[%rd43], %fd171;
	mul.f64 	%fd172, %fd6, 0d4038B4900E190019;
	fma.rn.f64 	%fd173, %fd4, 0d402B996ABD80466C, %fd172;
	fma.rn.f64 	%fd174, %fd8, 0d403E881395E61964, %fd173;
	add.s64 	%rd44, %rd43, %rd5;
	st.global.f64 	[%rd44], %fd174;
	add.f64 	%fd175, %fd86, %fd95;
	fma.rn.f64 	%fd176, %fd13, 0d403322FC36F44AC0, %fd175;
	add.s64 	%rd45, %rd44, %rd5;
	st.global.f64 	[%rd45], %fd176;
	mul.f64 	%fd177, %fd6, 0dC033C3A671AD99AC;
	sub.f64 	%fd178, %fd177, %fd136;
	add.s64 	%rd46, %rd45, %rd5;
	st.global.f64 	[%rd46], %fd178;
	sub.f64 	%fd179, %fd139, %fd138;
	add.s64 	%rd47, %rd46, %rd5;
	st.global.f64 	[%rd47], %fd179;
	mul.f64 	%fd180, %fd8, 0d401BEA20890CE401;
	add.s64 	%rd48, %rd47, %rd5;
	st.global.f64 	[%rd48], %fd180;
	mul.f64 	%fd181, %fd9, 0d3FF29C15B0B342AD;
	add.s64 	%rd49, %rd48, %rd5;
	st.global.f64 	[%rd49], %fd181;
$L__BB35_2:
	ret;

}
.entry _Z21left_sph2cart_inplaceILi9EEvPdiii(
	.param .u64 .ptr .align 1 _Z21left_sph2cart_inplaceILi9EEvPdiii_param_0,
	.param .u32 _Z21left_sph2cart_inplaceILi9EEvPdiii_param_1,
	.param .u32 _Z21left_sph2cart_inplaceILi9EEvPdiii_param_2,
	.param .u32 _Z21left_sph2cart_inplaceILi9EEvPdiii_param_3
)
{
	.reg .pred 	%p<4>;
	.reg .b32 	%r<26>;
	.reg .b64 	%rd<61>;
	.reg .b64 	%fd<243>;

	ld.param.u32 	%r1, [_Z21left_sph2cart_inplaceILi9EEvPdiii_param_1];
	ld.param.u32 	%r3, [_Z21left_sph2cart_inplaceILi9EEvPdiii_param_2];
	mov.u32 	%r5, %ctaid.x;
	mov.u32 	%r6, %ntid.x;
	mov.u32 	%r7, %tid.x;
	mad.lo.s32 	%r8, %r5, %r6, %r7;
	mov.u32 	%r9, %ctaid.y;
	mov.u32 	%r10, %ntid.y;
	mov.u32 	%r11, %tid.y;
	mad.lo.s32 	%r12, %r9, %r10, %r11;
	setp.ge.s32 	%p1, %r8, %r1;
	setp.ge.s32 	%p2, %r12, %r3;
	or.pred  	%p3, %p1, %p2;
	@%p3 bra 	$L__BB36_2;
	ld.param.u32 	%r25, [_Z21left_sph2cart_inplaceILi9EEvPdiii_param_3];
	ld.param.u32 	%r24, [_Z21left_sph2cart_inplaceILi9EEvPdiii_param_1];
	ld.param.u64 	%rd60, [_Z21left_sph2cart_inplaceILi9EEvPdiii_param_0];
	cvta.to.global.u64 	%rd2, %rd60;
	mov.u32 	%r14, %ctaid.y;
	mov.u32 	%r15, %ntid.y;
	mov.u32 	%r16, %tid.y;
	mad.lo.s32 	%r17, %r14, %r15, %r16;
	mad.lo.s32 	%r18, %r17, 55, %r25;
	mov.u32 	%r19, %ctaid.x;
	mov.u32 	%r20, %ntid.x;
	mov.u32 	%r21, %tid.x;
	mad.lo.s32 	%r22, %r19, %r20, %r21;
	mad.lo.s32 	%r23, %r18, %r24, %r22;
	mul.wide.s32 	%rd3, %r23, 8;
	add.s64 	%rd4, %rd2, %rd3;
	ld.global.f64 	%fd1, [%rd4];
	mul.wide.s32 	%rd5, %r24, 8;
	add.s64 	%rd6, %rd4, %rd5;
	ld.global.f64 	%fd2, [%rd6];
	add.s64 	%rd7, %rd6, %rd5;
	ld.global.f64 	%fd3, [%rd7];
	add.s64 	%rd8, %rd7, %rd5;
	ld.global.f64 	%fd4, [%rd8];
	add.s64 	%rd9, %rd8, %rd5;
	ld.global.f64 	%fd5, [%rd9];
	add.s64 	%rd10, %rd9, %rd5;
	ld.global.f64 	%fd6, [%rd10];
	add.s64 	%rd11, %rd10, %rd5;
	ld.global.f64 	%fd7, [%rd11];
	add.s64 	%rd12, %rd11, %rd5;
	ld.global.f64 	%fd8, [%rd12];
	add.s64 	%rd13, %rd12, %rd5;
	ld.global.f64 	%fd9, [%rd13];
	add.s64 	%rd14, %rd13, %rd5;
	ld.global.f64 	%fd10, [%rd14];
	add.s64 	%rd15, %rd14, %rd5;
	ld.global.f64 	%fd11, [%rd15];
	add.s64 	%rd16, %rd15, %rd5;
	ld.global.f64 	%fd12, [%rd16];
	add.s64 	%rd17, %rd16, %rd5;
	ld.global.f64 	%fd13, [%rd17];
	add.s64 	%rd18, %rd17, %rd5;
	ld.global.f64 	%fd14, [%rd18];
	add.s64 	%rd19, %rd18, %rd5;
	ld.global.f64 	%fd15, [%rd19];
	add.s64 	%rd20, %rd19, %rd5;
	ld.global.f64 	%fd16, [%rd20];
	add.s64 	%rd21, %rd20, %rd5;
	ld.global.f64 	%fd17, [%rd21];
	add.s64 	%rd22, %rd21, %rd5;
	ld.global.f64 	%fd18, [%rd22];
	add.s64 	%rd23, %rd22, %rd5;
	ld.global.f64 	%fd19, [%rd23];
	mul.f64 	%fd20, %fd11, 0d3FDCDEB5A4F171E4;
	mul.f64 	%fd21, %fd13, 0d3FDD8CA1E4704373;
	sub.f64 	%fd22, %fd20, %fd21;
	fma.rn.f64 	%fd23, %fd15, 0d3FDF3134AA5036D7, %fd22;
	mul.f64 	%fd24, %fd17, 0d3FE16FDD9EB91546;
	sub.f64 	%fd25, %fd23, %fd24;
	fma.rn.f64 	%fd26, %fd19, 0d3FE7F6FF2104E308, %fd25;
	st.global.f64 	[%rd4], %fd26;
	mul.f64 	%fd27, %fd1, 0d401AF5DF05257F6A;
	mul.f64 	%fd28, %fd3, 0d400E83C3D5C3E53B;
	sub.f64 	%fd29, %fd27, %fd28;
	fma.rn.f64 	%fd30, %fd5, 0d40037EC0EA722246, %fd29;
	mul.f64 	%fd31, %fd7, 0d3FF629796B543294;
	sub.f64 	%fd32, %fd30, %fd31;
	fma.rn.f64 	%fd33, %fd9, 0d3FDCDEB5A4F171E4, %fd32;
	st.global.f64 	[%rd6], %fd33;
	mul.f64 	%fd34, %fd10, 0d4008354C611C7F2A;
	mul.f64 	%fd35, %fd12, 0d4010ED30046DBABE;
	sub.f64 	%fd36, %fd34, %fd35;
	fma.rn.f64 	%fd37, %fd14, 0d40104F9063A51047, %fd36;
	mul.f64 	%fd38, %fd16, 0d400E33A466F5EFC9;
	sub.f64 	%fd39, %fd37, %fd38;
	fma.rn.f64 	%fd40, %fd18, 0d40096B2583FA1CBF, %fd39;
	st.global.f64 	[%rd7], %fd40;
	mul.f64 	%fd41, %fd11, 0d3FFCDEB5A4F171E4;
	mul.f64 	%fd42, %fd15, 0d400F3134AA5036D8;
	sub.f64 	%fd43, %fd41, %fd42;
	fma.rn.f64 	%fd44, %fd17, 0d4025CBD506675A9A, %fd43;
	fma.rn.f64 	%fd45, %fd19, 0dC03AF5DF05257F68, %fd44;
	st.global.f64 	[%rd8], %fd45;
	mul.f64 	%fd46, %fd2, 0d40396B2583FA1CBE;
	mul.f64 	%fd47, %fd4, 0d4036A6BB4D3873D8;
	sub.f64 	%fd48, %fd46, %fd47;
	mul.f64 	%fd49, %fd6, 0d40304F9063A51046;
	add.f64 	%fd50, %fd48, %fd49;
	mul.f64 	%fd51, %fd8, 0d4020ED30046DBABE;
	sub.f64 	%fd52, %fd50, %fd51;
	st.global.f64 	[%rd9], %fd52;
	mul.f64 	%fd53, %fd13, 0d40309F1B107F25F0;
	mul.f64 	%fd54, %fd11, 0dC0320B318716E72F;
	add.f64 	%fd55, %fd53, %fd54;
	mul.f64 	%fd56, %fd15, 0d402B4B0E15062FFC;
	sub.f64 	%fd57, %fd55, %fd56;
	fma.rn.f64 	%fd58, %fd17, 0d40216FDD9EB91546, %fd57;
	st.global.f64 	[%rd10], %fd58;
	mul.f64 	%fd59, %fd1, 0d404F742EDB5669FA;
	mul.f64 	%fd60, %fd3, 0d402E83C3D5C3E53A;
	sub.f64 	%fd61, %fd60, %fd59;
	mul.f64 	%fd62, %fd7, 0d400D8CA1E4704373;
	sub.f64 	%fd63, %fd61, %fd62;
	fma.rn.f64 	%fd64, %fd9, 0d3FFCDEB5A4F171E4, %fd63;
	st.global.f64 	[%rd11], %fd64;
	mul.f64 	%fd65, %fd10, 0d4028354C611C7F28;
	mul.f64 	%fd66, %fd12, 0d4020ED30046DBABE;
	sub.f64 	%fd67, %fd65, %fd66;
	mul.f64 	%fd68, %fd14, 0d40304F9063A51046;
	sub.f64 	%fd69, %fd67, %fd68;
	mul.f64 	%fd70, %fd16, 0d404A6D2FDA1731D1;
	add.f64 	%fd71, %fd69, %fd70;
	mul.f64 	%fd72, %fd18, 0d40563DC0D37AD927;
	sub.f64 	%fd73, %fd71, %fd72;
	st.global.f64 	[%rd12], %fd73;
	mul.f64 	%fd74, %fd3, 0d404E83C3D5C3E53A;
	mul.f64 	%fd75, %fd5, 0d40510EE8CD23DDFE;
	sub.f64 	%fd76, %fd74, %fd75;
	fma.rn.f64 	%fd77, %fd7, 0d4048EEA898BEB8E8, %fd76;
	mul.f64 	%fd78, %fd9, 0d40320B318716E72F;
	sub.f64 	%fd79, %fd77, %fd78;
	st.global.f64 	[%rd13], %fd79;
	mul.f64 	%fd80, %fd12, 0d4045287C0589296D;
	mul.f64 	%fd81, %fd10, 0dC040238840BDAA1D;
	add.f64 	%fd82, %fd80, %fd81;
	mul.f64 	%fd83, %fd14, 0d40404F9063A51048;
	sub.f64 	%fd84, %fd82, %fd83;
	mul.f64 	%fd85, %fd16, 0d40319E1FE6BA2136;
	add.f64 	%fd86, %fd84, %fd85;
	st.global.f64 	[%rd14], %fd86;
	mul.f64 	%fd87, %fd13, 0d400629796B543296;
	fma.rn.f64 	%fd88, %fd11, 0d4005A7083BB5156B, %fd87;
	mul.f64 	%fd89, %fd15, 0d401B4B0E15062FFC;
	sub.f64 	%fd90, %fd88, %fd89;
	mul.f64 	%fd91, %fd17, 0d401E83C3D5C3E53A;
	sub.f64 	%fd92, %fd90, %fd91;
	fma.rn.f64 	%fd93, %fd19, 0d405797232480CF7C, %fd92;
	st.global.f64 	[%rd15], %fd93;
	mul.f64 	%fd94, %fd2, 0d40663DC0D37AD928;
	mul.f64 	%fd95, %fd4, 0d404A6D2FDA1731D1;
	sub.f64 	%fd96, %fd95, %fd94;
	add.f64 	%fd97, %fd96, %fd49;
	mul.f64 	%fd98, %fd8, 0d403963C806A4981D;
	sub.f64 	%fd99, %fd97, %fd98;
	st.global.f64 	[%rd16], %fd99;
	mul.f64 	%fd100, %fd11, 0dC04B10CA4AA25AC6;
	sub.f64 	%fd101, %fd100, %fd53;
	fma.rn.f64 	%fd102, %fd15, 0d405EB46FD7A6F5FD, %fd101;
	mul.f64 	%fd103, %fd17, 0d4066E2D2E052EBEC;
	sub.f64 	%fd104, %fd102, %fd103;
	st.global.f64 	[%rd17], %fd104;
	mul.f64 	%fd105, %fd4, 0d405A6D2FDA1731CE;
	mul.f64 	%fd106, %fd6, 0d40604F9063A51045;
	sub.f64 	%fd107, %fd105, %fd106;
	fma.rn.f64 	%fd108, %fd8, 0d4055287C0589296D, %fd107;
	st.global.f64 	[%rd18], %fd108;
	mul.f64 	%fd109, %fd11, 0d40520B318716E72F;
	mul.f64 	%fd110, %fd13, 0d404BB3D7C6293F3A;
	sub.f64 	%fd111, %fd109, %fd110;
	fma.rn.f64 	%fd112, %fd15, 0d403B4B0E15062FFC, %fd111;
	st.global.f64 	[%rd19], %fd112;
	mul.f64 	%fd113, %fd3, 0d401E83C3D5C3E53A;
	fma.rn.f64 	%fd114, %fd1, 0d405797232480CF7C, %fd113;
	mul.f64 	%fd115, %fd5, 0d401B4B0E15062FFC;
	sub.f64 	%fd116, %fd114, %fd115;
	mul.f64 	%fd117, %fd7, 0d400629796B543296;
	sub.f64 	%fd118, %fd116, %fd117;
	fma.rn.f64 	%fd119, %fd9, 0d4005A7083BB5156B, %fd118;
	st.global.f64 	[%rd20], %fd119;
	mul.f64 	%fd120, %fd14, 0dC04463747C8E5458;
	fma.rn.f64 	%fd121, %fd10, 0d403227F948D55F61, %fd120;
	fma.rn.f64 	%fd122, %fd18, 0d406BCD3108598F72, %fd121;
	st.global.f64 	[%rd21], %fd122;
	mul.f64 	%fd123, %fd3, 0d4073125A659A6F44;
	sub.f64 	%fd124, %fd75, %fd123;
	fma.rn.f64 	%fd125, %fd7, 0d4054C6E1D49EEF6C, %fd124;
	mul.f64 	%fd126, %fd9, 0d404B10CA4AA25AC6;
	sub.f64 	%fd127, %fd125, %fd126;
	st.global.f64 	[%rd22], %fd127;
	mul.f64 	%fd128, %fd10, 0dC058354C611C7F2C;
	add.f64 	%fd129, %fd80, %fd128;
	fma.rn.f64 	%fd130, %fd14, 0d406463747C8E5458, %fd129;
	mul.f64 	%fd131, %fd16, 0d4070843DE84E7F22;
	sub.f64 	%fd132, %fd130, %fd131;
	st.global.f64 	[%rd23], %fd132;
	mul.f64 	%fd133, %fd5, 0d40610EE8CD23DDFD;
	mul.f64 	%fd134, %fd7, 0d4064C6E1D49EEF6C;
	sub.f64 	%fd135, %fd133, %fd134;
	fma.rn.f64 	%fd136, %fd9, 0d40520B318716E72F, %fd135;
	add.s64 	%rd24, %rd23, %rd5;
	st.global.f64 	[%rd24], %fd136;
	mul.f64 	%fd137, %fd10, 0d404D0CC20E223233;
	mul.f64 	%fd138, %fd12, 0d4050ED30046DBABE;
	sub.f64 	%fd139, %fd137, %fd138;
	add.f64 	%fd140, %fd139, %fd83;
	add.s64 	%rd25, %rd24, %rd5;
	st.global.f64 	[%rd25], %fd140;
	fma.rn.f64 	%fd141, %fd13, 0d400D8CA1E4704373, %fd41;
	mul.f64 	%fd142, %fd17, 0d402E83C3D5C3E53A;
	sub.f64 	%fd143, %fd141, %fd142;
	mul.f64 	%fd144, %fd19, 0d404F742EDB5669FA;
	sub.f64 	%fd145, %fd143, %fd144;
	add.s64 	%rd26, %rd25, %rd5;
	st.global.f64 	[%rd26], %fd145;
	add.f64 	%fd146, %fd94, %fd95;
	sub.f64 	%fd147, %fd146, %fd49;
	sub.f64 	%fd148, %fd147, %fd98;
	add.s64 	%rd27, %rd26, %rd5;
	st.global.f64 	[%rd27], %fd148;
	mul.f64 	%fd149, %fd13, 0d4054C6E1D49EEF6C;
	sub.f64 	%fd150, %fd100, %fd149;
	mul.f64 	%fd151, %fd15, 0d40510EE8CD23DDFE;
	add.f64 	%fd152, %fd150, %fd151;
	fma.rn.f64 	%fd153, %fd17, 0d4073125A659A6F44, %fd152;
	add.s64 	%rd28, %rd27, %rd5;
	st.global.f64 	[%rd28], %fd153;
	mul.f64 	%fd154, %fd4, 0dC07605A7E068A981;
	fma.rn.f64 	%fd155, %fd8, 0d4065287C0589296D, %fd154;
	add.s64 	%rd29, %rd28, %rd5;
	st.global.f64 	[%rd29], %fd155;
	mul.f64 	%fd156, %fd13, 0d405BB3D7C6293F3D;
	fma.rn.f64 	%fd157, %fd11, 0d40620B318716E72E, %fd156;
	fma.rn.f64 	%fd158, %fd15, 0dC0710EE8CD23DDFD, %fd157;
	add.s64 	%rd30, %rd29, %rd5;
	st.global.f64 	[%rd30], %fd158;
	mul.f64 	%fd159, %fd8, 0d4060ED30046DBABF;
	sub.f64 	%fd160, %fd106, %fd159;
	add.s64 	%rd31, %rd30, %rd5;
	st.global.f64 	[%rd31], %fd160;
	mul.f64 	%fd161, %fd11, 0dC04CDEB5A4F171E4;
	fma.rn.f64 	%fd162, %fd13, 0d403D8CA1E4704374, %fd161;
	add.s64 	%rd32, %rd31, %rd5;
	st.global.f64 	[%rd32], %fd162;
	mul.f64 	%fd163, %fd1, 0dC03AF5DF05257F68;
	mul.f64 	%fd164, %fd3, 0d4025CBD506675A9A;
	sub.f64 	%fd165, %fd163, %fd164;
	mul.f64 	%fd166, %fd5, 0d400F3134AA5036D8;
	sub.f64 	%fd167, %fd165, %fd166;
	fma.rn.f64 	%fd168, %fd9, 0d3FFCDEB5A4F171E4, %fd167;
	add.s64 	%rd33, %rd32, %rd5;
	st.global.f64 	[%rd33], %fd168;
	add.f64 	%fd169, %fd65, %fd66;
	sub.f64 	%fd170, %fd169, %fd68;
	sub.f64 	%fd171, %fd170, %fd70;
	sub.f64 	%fd172, %fd171, %fd72;
	add.s64 	%rd34, %rd33, %rd5;
	st.global.f64 	[%rd34], %fd172;
	mul.f64 	%fd173, %fd5, 0d405EB46FD7A6F5FD;
	fma.rn.f64 	%fd174, %fd3, 0d4066E2D2E052EBEC, %fd173;
	mul.f64 	%fd175, %fd7, 0d40309F1B107F25F0;
	add.f64 	%fd176, %fd174, %fd175;
	sub.f64 	%fd177, %fd176, %fd126;
	add.s64 	%rd35, %rd34, %rd5;
	st.global.f64 	[%rd35], %fd177;
	sub.f64 	%fd178, %fd128, %fd80;
	fma.rn.f64 	%fd179, %fd14, 0d406463747C8E5458, %fd178;
	add.f64 	%fd180, %fd179, %fd131;
	add.s64 	%rd36, %rd35, %rd5;
	st.global.f64 	[%rd36], %fd180;
	mul.f64 	%fd181, %fd5, 0dC0710EE8CD23DDFD;
	mul.f64 	%fd182, %fd7, 0d405BB3D7C6293F3D;
	sub.f64 	%fd183, %fd181, %fd182;
	fma.rn.f64 	%fd184, %fd9, 0d40620B318716E72E, %fd183;
	add.s64 	%rd37, %rd36, %rd5;
	st.global.f64 	[%rd37], %fd184;
	mul.f64 	%fd185, %fd14, 0dC06877589577986A;
	fma.rn.f64 	%fd186, %fd10, 0d405D0CC20E223233, %fd185;
	add.s64 	%rd38, %rd37, %rd5;
	st.global.f64 	[%rd38], %fd186;
	mul.f64 	%fd187, %fd7, 0d405629796B543296;
	mul.f64 	%fd188, %fd9, 0d404CDEB5A4F171E4;
	sub.f64 	%fd189, %fd187, %fd188;
	add.s64 	%rd39, %rd38, %rd5;
	st.global.f64 	[%rd39], %fd189;
	mul.f64 	%fd190, %fd12, 0d40335836E07D67B3;
	mul.f64 	%fd191, %fd10, 0dC0362219F263326F;
	add.f64 	%fd192, %fd190, %fd191;
	add.s64 	%rd40, %rd39, %rd5;
	st.global.f64 	[%rd40], %fd192;
	fma.rn.f64 	%fd193, %fd13, 0d3FF629796B543294, %fd20;
	fma.rn.f64 	%fd194, %fd15, 0d40037EC0EA722246, %fd193;
	fma.rn.f64 	%fd195, %fd17, 0d400E83C3D5C3E53B, %fd194;
	fma.rn.f64 	%fd196, %fd19, 0d401AF5DF05257F6A, %fd195;
	add.s64 	%rd41, %rd40, %rd5;
	st.global.f64 	[%rd41], %fd196;
	mul.f64 	%fd197, %fd2, 0dC0396B2583FA1CBE;
	sub.f64 	%fd198, %fd197, %fd47;
	sub.f64 	%fd199, %fd198, %fd49;
	sub.f64 	%fd200, %fd199, %fd51;
	add.s64 	%rd42, %rd41, %rd5;
	st.global.f64 	[%rd42], %fd200;
	mul.f64 	%fd201, %fd13, 0d4048EEA898BEB8E8;
	sub.f64 	%fd202, %fd54, %fd201;
	sub.f64 	%fd203, %fd202, %fd151;
	mul.f64 	%fd204, %fd17, 0d404E83C3D5C3E53A;
	sub.f64 	%fd205, %fd203, %fd204;
	add.s64 	%rd43, %rd42, %rd5;
	st.global.f64 	[%rd43], %fd205;
	add.f64 	%fd206, %fd105, %fd106;
	fma.rn.f64 	%fd207, %fd8, 0d4055287C0589296D, %fd206;
	add.s64 	%rd44, %rd43, %rd5;
	st.global.f64 	[%rd44], %fd207;
	fma.rn.f64 	%fd208, %fd13, 0d4064C6E1D49EEF6C, %fd109;
	fma.rn.f64 	%fd209, %fd15, 0d40610EE8CD23DDFD, %fd208;
	add.s64 	%rd45, %rd44, %rd5;
	st.global.f64 	[%rd45], %fd209;
	mul.f64 	%fd210, %fd6, 0dC0604F9063A51045;
	sub.f64 	%fd211, %fd210, %fd159;
	add.s64 	%rd46, %rd45, %rd5;
	st.global.f64 	[%rd46], %fd211;
	mul.f64 	%fd212, %fd13, 0d405629796B543296;
	sub.f64 	%fd213, %fd161, %fd212;
	add.s64 	%rd47, %rd46, %rd5;
	st.global.f64 	[%rd47], %fd213;
	mul.f64 	%fd214, %fd8, 0d40435836E07D67B5;
	add.s64 	%rd48, %rd47, %rd5;
	st.global.f64 	[%rd48], %fd214;
	mul.f64 	%fd215, %fd11, 0d40207F4339AE8A3A;
	add.s64 	%rd49, %rd48, %rd5;
	st.global.f64 	[%rd49], %fd215;
	mul.f64 	%fd216, %fd3, 0d3FE16FDD9EB91546;
	fma.rn.f64 	%fd217, %fd1, 0d3FE7F6FF2104E308, %fd216;
	fma.rn.f64 	%fd218, %fd5, 0d3FDF3134AA5036D7, %fd217;
	fma.rn.f64 	%fd219, %fd7, 0d3FDD8CA1E4704373, %fd218;
	fma.rn.f64 	%fd220, %fd9, 0d3FDCDEB5A4F171E4, %fd219;
	add.s64 	%rd50, %rd49, %rd5;
	st.global.f64 	[%rd50], %fd220;
	add.f64 	%fd221, %fd34, %fd35;
	fma.rn.f64 	%fd222, %fd14, 0d40104F9063A51047, %fd221;
	add.f64 	%fd223, %fd222, %fd38;
	fma.rn.f64 	%fd224, %fd18, 0d40096B2583FA1CBF, %fd223;
	add.s64 	%rd51, %rd50, %rd5;
	st.global.f64 	[%rd51], %fd224;
	mul.f64 	%fd225, %fd3, 0dC0216FDD9EB91546;
	mul.f64 	%fd226, %fd5, 0d402B4B0E15062FFC;
	sub.f64 	%fd227, %fd225, %fd226;
	sub.f64 	%fd228, %fd227, %fd175;
	sub.f64 	%fd229, %fd228, %fd78;
	add.s64 	%rd52, %rd51, %rd5;
	st.global.f64 	[%rd52], %fd229;
	sub.f64 	%fd230, %fd81, %fd80;
	sub.f64 	%fd231, %fd230, %fd83;
	sub.f64 	%fd232, %fd231, %fd85;
	add.s64 	%rd53, %rd52, %rd5;
	st.global.f64 	[%rd53], %fd232;
	mul.f64 	%fd233, %fd7, 0d404BB3D7C6293F3A;
	fma.rn.f64 	%fd234, %fd5, 0d403B4B0E15062FFC, %fd233;
	fma.rn.f64 	%fd235, %fd9, 0d40520B318716E72F, %fd234;
	add.s64 	%rd54, %rd53, %rd5;
	st.global.f64 	[%rd54], %fd235;
	add.f64 	%fd236, %fd137, %fd138;
	add.f64 	%fd237, %fd236, %fd83;
	add.s64 	%rd55, %rd54, %rd5;
	st.global.f64 	[%rd55], %fd237;
	mul.f64 	%fd238, %fd7, 0dC03D8CA1E4704374;
	sub.f64 	%fd239, %fd238, %fd188;
	add.s64 	%rd56, %rd55, %rd5;
	st.global.f64 	[%rd56], %fd239;
	sub.f64 	%fd240, %fd191, %fd190;
	add.s64 	%rd57, %rd56, %rd5;
	st.global.f64 	[%rd57], %fd240;
	mul.f64 	%fd241, %fd9, 0d40207F4339AE8A3A;
	add.s64 	%rd58, %rd57, %rd5;
	st.global.f64 	[%rd58], %fd241;
	mul.f64 	%fd242, %fd10, 0d3FF3AC88D7749E9E;
	add.s64 	%rd59, %rd58, %rd5;
	st.global.f64 	[%rd59], %fd242;
$L__BB36_2:
	ret;

}
.entry _Z21left_sph2cart_inplaceILi10EEvPdiii(
	.param .u64 .ptr .align 1 _Z21left_sph2cart_inplaceILi10EEvPdiii_param_0,
	.param .u32 _Z21left_sph2cart_inplaceILi10EEvPdiii_param_1,
	.param .u32 _Z21left_sph2cart_inplaceILi10EEvPdiii_param_2,
	.param .u32 _Z21left_sph2cart_inplaceILi10EEvPdiii_param_3
)
{
	.reg .pred 	%p<4>;
	.reg .b32 	%r<26>;
	.reg .b64 	%rd<72>;
	.reg .b64 	%fd<318>;

	ld.param.u32 	%r1, [_Z21left_sph2cart_inplaceILi10EEvPdiii_param_1];
	ld.param.u32 	%r3, [_Z21left_sph2cart_inplaceILi10EEvPdiii_param_2];
	mov.u32 	%r5, %ctaid.x;
	mov.u32 	%r6, %ntid.x;
	mov.u32 	%r7, %tid.x;
	mad.lo.s32 	%r8, %r5, %r6, %r7;
	mov.u32 	%r9, %ctaid.y;
	mov.u32 	%r10, %ntid.y;
	mov.u32 	%r11, %tid.y;
	mad.lo.s32 	%r12, %r9, %r10, %r11;
	setp.ge.s32 	%p1, %r8, %r1;
	setp.ge.s32 	%p2, %r12, %r3;
	or.pred  	%p3, %p1, %p2;
	@%p3 bra 	$L__BB37_2;
	ld.param.u32 	%r25, [_Z21left_sph2cart_inplaceILi10EEvPdiii_param_3];
	ld.param.u32 	%r24, [_Z21left_sph2cart_inplaceILi10EEvPdiii_param_1];
	ld.param.u64 	%rd71, [_Z21left_sph2cart_inplaceILi10EEvPdiii_param_0];
	cvta.to.global.u64 	%rd2, %rd71;
	mov.u32 	%r14, %ctaid.y;
	mov.u32 	%r15, %ntid.y;
	mov.u32 	%r16, %tid.y;
	mad.lo.s32 	%r17, %r14, %r15, %r16;
	mad.lo.s32 	%r18, %r17, 66, %r25;
	mov.u32 	%r19, %ctaid.x;
	mov.u32 	%r20, %ntid.x;
	mov.u32 	%r21, %tid.x;
	mad.lo.s32 	%r22, %r19, %r20, %r21;
	mad.lo.s32 	%r23, %r18, %r24, %r22;
	mul.wide.s32 	%rd3, %r23, 8;
	add.s64 	%rd4, %rd2, %rd3;
	ld.global.f64 	%fd1, [%rd4];
	mul.wide.s32 	%rd5, %r24, 8;
	add.s64 	%rd6, %rd4, %rd5;
	ld.global.f64 	%fd2, [%rd6];
	add.s64 	%rd7, %rd6, %rd5;
	ld.global.f64 	%fd3, [%rd7];
	add.s64 	%rd8, %rd7, %rd5;
	ld.global.f64 	%fd4, [%rd8];
	add.s64 	%rd9, %rd8, %rd5;
	ld.global.f64 	%fd5, [%rd9];
	add.s64 	%rd10, %rd9, %rd5;
	ld.global.f64 	%fd6, [%rd10];
	add.s64 	%rd11, %rd10, %rd5;
	ld.global.f64 	%fd7, [%rd11];
	add.s64 	%rd12, %rd11, %rd5;
	ld.global.f64 	%fd8, [%rd12];
	add.s64 	%rd13, %rd12, %rd5;
	ld.global.f64 	%fd9, [%rd13];
	add.s64 	%rd14, %rd13, %rd5;
	ld.global.f64 	%fd10, [%rd14];
	add.s64 	%rd15, %rd14, %rd5;
	ld.global.f64 	%fd11, [%rd15];
	add.s64 	%rd16, %rd15, %rd5;
	ld.global.f64 	%fd12, [%rd16];
	add.s64 	%rd17, %rd16, %rd5;
	ld.global.f64 	%fd13, [%rd17];
	add.s64 	%rd18, %rd17, %rd5;
	ld.global.f64 	%fd14, [%rd18];
	add.s64 	%rd19, %rd18, %rd5;
	ld.global.f64 	%fd15, [%rd19];
	add.s64 	%rd20, %rd19, %rd5;
	ld.global.f64 	%fd16, [%rd20];
	add.s64 	%rd21, %rd20, %rd5;
	ld.global.f64 	%fd17, [%rd21];
	add.s64 	%rd22, %rd21, %rd5;
	ld.global.f64 	%fd18, [%rd22];
	add.s64 	%rd23, %rd22, %rd5;
	ld.global.f64 	%fd19, [%rd23];
	add.s64 	%rd24, %rd23, %rd5;
	ld.global.f64 	%fd20, [%rd24];
	add.s64 	%rd25, %rd24, %rd5;
	ld.global.f64 	%fd21, [%rd25];
	mul.f64 	%fd22, %fd13, 0d3FDD0F2C79FF5A28;
	mul.f64 	%fd23, %fd11, 0dBFD45C40009D96BA;
	add.f64 	%fd24, %fd22, %fd23;
	mul.f64 	%fd25, %fd15, 0d3FDDEF854ACCF305;
	sub.f64 	%fd26, %fd24, %fd25;
	mul.f64 	%fd27, %fd17, 0d3FDFC064229B4CD8;
	add.f64 	%fd28, %fd26, %fd27;
	mul.f64 	%fd29, %fd19, 0d3FE1D0B5001AC557;
	sub.f64 	%fd30, %fd28, %fd29;
	mul.f64 	%fd31, %fd21, 0d3FE88E8034FBF3B9;
	add.f64 	%fd32, %fd30, %fd31;
	st.global.f64 	[%rd4], %fd32;
	mul.f64 	%fd33, %fd1, 0d401EB220423AF0A7;
	mul.f64 	%fd34, %fd3, 0d4011D0B5001AC557;
	sub.f64 	%fd35, %fd33, %fd34;
	fma.rn.f64 	%fd36, %fd5, 0d4007D04B19F479A1, %fd35;
	mul.f64 	%fd37, %fd7, 0d3FFDEF854ACCF306;
	sub.f64 	%fd38, %fd36, %fd37;
	fma.rn.f64 	%fd39, %fd9, 0d3FED0F2C79FF5A28, %fd38;
	st.global.f64 	[%rd6], %fd39;
	mul.f64 	%fd40, %fd12, 0d4012DFE2948DCE7B;
	mul.f64 	%fd41, %fd14, 0d4012858FBEDA977D;
	sub.f64 	%fd42, %fd40, %fd41;
	fma.rn.f64 	%fd43, %fd16, 0d4011BFE8A68F0ACE, %fd42;
	mul.f64 	%fd44, %fd18, 0d40105D46E3A8A8A5;
	sub.f64 	%fd45, %fd43, %fd44;
	fma.rn.f64 	%fd46, %fd20, 0d400B748585E2A5F2, %fd45;
	st.global.f64 	[%rd7], %fd46;
	mul.f64 	%fd47, %fd13, 0d3FF5CB615B7F839C;
	mul.f64 	%fd48, %fd11, 0dBFF9735000C4FC66;
	add.f64 	%fd49, %fd47, %fd48;
	fma.rn.f64 	%fd50, %fd15, 0d3FF673A3F819B641, %fd49;
	mul.f64 	%fd51, %fd17, 0d4019CC515C1E2E6F;
	sub.f64 	%fd52, %fd50, %fd51;
	fma.rn.f64 	%fd53, %fd19, 0d402E1031702D2D05, %fd52;
	mul.f64 	%fd54, %fd21, 0d404144322541275F;
	sub.f64 	%fd55, %fd53, %fd54;
	st.global.f64 	[%rd8], %fd55;
	mul.f64 	%fd56, %fd2, 0d403EE316369EFAAF;
	mul.f64 	%fd57, %fd4, 0d403CA33C0E672721;
	sub.f64 	%fd58, %fd56, %fd57;
	fma.rn.f64 	%fd59, %fd6, 0d40362FE2D032CD82, %fd58;
	mul.f64 	%fd60, %fd8, 0d402BC8579E47E33D;
	sub.f64 	%fd61, %fd59, %fd60;
	fma.rn.f64 	%fd62, %fd10, 0d4012DFE2948DCE7B, %fd61;
	st.global.f64 	[%rd9], %fd62;
	mul.f64 	%fd63, %fd11, 0d402FD02400F63B7F;
	mul.f64 	%fd64, %fd13, 0d4035CB615B7F839D;
	sub.f64 	%fd65, %fd63, %fd64;
	fma.rn.f64 	%fd66, %fd15, 0d4033A52F79167F7A, %fd65;
	mul.f64 	%fd67, %fd17, 0d402FC064229B4CD5;
	sub.f64 	%fd68, %fd66, %fd67;
	fma.rn.f64 	%fd69, %fd19, 0d40240ACBA01E1E01, %fd68;
	st.global.f64 	[%rd10], %fd69;
	mul.f64 	%fd70, %fd3, 0d403AB90F80282802;
	mul.f64 	%fd71, %fd1, 0dC057059831AC347D;
	add.f64 	%fd72, %fd70, %fd71;
	mul.f64 	%fd73, %fd5, 0d400FC064229B4CD7;
	sub.f64 	%fd74, %fd72, %fd73;
	mul.f64 	%fd75, %fd7, 0d400DEF854ACCF303;
	sub.f64 	%fd76, %fd74, %fd75;
	fma.rn.f64 	%fd77, %fd9, 0d400D0F2C79FF5A27, %fd76;
	st.global.f64 	[%rd11], %fd77;
	mul.f64 	%fd78, %fd12, 0d4032DFE2948DCE7C;
	mul.f64 	%fd79, %fd16, 0d4041BFE8A68F0ACE;
	sub.f64 	%fd80, %fd78, %fd79;
	fma.rn.f64 	%fd81, %fd18, 0d405474989C92D2CE, %fd80;
	fma.rn.f64 	%fd82, %fd20, 0dC05EE316369EFAAE, %fd81;
	st.global.f64 	[%rd12], %fd82;
	mul.f64 	%fd83, %fd3, 0d40540ACBA01E1E03;
	mul.f64 	%fd84, %fd5, 0d4057D04B19F479A1;
	sub.f64 	%fd85, %fd83, %fd84;
	mul.f64 	%fd86, %fd7, 0d4053A52F79167F7B;
	add.f64 	%fd87, %fd85, %fd86;
	mul.f64 	%fd88, %fd9, 0d4045CB615B7F839E;
	sub.f64 	%fd89, %fd87, %fd88;
	st.global.f64 	[%rd13], %fd89;
	mul.f64 	%fd90, %fd14, 0d404BC8579E47E33C;
	mul.f64 	%fd91, %fd12, 0dC04F75244CEC5822;
	add.f64 	%fd92, %fd90, %fd91;
	mul.f64 	%fd93, %fd16, 0d4044B53A17A6E1F0;
	sub.f64 	%fd94, %fd92, %fd93;
	fma.rn.f64 	%fd95, %fd18, 0d4035D1B3DA363631, %fd94;
	st.global.f64 	[%rd14], %fd95;
	mul.f64 	%fd96, %fd13, 0d3FED0F2C79FF5A28;
	mul.f64 	%fd97, %fd11, 0dC009735000C4FC68;
	add.f64 	%fd98, %fd96, %fd97;
	fma.rn.f64 	%fd99, %fd15, 0d401A3194A17354A4, %fd98;
	mul.f64 	%fd100, %fd17, 0d401BC8579E47E33C;
	sub.f64 	%fd101, %fd99, %fd100;
	mul.f64 	%fd102, %fd19, 0d403761ED90232301;
	sub.f64 	%fd103, %fd101, %fd102;
	mul.f64 	%fd104, %fd21, 0d406424E52B76ADED;
	add.f64 	%fd105, %fd103, %fd104;
	st.global.f64 	[%rd15], %fd105;
	mul.f64 	%fd106, %fd2, 0d407204779FDCBCE8;
	mul.f64 	%fd107, %fd4, 0d405CA33C0E672722;
	sub.f64 	%fd108, %fd107, %fd106;
	mul.f64 	%fd109, %fd8, 0d4042858FBEDA977E;
	sub.f64 	%fd110, %fd108, %fd109;
	fma.rn.f64 	%fd111, %fd10, 0d4032DFE2948DCE7C, %fd110;
	st.global.f64 	[%rd16], %fd111;
	mul.f64 	%fd112, %fd11, 0d404FD02400F63B80;
	mul.f64 	%fd113, %fd13, 0d4045CB615B7F839E;
	sub.f64 	%fd114, %fd112, %fd113;
	mul.f64 	%fd115, %fd15, 0d4053A52F79167F7B;
	sub.f64 	%fd116, %fd114, %fd115;
	mul.f64 	%fd117, %fd17, 0d406BC8579E47E33A;
	add.f64 	%fd118, %fd116, %fd117;
	mul.f64 	%fd119, %fd19, 0d407189722C1A5A44;
	sub.f64 	%fd120, %fd118, %fd119;
	st.global.f64 	[%rd17], %fd120;
	mul.f64 	%fd121, %fd4, 0d4063177D5EEF6F6A;
	mul.f64 	%fd122, %fd6, 0d4069E2889D909A6C;
	sub.f64 	%fd123, %fd121, %fd122;
	fma.rn.f64 	%fd124, %fd8, 0d4064D641B6B5EA6C, %fd123;
	mul.f64 	%fd125, %fd10, 0d404F75244CEC5822;
	sub.f64 	%fd126, %fd124, %fd125;
	st.global.f64 	[%rd18], %fd126;
	mul.f64 	%fd127, %fd13, 0d405B3E39B25F6488;
	mul.f64 	%fd128, %fd11, 0dC055356D55F97D01;
	add.f64 	%fd129, %fd127, %fd128;
	sub.f64 	%fd130, %fd129, %fd115;
	mul.f64 	%fd131, %fd17, 0d4042858FBEDA977E;
	add.f64 	%fd132, %fd130, %fd131;
	st.global.f64 	[%rd19], %fd132;
	mul.f64 	%fd133, %fd1, 0d40682C46342803EA;
	mul.f64 	%fd134, %fd5, 0d402BC8579E47E33D;
	sub.f64 	%fd135, %fd133, %fd134;
	fma.rn.f64 	%fd136, %fd9, 0d4015CB615B7F839D, %fd135;
	st.global.f64 	[%rd20], %fd136;
	mul.f64 	%fd137, %fd14, 0d403BC8579E47E33D;
	fma.rn.f64 	%fd138, %fd12, 0d403C4FD3DED4B5B9, %fd137;
	mul.f64 	%fd139, %fd16, 0d404F0FD7237A52E8;
	sub.f64 	%fd140, %fd138, %fd139;
	mul.f64 	%fd141, %fd18, 0d404CA33C0E672721;
	sub.f64 	%fd142, %fd140, %fd141;
	fma.rn.f64 	%fd143, %fd20, 0d407B06B36FCB1B5B, %fd142;
	st.global.f64 	[%rd21], %fd143;
	mul.f64 	%fd144, %fd3, 0d408189722C1A5A43;
	mul.f64 	%fd145, %fd5, 0d406BC8579E47E33A;
	sub.f64 	%fd146, %fd145, %fd144;
	add.f64 	%fd147, %fd146, %fd86;
	mul.f64 	%fd148, %fd9, 0d40605889049FA2B6;
	sub.f64 	%fd149, %fd147, %fd148;
	st.global.f64 	[%rd22], %fd149;
	mul.f64 	%fd150, %fd12, 0dC06797DB39B1421B;
	sub.f64 	%fd151, %fd150, %fd90;
	fma.rn.f64 	%fd152, %fd16, 0d40774BE15A9BBE2F, %fd151;
	mul.f64 	%fd153, %fd18, 0d407CA33C0E672720;
	sub.f64 	%fd154, %fd152, %fd153;
	st.global.f64 	[%rd23], %fd154;
	mul.f64 	%fd155, %fd5, 0d406BC8579E47E33E;
	mul.f64 	%fd156, %fd7, 0d4073A52F79167F7C;
	sub.f64 	%fd157, %fd155, %fd156;
	fma.rn.f64 	%fd158, %fd9, 0d406B3E39B25F6484, %fd157;
	st.global.f64 	[%rd24], %fd158;
	mul.f64 	%fd159, %fd12, 0d4062DFE2948DCE7A;
	mul.f64 	%fd160, %fd14, 0d405BC8579E47E33A;
	sub.f64 	%fd161, %fd159, %fd160;
	fma.rn.f64 	%fd162, %fd16, 0d4048D978E92EA8BB, %fd161;
	st.global.f64 	[%rd25], %fd162;
	sub.f64 	%fd163, %fd97, %fd96;
	fma.rn.f64 	%fd164, %fd15, 0d401A3194A17354A4, %fd163;
	add.f64 	%fd165, %fd164, %fd100;
	sub.f64 	%fd166, %fd165, %fd102;
	sub.f64 	%fd167, %fd166, %fd104;
	add.s64 	%rd26, %rd25, %rd5;
	st.global.f64 	[%rd26], %fd167;
	mul.f64 	%fd168, %fd4, 0d404CA33C0E672721;
	fma.rn.f64 	%fd169, %fd2, 0d407B06B36FCB1B5B, %fd168;
	mul.f64 	%fd170, %fd6, 0d404F0FD7237A52E8;
	sub.f64 	%fd171, %fd169, %fd170;
	mul.f64 	%fd172, %fd8, 0d403BC8579E47E33D;
	sub.f64 	%fd173, %fd171, %fd172;
	fma.rn.f64 	%fd174, %fd10, 0d403C4FD3DED4B5B9, %fd173;
	add.s64 	%rd27, %rd26, %rd5;
	st.global.f64 	[%rd27], %fd174;
	mul.f64 	%fd175, %fd15, 0dC0688E7B575C1F59;
	fma.rn.f64 	%fd176, %fd11, 0d4057DC1B00B8ACA1, %fd175;
	fma.rn.f64 	%fd177, %fd19, 0d4085EBCEB720F0D3, %fd176;
	add.s64 	%rd28, %rd27, %rd5;
	st.global.f64 	[%rd28], %fd177;
	mul.f64 	%fd178, %fd4, 0d4087DD5CB6AB4B46;
	sub.f64 	%fd179, %fd122, %fd178;
	fma.rn.f64 	%fd180, %fd8, 0d40715D36C2ECEE06, %fd179;
	mul.f64 	%fd181, %fd10, 0d406797DB39B1421B;
	sub.f64 	%fd182, %fd180, %fd181;
	add.s64 	%rd29, %rd28, %rd5;
	st.global.f64 	[%rd29], %fd182;
	mul.f64 	%fd183, %fd11, 0dC06FD02400F63B83;
	add.f64 	%fd184, %fd127, %fd183;
	fma.rn.f64 	%fd185, %fd15, 0d40788E7B575C1F5B, %fd184;
	mul.f64 	%fd186, %fd17, 0d40815D36C2ECEE06;
	sub.f64 	%fd187, %fd185, %fd186;
	add.s64 	%rd30, %rd29, %rd5;
	st.global.f64 	[%rd30], %fd187;
	mul.f64 	%fd188, %fd6, 0d406F0FD7237A52E9;
	mul.f64 	%fd189, %fd8, 0d4074D641B6B5EA6D;
	sub.f64 	%fd190, %fd188, %fd189;
	fma.rn.f64 	%fd191, %fd10, 0d4062DFE2948DCE7A, %fd190;
	add.s64 	%rd31, %rd30, %rd5;
	st.global.f64 	[%rd31], %fd191;
	mul.f64 	%fd192, %fd11, 0d4059735000C4FC6A;
	mul.f64 	%fd193, %fd13, 0d405D0F2C79FF5A27;
	sub.f64 	%fd194, %fd192, %fd193;
	fma.rn.f64 	%fd195, %fd15, 0d404A3194A17354A5, %fd194;
	add.s64 	%rd32, %rd31, %rd5;
	st.global.f64 	[%rd32], %fd195;
	sub.f64 	%fd196, %fd71, %fd70;
	sub.f64 	%fd197, %fd196, %fd73;
	add.f64 	%fd198, %fd197, %fd75;
	fma.rn.f64 	%fd199, %fd9, 0d400D0F2C79FF5A27, %fd198;
	add.s64 	%rd33, %rd32, %rd5;
	st.global.f64 	[%rd33], %fd199;
	fma.rn.f64 	%fd200, %fd14, 0d4042858FBEDA977E, %fd78;
	mul.f64 	%fd201, %fd18, 0d405CA33C0E672722;
	sub.f64 	%fd202, %fd200, %fd201;
	mul.f64 	%fd203, %fd20, 0d407204779FDCBCE8;
	sub.f64 	%fd204, %fd202, %fd203;
	add.s64 	%rd34, %rd33, %rd5;
	st.global.f64 	[%rd34], %fd204;
	add.f64 	%fd205, %fd144, %fd145;
	sub.f64 	%fd206, %fd205, %fd86;
	sub.f64 	%fd207, %fd206, %fd148;
	add.s64 	%rd35, %rd34, %rd5;
	st.global.f64 	[%rd35], %fd207;
	mul.f64 	%fd208, %fd14, 0d40715D36C2ECEE06;
	sub.f64 	%fd209, %fd150, %fd208;
	mul.f64 	%fd210, %fd16, 0d4069E2889D909A6C;
	add.f64 	%fd211, %fd209, %fd210;
	fma.rn.f64 	%fd212, %fd18, 0d4087DD5CB6AB4B46, %fd211;
	add.s64 	%rd36, %rd35, %rd5;
	st.global.f64 	[%rd36], %fd212;
	mul.f64 	%fd213, %fd5, 0dC08726F3AE913D5E;
	fma.rn.f64 	%fd214, %fd9, 0d407B3E39B25F6486, %fd213;
	add.s64 	%rd37, %rd36, %rd5;
	st.global.f64 	[%rd37], %fd214;
	mul.f64 	%fd215, %fd14, 0d406BC8579E47E33A;
	fma.rn.f64 	%fd216, %fd12, 0d4072DFE2948DCE7A, %fd215;
	fma.rn.f64 	%fd217, %fd16, 0dC07F0FD7237A52E9, %fd216;
	add.s64 	%rd38, %rd37, %rd5;
	st.global.f64 	[%rd38], %fd217;
	mul.f64 	%fd218, %fd7, 0d406A3194A17354A4;
	mul.f64 	%fd219, %fd9, 0d406D0F2C79FF5A27;
	sub.f64 	%fd220, %fd218, %fd219;
	add.s64 	%rd39, %rd38, %rd5;
	st.global.f64 	[%rd39], %fd220;
	mul.f64 	%fd221, %fd12, 0dC0559227853459B1;
	fma.rn.f64 	%fd222, %fd14, 0d40452AED6C67888F, %fd221;
	add.s64 	%rd40, %rd39, %rd5;
	st.global.f64 	[%rd40], %fd222;
	sub.f64 	%fd223, %fd48, %fd47;
	fma.rn.f64 	%fd224, %fd15, 0d3FF673A3F819B641, %fd223;
	add.f64 	%fd225, %fd224, %fd51;
	fma.rn.f64 	%fd226, %fd19, 0d402E1031702D2D05, %fd225;
	add.f64 	%fd227, %fd226, %fd54;
	add.s64 	%rd41, %rd40, %rd5;
	st.global.f64 	[%rd41], %fd227;
	mul.f64 	%fd228, %fd2, 0dC05EE316369EFAAE;
	mul.f64 	%fd229, %fd4, 0d405474989C92D2CE;
	sub.f64 	%fd230, %fd228, %fd229;
	mul.f64 	%fd231, %fd6, 0d4041BFE8A68F0ACE;
	sub.f64 	%fd232, %fd230, %fd231;
	fma.rn.f64 	%fd233, %fd10, 0d4032DFE2948DCE7C, %fd232;
	add.s64 	%rd42, %rd41, %rd5;
	st.global.f64 	[%rd42], %fd233;
	add.f64 	%fd234, %fd112, %fd113;
	sub.f64 	%fd235, %fd234, %fd115;
	sub.f64 	%fd236, %fd235, %fd117;
	sub.f64 	%fd237, %fd236, %fd119;
	add.s64 	%rd43, %rd42, %rd5;
	st.global.f64 	[%rd43], %fd237;
	mul.f64 	%fd238, %fd6, 0d40774BE15A9BBE2F;
	fma.rn.f64 	%fd239, %fd4, 0d407CA33C0E672720, %fd238;
	mul.f64 	%fd240, %fd8, 0d404BC8579E47E33C;
	add.f64 	%fd241, %fd239, %fd240;
	sub.f64 	%fd242, %fd241, %fd181;
	add.s64 	%rd44, %rd43, %rd5;
	st.global.f64 	[%rd44], %fd242;
	sub.f64 	%fd243, %fd183, %fd127;
	fma.rn.f64 	%fd244, %fd15, 0d40788E7B575C1F5B, %fd243;
	add.f64 	%fd245, %fd244, %fd186;
	add.s64 	%rd45, %rd44, %rd5;
	st.global.f64 	[%rd45], %fd245;
	mul.f64 	%fd246, %fd6, 0dC07F0FD7237A52E9;
	mul.f64 	%fd247, %fd8, 0d406BC8579E47E33A;
	sub.f64 	%fd248, %fd246, %fd247;
	fma.rn.f64 	%fd249, %fd10, 0d4072DFE2948DCE7A, %fd248;
	add.s64 	%rd46, %rd45, %rd5;
	st.global.f64 	[%rd46], %fd249;
	mul.f64 	%fd250, %fd11, 0d4069735000C4FC66;
	mul.f64 	%fd251, %fd15, 0d4073A52F79167F7C;
	sub.f64 	%fd252, %fd250, %fd251;
	add.s64 	%rd47, %rd46, %rd5;
	st.global.f64 	[%rd47], %fd252;
	mul.f64 	%fd253, %fd8, 0d405FC064229B4CD5;
	mul.f64 	%fd254, %fd10, 0d40559227853459B1;
	sub.f64 	%fd255, %fd253, %fd254;
	add.s64 	%rd48, %rd47, %rd5;
	st.global.f64 	[%rd48], %fd255;
	mul.f64 	%fd256, %fd13, 0d4038E86F43FF71DA;
	mul.f64 	%fd257, %fd11, 0dC03D16124A05B2BF;
	add.f64 	%fd258, %fd256, %fd257;
	add.s64 	%rd49, %rd48, %rd5;
	st.global.f64 	[%rd49], %fd258;
	add.f64 	%fd259, %fd33, %fd34;
	fma.rn.f64 	%fd260, %fd5, 0d4007D04B19F479A1, %fd259;
	add.f64 	%fd261, %fd260, %fd37;
	fma.rn.f64 	%fd262, %fd9, 0d3FED0F2C79FF5A28, %fd261;
	add.s64 	%rd50, %rd49, %rd5;
	st.global.f64 	[%rd50], %fd262;
	fma.rn.f64 	%fd263, %fd14, 0d402BC8579E47E33D, %fd40;
	fma.rn.f64 	%fd264, %fd16, 0d40362FE2D032CD82, %fd263;
	fma.rn.f64 	%fd265, %fd18, 0d403CA33C0E672721, %fd264;
	fma.rn.f64 	%fd266, %fd20, 0d403EE316369EFAAF, %fd265;
	add.s64 	%rd51, %rd50, %rd5;
	st.global.f64 	[%rd51], %fd266;
	mul.f64 	%fd267, %fd3, 0dC0540ACBA01E1E03;
	sub.f64 	%fd268, %fd267, %fd84;
	sub.f64 	%fd269, %fd268, %fd86;
	sub.f64 	%fd270, %fd269, %fd88;
	add.s64 	%rd52, %rd51, %rd5;
	st.global.f64 	[%rd52], %fd270;
	mul.f64 	%fd271, %fd14, 0d4064D641B6B5EA6C;
	sub.f64 	%fd272, %fd91, %fd271;
	sub.f64 	%fd273, %fd272, %fd210;
	mul.f64 	%fd274, %fd18, 0d4063177D5EEF6F6A;
	sub.f64 	%fd275, %fd273, %fd274;
	add.s64 	%rd53, %rd52, %rd5;
	st.global.f64 	[%rd53], %fd275;
	add.f64 	%fd276, %fd155, %fd156;
	fma.rn.f64 	%fd277, %fd9, 0d406B3E39B25F6484, %fd276;
	add.s64 	%rd54, %rd53, %rd5;
	st.global.f64 	[%rd54], %fd277;
	fma.rn.f64 	%fd278, %fd14, 0d4074D641B6B5EA6D, %fd159;
	fma.rn.f64 	%fd279, %fd16, 0d406F0FD7237A52E9, %fd278;
	add.s64 	%rd55, %rd54, %rd5;
	st.global.f64 	[%rd55], %fd279;
	mul.f64 	%fd280, %fd7, 0dC06A3194A17354A4;
	sub.f64 	%fd281, %fd280, %fd219;
	add.s64 	%rd56, %rd55, %rd5;
	st.global.f64 	[%rd56], %fd281;
	mul.f64 	%fd282, %fd14, 0d405FC064229B4CD5;
	sub.f64 	%fd283, %fd221, %fd282;
	add.s64 	%rd57, %rd56, %rd5;
	st.global.f64 	[%rd57], %fd283;
	mul.f64 	%fd284, %fd9, 0d4048E86F43FF71DA;
	add.s64 	%rd58, %rd57, %rd5;
	st.global.f64 	[%rd58], %fd284;
	mul.f64 	%fd285, %fd12, 0d40232C94E82E889D;
	add.s64 	%rd59, %rd58, %rd5;
	st.global.f64 	[%rd59], %fd285;
	sub.f64 	%fd286, %fd23, %fd22;
	sub.f64 	%fd287, %fd286, %fd25;
	sub.f64 	%fd288, %fd287, %fd27;
	sub.f64 	%fd289, %fd288, %fd29;
	sub.f64 	%fd290, %fd289, %fd31;
	add.s64 	%rd60, %rd59, %rd5;
	st.global.f64 	[%rd60], %fd290;
	mul.f64 	%fd291, %fd4, 0d40105D46E3A8A8A5;
	fma.rn.f64 	%fd292, %fd2, 0d400B748585E2A5F2, %fd291;
	fma.rn.f64 	%fd293, %fd6, 0d4011BFE8A68F0ACE, %fd292;
	fma.rn.f64 	%fd294, %fd8, 0d4012858FBEDA977D, %fd293;
	fma.rn.f64 	%fd295, %fd10, 0d4012DFE2948DCE7B, %fd294;
	add.s64 	%rd61, %rd60, %rd5;
	st.global.f64 	[%rd61], %fd295;
	add.f64 	%fd296, %fd63, %fd64;
	fma.rn.f64 	%fd297, %fd15, 0d4033A52F79167F7A, %fd296;
	add.f64 	%fd298, %fd297, %fd67;
	fma.rn.f64 	%fd299, %fd19, 0d40240ACBA01E1E01, %fd298;
	add.s64 	%rd62, %rd61, %rd5;
	st.global.f64 	[%rd62], %fd299;
	mul.f64 	%fd300, %fd4, 0dC035D1B3DA363631;
	mul.f64 	%fd301, %fd6, 0d4044B53A17A6E1F0;
	sub.f64 	%fd302, %fd300, %fd301;
	sub.f64 	%fd303, %fd302, %fd240;
	sub.f64 	%fd304, %fd303, %fd125;
	add.s64 	%rd63, %rd62, %rd5;
	st.global.f64 	[%rd63], %fd304;
	sub.f64 	%fd305, %fd128, %fd127;
	sub.f64 	%fd306, %fd305, %fd115;
	sub.f64 	%fd307, %fd306, %fd131;
	add.s64 	%rd64, %rd63, %rd5;
	st.global.f64 	[%rd64], %fd307;
	mul.f64 	%fd308, %fd8, 0d405BC8579E47E33A;
	fma.rn.f64 	%fd309, %fd6, 0d4048D978E92EA8BB, %fd308;
	fma.rn.f64 	%fd310, %fd10, 0d4062DFE2948DCE7A, %fd309;
	add.s64 	%rd65, %rd64, %rd5;
	st.global.f64 	[%rd65], %fd310;
	add.f64 	%fd311, %fd192, %fd193;
	fma.rn.f64 	%fd312, %fd15, 0d404A3194A17354A5, %fd311;
	add.s64 	%rd66, %rd65, %rd5;
	st.global.f64 	[%rd66], %fd312;
	mul.f64 	%fd313, %fd8, 0dC0452AED6C67888F;
	sub.f64 	%fd314, %fd313, %fd254;
	add.s64 	%rd67, %rd66, %rd5;
	st.global.f64 	[%rd67], %fd314;
	sub.f64 	%fd315, %fd257, %fd256;
	add.s64 	%rd68, %rd67, %rd5;
	st.global.f64 	[%rd68], %fd315;
	mul.f64 	%fd316, %fd10, 0d40232C94E82E889D;
	add.s64 	%rd69, %rd68, %rd5;
	st.global.f64 	[%rd69], %fd316;
	mul.f64 	%fd317, %fd11, 0d3FF4AEFBF05F1306;
	add.s64 	%rd70, %rd69, %rd5;
	st.global.f64 	[%rd70], %fd317;
$L__BB37_2:
	ret;

}
.entry _Z22right_sph2cart_inplaceILi0EEvPdiii(
	.param .u64 .ptr .align 1 _Z22right_sph2cart_inplaceILi0EEvPdiii_param_0,
	.param .u32 _Z22right_sph2cart_inplaceILi0EEvPdiii_param_1,
	.param .u32 _Z22right_sph2cart_inplaceILi0EEvPdiii_param_2,
	.param .u32 _Z22right_sph2cart_inplaceILi0EEvPdiii_param_3
)
{
	.reg .pred 	%p<4>;
	.reg .b32 	%r<17>;
	.reg .b64 	%rd<12>;
	.reg .b64 	%fd<2>;

	ld.param.u64 	%rd1, [_Z22right_sph2cart_inplaceILi0EEvPdiii_param_0];
	ld.param.u32 	%r3, [_Z22right_sph2cart_inplaceILi0EEvPdiii_param_1];
	ld.param.u32 	%r5, [_Z22right_sph2cart_inplaceILi0EEvPdiii_param_2];
	ld.param.u32 	%r4, [_Z22right_sph2cart_inplaceILi0EEvPdiii_param_3];
	mov.u32 	%r7, %ctaid.x;
	mov.u32 	%r8, %ntid.x;
	mov.u32 	%r9, %tid.x;
	mad.lo.s32 	%r1, %r7, %r8, %r9;
	mov.u32 	%r10, %ctaid.y;
	mov.u32 	%r11, %ntid.y;
	mov.u32 	%r12, %tid.y;
	mad.lo.s32 	%r13, %r10, %r11, %r12;
	setp.ge.s32 	%p1, %r1, %r3;
	setp.ge.s32 	%p2, %r13, %r5;
	or.pred  	%p3, %p1, %p2;
	@%p3 bra 	$L__BB38_2;
	cvta.to.global.u64 	%rd2, %rd1;
	mul.lo.s32 	%r14, %r3, %r1;
	add.s32 	%r15, %r14, %r13;
	add.s32 	%r16, %r15, %r4;
	mul.wide.s32 	%rd3, %r16, 8;
	add.s64 	%rd4, %rd2, %rd3;
	ld.global.f64 	%fd1, [%rd4];
	cvt.s64.s32 	%rd5, %r4;
	cvt.u64.u32 	%rd6, %r13;
	cvt.s64.s32 	%rd7, %r14;
	add.s64 	%rd8, %rd7, %rd6;
	add.s64 	%rd9, %rd8, %rd5;
	shl.b64 	%rd10, %rd9, 3;
	add.s64 	%rd11, %rd2, %rd10;
	st.global.f64 	[%rd11], %fd1;
$L__BB38_2:
	ret;

}
.entry _Z22right_sph2cart_inplaceILi1EEvPdiii(
	.param .u64 .ptr .align 1 _Z22right_sph2cart_inplaceILi1EEvPdiii_param_0,
	.param .u32 _Z22right_sph2cart_inplaceILi1EEvPdiii_param_1,
	.param .u32 _Z22right_sph2cart_inplaceILi1EEvPdiii_param_2,
	.param .u32 _Z22right_sph2cart_inplaceILi1EEvPdiii_param_3
)
{
	.reg .pred 	%p<4>;
	.reg .b32 	%r<18>;
	.reg .b64 	%rd<12>;
	.reg .b64 	%fd<4>;

	ld.param.u64 	%rd1, [_Z22right_sph2cart_inplaceILi1EEvPdiii_param_0];
	ld.param.u32 	%r3, [_Z22right_sph2cart_inplaceILi1EEvPdiii_param_1];
	ld.param.u32 	%r5, [_Z22right_sph2cart_inplaceILi1EEvPdiii_param_2];
	ld.param.u32 	%r4, [_Z22right_sph2cart_inplaceILi1EEvPdiii_param_3];
	mov.u32 	%r7, %ctaid.x;
	mov.u32 	%r8, %ntid.x;
	mov.u32 	%r9, %tid.x;
	mad.lo.s32 	%r1, %r7, %r8, %r9;
	mov.u32 	%r10, %ctaid.y;
	mov.u32 	%r11, %ntid.y;
	mov.u32 	%r12, %tid.y;
	mad.lo.s32 	%r13, %r10, %r11, %r12;
	setp.ge.s32 	%p1, %r1, %r3;
	setp.ge.s32 	%p2, %r13, %r5;
	or.pred  	%p3, %p1, %p2;
	@%p3 bra 	$L__BB39_2;
	cvta.to.global.u64 	%rd2, %rd1;
	mul.lo.s32 	%r14, %r13, 3;
	mul.lo.s32 	%r15, %r3, %r1;
	add.s32 	%r16, %r15, %r14;
	add.s32 	%r17, %r16, %r4;
	mul.wide.s32 	%rd3, %r17, 8;
	add.s64 	%rd4, %rd2, %rd3;
	ld.global.f64 	%fd1, [%rd4];
	ld.global.f64 	%fd2, [%rd4+8];
	ld.global.f64 	%fd3, [%rd4+16];
	cvt.s64.s32 	%rd5, %r4;
	cvt.u64.u32 	%rd6, %r14;
	cvt.s64.s32 	%rd7, %r15;
	add.s64 	%rd8, %rd7, %rd6;
	add.s64 	%rd9, %rd8, %rd5;
	shl.b64 	%rd10, %rd9, 3;
	add.s64 	%rd11, %rd2, %rd10;
	st.global.f64 	[%rd11], %fd1;
	st.global.f64 	[%rd11+8], %fd2;
	st.global.f64 	[%rd11+16], %fd3;
$L__BB39_2:
	ret;

}
.entry _Z22right_sph2cart_inplaceILi2EEvPdiii(
	.param .u64 .ptr .align 1 _Z22right_sph2cart_inplaceILi2EEvPdiii_param_0,
	.param .u32 _Z22right_sph2cart_inplaceILi2EEvPdiii_param_1,
	.param .u32 _Z22right_sph2cart_inplaceILi2EEvPdiii_param_2,
	.param .u32 _Z22right_sph2cart_inplaceILi2EEvPdiii_param_3
)
{
	.reg .pred 	%p<4>;
	.reg .b32 	%r<18>;
	.reg .b64 	%rd<12>;
	.reg .b64 	%fd<14>;

	ld.param.u64 	%rd1, [_Z22right_sph2cart_inplaceILi2EEvPdiii_param_0];
	ld.param.u32 	%r3, [_Z22right_sph2cart_inplaceILi2EEvPdiii_param_1];
	ld.param.u32 	%r5, [_Z22right_sph2cart_inplaceILi2EEvPdiii_param_2];
	ld.param.u32 	%r4, [_Z22right_sph2cart_inplaceILi2EEvPdiii_param_3];
	mov.u32 	%r7, %ctaid.x;
	mov.u32 	%r8, %ntid.x;
	mov.u32 	%r9, %tid.x;
	mad.lo.s32 	%r1, %r7, %r8, %r9;
	mov.u32 	%r10, %ctaid.y;
	mov.u32 	%r11, %ntid.y;
	mov.u32 	%r12, %tid.y;
	mad.lo.s32 	%r13, %r10, %r11, %r12;
	setp.ge.s32 	%p1, %r1, %r3;
	setp.ge.s32 	%p2, %r13, %r5;
	or.pred  	%p3, %p1, %p2;
	@%p3 bra 	$L__BB40_2;
	cvta.to.global.u64 	%rd2, %rd1;
	mul.lo.s32 	%r14, %r13, 6;
	mul.lo.s32 	%r15, %r3, %r1;
	add.s32 	%r16, %r15, %r14;
	add.s32 	%r17, %r16, %r4;
	mul.wide.s32 	%rd3, %r17, 8;
	add.s64 	%rd4, %rd2, %rd3;
	ld.global.f64 	%fd1, [%rd4];
	ld.global.f64 	%fd2, [%rd4+8];
	ld.global.f64 	%fd3, [%rd4+16];
	ld.global.f64 	%fd4, [%rd4+24];
	ld.global.f64 	%fd5, [%rd4+32];
	cvt.s64.s32 	%rd5, %r4;
	cvt.u64.u32 	%rd6, %r14;
	cvt.s64.s32 	%rd7, %r15;
	add.s64 	%rd8, %rd7, %rd6;
	add.s64 	%rd9, %rd8, %rd5;
	shl.b64 	%rd10, %rd9, 3;
	add.s64 	%rd11, %rd2, %rd10;
	mul.f64 	%fd6, %fd5, 0d3FE17B14102B0694;
	mul.f64 	%fd7, %fd3, 0dBFD42F601A8C679A;
	add.f64 	%fd8, %fd6, %fd7;
	st.global.f64 	[%rd11], %fd8;
	mul.f64 	%fd9, %fd1, 0d3FF17B14102B0694;
	st.global.f64 	[%rd11+8], %fd9;
	mul.f64 	%fd10, %fd4, 0d3FF17B14102B0694;
	st.global.f64 	[%rd11+16], %fd10;
	sub.f64 	%fd11, %fd7, %fd6;
	st.global.f64 	[%rd11+24], %fd11;
	mul.f64 	%fd12, %fd2, 0d3FF17B14102B0694;
	st.global.f64 	[%rd11+32], %fd12;
	mul.f64 	%fd13, %fd3, 0d3FE42F601A8C679A;
	st.global.f64 	[%rd11+40], %fd13;
$L__BB40_2:
	ret;

}
.entry _Z22right_sph2cart_inplaceILi3EEvPdiii(
	.param .u64 .ptr .align 1 _Z22right_sph2cart_inplaceILi3EEvPdiii_param_0,
	.param .u32 _Z22right_sph2cart_inplaceILi3EEvPdiii_param_1,
	.param .u32 _Z22right_sph2cart_inplaceILi3EEvPdiii_param_2,
	.param .u32 _Z22right_sph2cart_inplaceILi3EEvPdiii_param_3
)
{
	.reg .pred 	%p<4>;
	.reg .b32 	%r<18>;
	.reg .b64 	%rd<12>;
	.reg .b64 	%fd<25>;

	ld.param.u64 	%rd1, [_Z22right_sph2cart_inplaceILi3EEvPdiii_param_0];
	ld.param.u32 	%r3, [_Z22right_sph2cart_inplaceILi3EEvPdiii_param_1];
	ld.param.u32 	%r5, [_Z22right_sph2cart_inplaceILi3EEvPdiii_param_2];
	ld.param.u32 	%r4, [_Z22right_sph2cart_inplaceILi3EEvPdiii_param_3];
	mov.u32 	%r7, %ctaid.x;
	mov.u32 	%r8, %ntid.x;
	mov.u32 	%r9, %tid.x;
	mad.lo.s32 	%r1, %r7, %r8, %r9;
	mov.u32 	%r10, %ctaid.y;
	mov.u32 	%r11, %ntid.y;
	mov.u32 	%r12, %tid.y;
	mad.lo.s32 	%r13, %r10, %r11, %r12;
	setp.ge.s32 	%p1, %r1, %r3;
	setp.ge.s32 	%p2, %r13, %r5;
	or.pred  	%p3, %p1, %p2;
	@%p3 bra 	$L__BB41_2;
	cvta.to.global.u64 	%rd2, %rd1;
	mul.lo.s32 	%r14, %r13, 10;
	mul.lo.s32 	%r15, %r3, %r1;
	add.s32 	%r16, %r15, %r14;
	add.s32 	%r17, %r16, %r4;
	mul.wide.s32 	%rd3, %r17, 8;
	add.s64 	%rd4, %rd2, %rd3;
	ld.global.f64 	%fd1, [%rd4];
	ld.global.f64 	%fd2, [%rd4+8];
	ld.global.f64 	%fd3, [%rd4+16];
	ld.global.f64 	%fd4, [%rd4+24];
	ld.global.f64 	%fd5, [%rd4+32];
	ld.global.f64 	%fd6, [%rd4+40];
	ld.global.f64 	%fd7, [%rd4+48];
	cvt.s64.s32 	%rd5, %r4;
	cvt.u64.u32 	%rd6, %r14;
	cvt.s64.s32 	%rd7, %r15;
	add.s64 	%rd8, %rd7, %rd6;
	add.s64 	%rd9, %rd8, %rd5;
	shl.b64 	%rd10, %rd9, 3;
	add.s64 	%rd11, %rd2, %rd10;
	mul.f64 	%fd8, %fd5, 0dBFDD403D065E56E9;
	fma.rn.f64 	%fd9, %fd7, 0d3FE2E1A3183E613B, %fd8;
	st.global.f64 	[%rd11], %fd9;
	mul.f64 	%fd10, %fd1, 0d3FFC5274A45D91D8;
	mul.f64 	%fd11, %fd3, 0d3FDD403D065E56E9;
	sub.f64 	%fd12, %fd10, %fd11;
	st.global.f64 	[%rd11+8], %fd12;
	mul.f64 	%fd13, %fd6, 0d3FF71FF8E45CAD2E;
	mul.f64 	%fd14, %fd4, 0dBFF1E9973D058E84;
	add.f64 	%fd15, %fd13, %fd14;
	st.global.f64 	[%rd11+16], %fd15;
	mul.f64 	%fd16, %fd7, 0d3FFC5274A45D91D8;
	sub.f64 	%fd17, %fd8, %fd16;
	st.global.f64 	[%rd11+24], %fd17;
	mul.f64 	%fd18, %fd2, 0d40071FF8E45CAD2E;
	st.global.f64 	[%rd11+32], %fd18;
	mul.f64 	%fd19, %fd5, 0d3FFD403D065E56E9;
	st.global.f64 	[%rd11+40], %fd19;
	mul.f64 	%fd20, %fd1, 0dBFE2E1A3183E613B;
	sub.f64 	%fd21, %fd20, %fd11;
	st.global.f64 	[%rd11+48], %fd21;
	sub.f64 	%fd22, %fd14, %fd13;
	st.global.f64 	[%rd11+56], %fd22;
	mul.f64 	%fd23, %fd3, 0d3FFD403D065E56E9;
	st.global.f64 	[%rd11+64], %fd23;
	mul.f64 	%fd24, %fd4, 0d3FE7E21EFC0768B0;
	st.global.f64 	[%rd11+72], %fd24;
$L__BB41_2:
	ret;

}
.entry _Z22right_sph2cart_inplaceILi4EEvPdiii(
	.param .u64 .ptr .align 1 _Z22right_sph2cart_inplaceILi4EEvPdiii_param_0,
	.param .u32 _Z22right_sph2cart_inplaceILi4EEvPdiii_param_1,
	.param .u32 _Z22right_sph2cart_inplaceILi4EEvPdiii_param_2,
	.param .u32 _Z22right_sph2cart_inplaceILi4EEvPdiii_param_3
)
{
	.reg .pred 	%p<4>;
	.reg .b32 	%r<28>;
	.reg .b64 	%rd<13>;
	.reg .b64 	%fd<40>;

	ld.param.u32 	%r1, [_Z22right_sph2cart_inplaceILi4EEvPdiii_param_1];
	ld.param.u32 	%r3, [_Z22right_sph2cart_inplaceILi4EEvPdiii_param_2];
	mov.u32 	%r5, %ctaid.x;
	mov.u32 	%r6, %ntid.x;
	mov.u32 	%r7, %tid.x;
	mad.lo.s32 	%r8, %r5, %r6, %r7;
	mov.u32 	%r9, %ctaid.y;
	mov.u32 	%r10, %ntid.y;
	mov.u32 	%r11, %tid.y;
	mad.lo.s32 	%r12, %r9, %r10, %r11;
	setp.ge.s32 	%p1, %r8, %r1;
	setp.ge.s32 	%p2, %r12, %r3;
	or.pred  	%p3, %p1, %p2;
	@%p3 bra 	$L__BB42_2;
	ld.param.u32 	%r27, [_Z22right_sph2cart_inplaceILi4EEvPdiii_param_3];
	ld.param.u32 	%r26, [_Z22right_sph2cart_inplaceILi4EEvPdiii_param_1];
	ld.param.u64 	%rd12, [_Z22right_sph2cart_inplaceILi4EEvPdiii_param_0];
	cvta.to.global.u64 	%rd2, %rd12;
	mov.u32 	%r14, %ctaid.y;
	mov.u32 	%r15, %ntid.y;
	mov.u32 	%r16, %tid.y;
	mad.lo.s32 	%r17, %r14, %r15, %r16;
	mul.lo.s32 	%r18, %r17, 15;
	mov.u32 	%r19, %ctaid.x;
	mov.u32 	%r20, %ntid.x;
	mov.u32 	%r21, %tid.x;
	mad.lo.s32 	%r22, %r19, %r20, %r21;
	mul.lo.s32 	%r23, %r26, %r22;
	add.s32 	%r24, %r23, %r18;
	add.s32 	%r25, %r24, %r27;
	mul.wide.s32 	%rd3, %r25, 8;
	add.s64 	%rd4, %rd2, %rd3;
	ld.global.f64 	%fd1, [%rd4];
	ld.global.f64 	%fd2, [%rd4+8];
	ld.global.f64 	%fd3, [%rd4+16];
	ld.global.f64 	%fd4, [%rd4+24];
	ld.global.f64 	%fd5, [%rd4+32];
	ld.global.f64 	%fd6, [%rd4+40];
	ld.global.f64 	%fd7, [%rd4+48];
	ld.global.f64 	%fd8, [%rd4+56];
	ld.global.f64 	%fd9, [%rd4+64];
	cvt.s64.s32 	%rd5, %r27;
	cvt.u64.u32 	%rd6, %r18;
	cvt.s64.s32 	%rd7, %r23;
	add.s64 	%rd8, %rd7, %rd6;
	add.s64 	%rd9, %rd8, %rd5;
	shl.b64 	%rd10, %rd9, 3;
	add.s64 	%rd11, %rd2, %rd10;
	mul.f64 	%fd10, %fd5, 0d3FD44F923A4AEEDB;
	mul.f64 	%fd11, %fd7, 0d3FDE471027D29B67;
	sub.f64 	%fd12, %fd10, %fd11;
	fma.rn.f64 	%fd13, %fd9, 0d3FE406D8AA0D83A4, %fd12;
	st.global.f64 	[%rd11], %fd13;
	mul.f64 	%fd14, %fd1, 0d400406D8AA0D83A4;
	mul.f64 	%fd15, %fd3, 0d3FEE471027D29B67;
	sub.f64 	%fd16, %fd14, %fd15;
	st.global.f64 	[%rd11+8], %fd16;
	mul.f64 	%fd17, %fd6, 0dC0000E9F3901EDF5;
	fma.rn.f64 	%fd18, %fd8, 0d3FFC5274A45D91D8, %fd17;
	st.global.f64 	[%rd11+16], %fd18;
	mul.f64 	%fd19, %fd9, 0dC00E0A44FF144576;
	fma.rn.f64 	%fd20, %fd5, 0d3FE44F923A4AEEDB, %fd19;
	st.global.f64 	[%rd11+24], %fd20;
	mul.f64 	%fd21, %fd2, 0d40153DD77B462D62;
	mul.f64 	%fd22, %fd4, 0d40000E9F3901EDF5;
	sub.f64 	%fd23, %fd21, %fd22;
	st.global.f64 	[%rd11+32], %fd23;
	mul.f64 	%fd24, %fd7, 0d4006B54C1DDDF48E;
	mul.f64 	%fd25, %fd5, 0dC0044F923A4AEEDB;
	add.f64 	%fd26, %fd24, %fd25;
	st.global.f64 	[%rd11+40], %fd26;
	mul.f64 	%fd27, %fd1, 0dC00406D8AA0D83A4;
	sub.f64 	%fd28, %fd27, %fd15;
	st.global.f64 	[%rd11+48], %fd28;
	mul.f64 	%fd29, %fd8, 0d40153DD77B462D62;
	sub.f64 	%fd30, %fd17, %fd29;
	st.global.f64 	[%rd11+56], %fd30;
	mul.f64 	%fd31, %fd3, 0d4016B54C1DDDF48E;
	st.global.f64 	[%rd11+64], %fd31;
	mul.f64 	%fd32, %fd6, 0d400568D44C02929C;
	st.global.f64 	[%rd11+72], %fd32;
	add.f64 	%fd33, %fd10, %fd11;
	fma.rn.f64 	%fd34, %fd9, 0d3FE406D8AA0D83A4, %fd33;
	st.global.f64 	[%rd11+80], %fd34;
	mul.f64 	%fd35, %fd2, 0dBFFC5274A45D91D8;
	sub.f64 	%fd36, %fd35, %fd22;
	st.global.f64 	[%rd11+88], %fd36;
	sub.f64 	%fd37, %fd25, %fd24;
	st.global.f64 	[%rd11+96], %fd37;
	mul.f64 	%fd38, %fd4, 0d400568D44C02929C;
	st.global.f64 	[%rd11+104], %fd38;
	mul.f64 	%fd39, %fd5, 0d3FEB14C2F863E924;
	st.global.f64 	[%rd11+112], %fd39;
$L__BB42_2:
	ret;

}
.entry _Z22right_sph2cart_inplaceILi5EEvPdiii(
	.param .u64 .ptr .align 1 _Z22right_sph2cart_inplaceILi5EEvPdiii_param_0,
	.param .u32 _Z22right_sph2cart_inplaceILi5EEvPdiii_param_1,
	.param .u32 _Z22right_sph2cart_inplaceILi5EEvPdiii_param_2,
	.param .u32 _Z22right_sph2cart_inplaceILi5EEvPdiii_param_3
)
{
	.reg .pred 	%p<4>;
	.reg .b32 	%r<28>;
	.reg .b64 	%rd<13>;
	.reg .b64 	%fd<62>;

	ld.param.u32 	%r1, [_Z22right_sph2cart_inplaceILi5EEvPdiii_param_1];
	ld.param.u32 	%r3, [_Z22right_sph2cart_inplaceILi5EEvPdiii_param_2];
	mov.u32 	%r5, %ctaid.x;
	mov.u32 	%r6, %ntid.x;
	mov.u32 	%r7, %tid.x;
	mad.lo.s32 	%r8, %r5, %r6, %r7;
	mov.u32 	%r9, %ctaid.y;
	mov.u32 	%r10, %ntid.y;
	mov.u32 	%r11, %tid.y;
	mad.lo.s32 	%r12, %r9, %r10, %r11;
	setp.ge.s32 	%p1, %r8, %r1;
	setp.ge.s32 	%p2, %r12, %r3;
	or.pred  	%p3, %p1, %p2;
	@%p3 bra 	$L__BB43_2;
	ld.param.u32 	%r27, [_Z22right_sph2cart_inplaceILi5EEvPdiii_param_3];
	ld.param.u32 	%r26, [_Z22right_sph2cart_inplaceILi5EEvPdiii_param_1];
	ld.param.u64 	%rd12, [_Z22right_sph2cart_inplaceILi5EEvPdiii_param_0];
	cvta.to.global.u64 	%rd2, %rd12;
	mov.u32 	%r14, %ctaid.y;
	mov.u32 	%r15, %ntid.y;
	mov.u32 	%r16, %tid.y;
	mad.lo.s32 	%r17, %r14, %r15, %r16;
	mul.lo.s32 	%r18, %r17, 21;
	mov.u32 	%r19, %ctaid.x;
	mov.u32 	%r20, %ntid.x;
	mov.u32 	%r21, %tid.x;
	mad.lo.s32 	%r22, %r19, %r20, %r21;
	mul.lo.s32 	%r23, %r26, %r22;
	add.s32 	%r24, %r23, %r18;
	add.s32 	%r25, %r24, %r27;
	mul.wide.s32 	%rd3, %r25, 8;
	add.s64 	%rd4, %rd2, %rd3;
	ld.global.f64 	%fd1, [%rd4];
	ld.global.f64 	%fd2, [%rd4+8];
	ld.global.f64 	%fd3, [%rd4+16];
	ld.global.f64 	%fd4, [%rd4+24];
	ld.global.f64 	%fd5, [%rd4+32];
	ld.global.f64 	%fd6, [%rd4+40];
	ld.global.f64 	%fd7, [%rd4+48];
	ld.global.f64 	%fd8, [%rd4+56];
	ld.global.f64 	%fd9, [%rd4+64];
	ld.global.f64 	%fd10, [%rd4+72];
	ld.global.f64 	%fd11, [%rd4+80];
	cvt.s64.s32 	%rd5, %r27;
	cvt.u64.u32 	%rd6, %r18;
	cvt.s64.s32 	%rd7, %r23;
	add.s64 	%rd8, %rd7, %rd6;
	add.s64 	%rd9, %rd8, %rd5;
	shl.b64 	%rd10, %rd9, 3;
	add.s64 	%rd11, %rd2, %rd10;
	mul.f64 	%fd12, %fd7, 0d3FDCFD13F36DF79B;
	mul.f64 	%fd13, %fd9, 0d3FDF4FAE28019A83;
	sub.f64 	%fd14, %fd12, %fd13;
	fma.rn.f64 	%fd15, %fd11, 0d3FE50114F179E96C, %fd14;
	st.global.f64 	[%rd11], %fd15;
	mul.f64 	%fd16, %fd1, 0d400A415A2DD863C7;
	mul.f64 	%fd17, %fd3, 0d3FF77BC29E0133E2;
	sub.f64 	%fd18, %fd16, %fd17;
	fma.rn.f64 	%fd19, %fd5, 0d3FDCFD13F36DF79B, %fd18;
	st.global.f64 	[%rd11+8], %fd19;
	mul.f64 	%fd20, %fd6, 0d3FFC116D850E960C;
	mul.f64 	%fd21, %fd8, 0d40032C94E82E889D;
	sub.f64 	%fd22, %fd20, %fd21;
	fma.rn.f64 	%fd23, %fd10, 0d40009AF4D7FFA13B, %fd22;
	st.global.f64 	[%rd11+16], %fd23;
	mul.f64 	%fd24, %fd9, 0d3FEF4FAE28019A83;
	fma.rn.f64 	%fd25, %fd7, 0d3FECFD13F36DF79B, %fd24;
	fma.rn.f64 	%fd26, %fd11, 0dC01A415A2DD863C6, %fd25;
	st.global.f64 	[%rd11+24], %fd26;
	mul.f64 	%fd27, %fd2, 0d40209AF4D7FFA13B;
	mul.f64 	%fd28, %fd4, 0d40132C94E82E889D;
	sub.f64 	%fd29, %fd27, %fd28;
	st.global.f64 	[%rd11+32], %fd29;
	mul.f64 	%fd30, %fd7, 0dC015BDCEF69279B4;
	fma.rn.f64 	%fd31, %fd9, 0d400F4FAE28019A83, %fd30;
	st.global.f64 	[%rd11+40], %fd31;
	mul.f64 	%fd32, %fd1, 0dC01A415A2DD863C6;
	mul.f64 	%fd33, %fd3, 0d3FEF4FAE28019A83;
	sub.f64 	%fd34, %fd32, %fd33;
	fma.rn.f64 	%fd35, %fd5, 0d3FECFD13F36DF79B, %fd34;
	st.global.f64 	[%rd11+48], %fd35;
	mul.f64 	%fd36, %fd10, 0dC028E86F43FF71D9;
	fma.rn.f64 	%fd37, %fd6, 0d400C116D850E960C, %fd36;
	st.global.f64 	[%rd11+56], %fd37;
	mul.f64 	%fd38, %fd3, 0d40277BC29E0133E2;
	mul.f64 	%fd39, %fd5, 0d4015BDCEF69279B4;
	sub.f64 	%fd40, %fd38, %fd39;
	st.global.f64 	[%rd11+64], %fd40;
	mul.f64 	%fd41, %fd8, 0d40132C94E82E889D;
	mul.f64 	%fd42, %fd6, 0dC012B649035F0EB3;
	add.f64 	%fd43, %fd41, %fd42;
	st.global.f64 	[%rd11+72], %fd43;
	fma.rn.f64 	%fd44, %fd9, 0d3FF77BC29E0133E2, %fd12;
	fma.rn.f64 	%fd45, %fd11, 0d400A415A2DD863C7, %fd44;
	st.global.f64 	[%rd11+80], %fd45;
	mul.f64 	%fd46, %fd2, 0dC0209AF4D7FFA13B;
	sub.f64 	%fd47, %fd46, %fd28;
	st.global.f64 	[%rd11+88], %fd47;
	mul.f64 	%fd48, %fd9, 0d40277BC29E0133E2;
	sub.f64 	%fd49, %fd30, %fd48;
	st.global.f64 	[%rd11+96], %fd49;
	mul.f64 	%fd50, %fd4, 0d40232C94E82E889D;
	st.global.f64 	[%rd11+104], %fd50;
	mul.f64 	%fd51, %fd7, 0d400CFD13F36DF79B;
	st.global.f64 	[%rd11+112], %fd51;
	mul.f64 	%fd52, %fd3, 0d3FDF4FAE28019A83;
	fma.rn.f64 	%fd53, %fd1, 0d3FE50114F179E96C, %fd52;
	fma.rn.f64 	%fd54, %fd5, 0d3FDCFD13F36DF79B, %fd53;
	st.global.f64 	[%rd11+120], %fd54;
	add.f64 	%fd55, %fd20, %fd21;
	fma.rn.f64 	%fd56, %fd10, 0d40009AF4D7FFA13B, %fd55;
	st.global.f64 	[%rd11+128], %fd56;
	mul.f64 	%fd57, %fd3, 0dC00F4FAE28019A83;
	sub.f64 	%fd58, %fd57, %fd39;
	st.global.f64 	[%rd11+136], %fd58;
	sub.f64 	%fd59, %fd42, %fd41;
	st.global.f64 	[%rd11+144], %fd59;
	mul.f64 	%fd60, %fd5, 0d400CFD13F36DF79B;
	st.global.f64 	[%rd11+152], %fd60;
	mul.f64 	%fd61, %fd6, 0d3FEDF074D231B11E;
	st.global.f64 	[%rd11+160], %fd61;
$L__BB43_2:
	ret;

}
.entry _Z22right_sph2cart_inplaceILi6EEvPdiii(
	.param .u64 .ptr .align 1 _Z22right_sph2cart_inplaceILi6EEvPdiii_param_0,
	.param .u32 _Z22right_sph2cart_inplaceILi6EEvPdiii_param_1,
	.param .u32 _Z22right_sph2cart_inplaceILi6EEvPdiii_param_2,
	.param .u32 _Z22right_sph2cart_inplaceILi6EEvPdiii_param_3
)
{
	.reg .pred 	%p<4>;
	.reg .b32 	%r<28>;
	.reg .b64 	%rd<13>;
	.reg .b64 	%fd<88>;

	ld.param.u32 	%r1, [_Z22right_sph2cart_inplaceILi6EEvPdiii_param_1];
	ld.param.u32 	%r3, [_Z22right_sph2cart_inplaceILi6EEvPdiii_param_2];
	mov.u32 	%r5, %ctaid.x;
	mov.u32 	%r6, %ntid.x;
	mov.u32 	%r7, %tid.x;
	mad.lo.s32 	%r8, %r5, %r6, %r7;
	mov.u32 	%r9, %ctaid.y;
	mov.u32 	%r10, %ntid.y;
	mov.u32 	%r11, %tid.y;
	mad.lo.s32 	%r12, %r9, %r10, %r11;
	setp.ge.s32 	%p1, %r8, %r1;
	setp.ge.s32 	%p2, %r12, %r3;
	or.pred  	%p3, %p1, %p2;
	@%p3 bra 	$L__BB44_2;
	ld.param.u32 	%r27, [_Z22right_sph2cart_inplaceILi6EEvPdiii_param_3];
	ld.param.u32 	%r26, [_Z22right_sph2cart_inplaceILi6EEvPdiii_param_1];
	ld.param.u64 	%rd12, [_Z22right_sph2cart_inplaceILi6EEvPdiii_param_0];
	cvta.to.global.u64 	%rd2, %rd12;
	mov.u32 	%r14, %ctaid.y;
	mov.u32 	%r15, %ntid.y;
	mov.u32 	%r16, %tid.y;
	mad.lo.s32 	%r17, %r14, %r15, %r16;
	mul.lo.s32 	%r18, %r17, 28;
	mov.u32 	%r19, %ctaid.x;
	mov.u32 	%r20, %ntid.x;
	mov.u32 	%r21, %tid.x;
	mad.lo.s32 	%r22, %r19, %r20, %r21;
	mul.lo.s32 	%r23, %r26, %r22;
	add.s32 	%r24, %r23, %r18;
	add.s32 	%r25, %r24, %r27;
	mul.wide.s32 	%rd3, %r25, 8;
	add.s64 	%rd4, %rd2, %rd3;
	ld.global.f64 	%fd1, [%rd4];
	ld.global.f64 	%fd2, [%rd4+8];
	ld.global.f64 	%fd3, [%rd4+16];
	ld.global.f64 	%fd4, [%rd4+24];
	ld.global.f64 	%fd5, [%rd4+32];
	ld.global.f64 	%fd6, [%rd4+40];
	ld.global.f64 	%fd7, [%rd4+48];
	ld.global.f64 	%fd8, [%rd4+56];
	ld.global.f64 	%fd9, [%rd4+64];
	ld.global.f64 	%fd10, [%rd4+72];
	ld.global.f64 	%fd11, [%rd4+80];
	ld.global.f64 	%fd12, [%rd4+88];
	ld.global.f64 	%fd13, [%rd4+96];
	cvt.s64.s32 	%rd5, %r27;
	cvt.u64.u32 	%rd6, %r18;
	cvt.s64.s32 	%rd7, %r23;
	add.s64 	%rd8, %rd7, %rd6;
	add.s64 	%rd9, %rd8, %rd5;
	shl.b64 	%rd10, %rd9, 3;
	add.s64 	%rd11, %rd2, %rd10;
	mul.f64 	%fd14, %fd9, 0d3FDD7A8373D0A21E;
	mul.f64 	%fd15, %fd7, 0dBFD45796CBF7209D;
	add.f64 	%fd16, %fd14, %fd15;
	mul.f64 	%fd17, %fd11, 0d3FE025654A6ADC02;
	sub.f64 	%fd18, %fd16, %fd17;
	mul.f64 	%fd19, %fd13, 0d3FE5DCA4E99E480F;
	add.f64 	%fd20, %fd18, %fd19;
	st.global.f64 	[%rd11], %fd20;
	mul.f64 	%fd21, %fd1, 0d4010657BAF36B60B;
	mul.f64 	%fd22, %fd3, 0d400025654A6ADC02;
	sub.f64 	%fd23, %fd21, %fd22;
	fma.rn.f64 	%fd24, %fd5, 0d3FED7A8373D0A21E, %fd23;
	st.global.f64 	[%rd11+8], %fd24;
	mul.f64 	%fd25, %fd8, 0d40074E0AF1CEC1A7;
	mul.f64 	%fd26, %fd10, 0d40061BE296DC7996;
	sub.f64 	%fd27, %fd25, %fd26;
	fma.rn.f64 	%fd28, %fd12, 0d4002EED606FEFA76, %fd27;
	st.global.f64 	[%rd11+16], %fd28;
	mul.f64 	%fd29, %fd7, 0dBFEE836231F2B0EC;
	add.f64 	%fd30, %fd14, %fd29;
	fma.rn.f64 	%fd31, %fd11, 0d40042EBE9D059302, %fd30;
	mul.f64 	%fd32, %fd13, 0d40247EDA9B04638E;
	sub.f64 	%fd33, %fd31, %fd32;
	st.global.f64 	[%rd11+24], %fd33;
	mul.f64 	%fd34, %fd2, 0d4027AA8B88BEB914;
	mul.f64 	%fd35, %fd4, 0d402094E9F1255B30;
	sub.f64 	%fd36, %fd34, %fd35;
	fma.rn.f64 	%fd37, %fd6, 0d40074E0AF1CEC1A7, %fd36;
	st.global.f64 	[%rd11+32], %fd37;
	mul.f64 	%fd38, %fd7, 0d4016E289A57604B1;
	mul.f64 	%fd39, %fd9, 0d401D7A8373D0A21E;
	sub.f64 	%fd40, %fd38, %fd39;
	fma.rn.f64 	%fd41, %fd11, 0d40142EBE9D059304, %fd40;
	st.global.f64 	[%rd11+40], %fd41;
	mul.f64 	%fd42, %fd1, 0dC02B53CE2405DA13;
	fma.rn.f64 	%fd43, %fd5, 0d3FFD7A8373D0A21E, %fd42;
	st.global.f64 	[%rd11+48], %fd43;
	mul.f64 	%fd44, %fd10, 0d40161BE296DC7996;
	fma.rn.f64 	%fd45, %fd8, 0d40174E0AF1CEC1A7, %fd44;
	fma.rn.f64 	%fd46, %fd12, 0dC037AA8B88BEB914, %fd45;
	st.global.f64 	[%rd11+56], %fd46;
	mul.f64 	%fd47, %fd3, 0d40342EBE9D059304;
	mul.f64 	%fd48, %fd5, 0d402D7A8373D0A21E;
	sub.f64 	%fd49, %fd47, %fd48;
	st.global.f64 	[%rd11+64], %fd49;
	mul.f64 	%fd50, %fd8, 0dC0274E0AF1CEC1A7;
	fma.rn.f64 	%fd51, %fd10, 0d401D7A8373D0A21E, %fd50;
	st.global.f64 	[%rd11+72], %fd51;
	sub.f64 	%fd52, %fd29, %fd14;
	fma.rn.f64 	%fd53, %fd11, 0d40042EBE9D059302, %fd52;
	add.f64 	%fd54, %fd53, %fd32;
	st.global.f64 	[%rd11+80], %fd54;
	mul.f64 	%fd55, %fd2, 0dC037AA8B88BEB914;
	mul.f64 	%fd56, %fd4, 0d40161BE296DC7996;
	sub.f64 	%fd57, %fd55, %fd56;
	fma.rn.f64 	%fd58, %fd6, 0d40174E0AF1CEC1A7, %fd57;
	st.global.f64 	[%rd11+88], %fd58;
	mul.f64 	%fd59, %fd11, 0dC03E461DEB885C86;
	fma.rn.f64 	%fd60, %fd7, 0d4026E289A57604B1, %fd59;
	st.global.f64 	[%rd11+96], %fd60;
	mul.f64 	%fd61, %fd4, 0d40361BE296DC7996;
	mul.f64 	%fd62, %fd6, 0d40274E0AF1CEC1A7;
	sub.f64 	%fd63, %fd61, %fd62;
	st.global.f64 	[%rd11+104], %fd63;
	mul.f64 	%fd64, %fd7, 0dC01E836231F2B0EC;
	add.f64 	%fd65, %fd39, %fd64;
	st.global.f64 	[%rd11+112], %fd65;
	add.f64 	%fd66, %fd21, %fd22;
	fma.rn.f64 	%fd67, %fd5, 0d3FED7A8373D0A21E, %fd66;
	st.global.f64 	[%rd11+120], %fd67;
	fma.rn.f64 	%fd68, %fd10, 0d402094E9F1255B30, %fd25;
	fma.rn.f64 	%fd69, %fd12, 0d4027AA8B88BEB914, %fd68;
	st.global.f64 	[%rd11+128], %fd69;
	mul.f64 	%fd70, %fd3, 0dC0342EBE9D059304;
	sub.f64 	%fd71, %fd70, %fd48;
	st.global.f64 	[%rd11+136], %fd71;
	mul.f64 	%fd72, %fd10, 0d40361BE296DC7996;
	sub.f64 	%fd73, %fd50, %fd72;
	st.global.f64 	[%rd11+144], %fd73;
	st.global.f64 	[%rd11+152], %fd48;
	mul.f64 	%fd74, %fd8, 0d4012A4D58E3F0152;
	st.global.f64 	[%rd11+160], %fd74;
	sub.f64 	%fd75, %fd15, %fd14;
	sub.f64 	%fd76, %fd75, %fd17;
	sub.f64 	%fd77, %fd76, %fd19;
	st.global.f64 	[%rd11+168], %fd77;
	mul.f64 	%fd78, %fd4, 0d40061BE296DC7996;
	fma.rn.f64 	%fd79, %fd2, 0d4002EED606FEFA76, %fd78;
	fma.rn.f64 	%fd80, %fd6, 0d40074E0AF1CEC1A7, %fd79;
	st.global.f64 	[%rd11+176], %fd80;
	add.f64 	%fd81, %fd38, %fd39;
	fma.rn.f64 	%fd82, %fd11, 0d40142EBE9D059304, %fd81;
	st.global.f64 	[%rd11+184], %fd82;
	mul.f64 	%fd83, %fd4, 0dC01D7A8373D0A21E;
	sub.f64 	%fd84, %fd83, %fd62;
	st.global.f64 	[%rd11+192], %fd84;
	sub.f64 	%fd85, %fd64, %fd39;
	st.global.f64 	[%rd11+200], %fd85;
	mul.f64 	%fd86, %fd6, 0d4012A4D58E3F0152;
	st.global.f64 	[%rd11+208], %fd86;
	mul.f64 	%fd87, %fd7, 0d3FF046123CC5B3B1;
	st.global.f64 	[%rd11+216], %fd87;
$L__BB44_2:
	ret;

}
.entry _Z22right_sph2cart_inplaceILi7EEvPdiii(
	.param .u64 .ptr .align 1 _Z22right_sph2cart_inplaceILi7EEvPdiii_param_0,
	.param .u32 _Z22right_sph2cart_inplaceILi7EEvPdiii_param_1,
	.param .u32 _Z22right_sph2cart_inplaceILi7EEvPdiii_param_2,
	.param .u32 _Z22right_sph2cart_inplaceILi7EEvPdiii_param_3
)
{
	.reg .pred 	%p<4>;
	.reg .b32 	%r<28>;
	.reg .b64 	%rd<13>;
	.reg .b64 	%fd<135>;

	ld.param.u32 	%r1, [_Z22right_sph2cart_inplaceILi7EEvPdiii_param_1];
	ld.param.u32 	%r3, [_Z22right_sph2cart_inplaceILi7EEvPdiii_param_2];
	mov.u32 	%r5, %ctaid.x;
	mov.u32 	%r6, %ntid.x;
	mov.u32 	%r7, %tid.x;
	mad.lo.s32 	%r8, %r5, %r6, %r7;
	mov.u32 	%r9, %ctaid.y;
	mov.u32 	%r10, %ntid.y;
	mov.u32 	%r11, %tid.y;
	mad.lo.s32 	%r12, %r9, %r10, %r11;
	setp.ge.s32 	%p1, %r8, %r1;
	setp.ge.s32 	%p2, %r12, %r3;
	or.pred  	%p3, %p1, %p2;
	@%p3 bra 	$L__BB45_2;
	ld.param.u32 	%r27, [_Z22right_sph2cart_inplaceILi7EEvPdiii_param_3];
	ld.param.u32 	%r26, [_Z22right_sph2cart_inplaceILi7EEvPdiii_param_1];
	ld.param.u64 	%rd12, [_Z22right_sph2cart_inplaceILi7EEvPdiii_param_0];
	cvta.to.global.u64 	%rd2, %rd12;
	mov.u32 	%r14, %ctaid.y;
	mov.u32 	%r15, %ntid.y;
	mov.u32 	%r16, %tid.y;
	mad.lo.s32 	%r17, %r14, %r15, %r16;
	mul.lo.s32 	%r18, %r17, 36;
	mov.u32 	%r19, %ctaid.x;
	mov.u32 	%r20, %ntid.x;
	mov.u32 	%r21, %tid.x;
	mad.lo.s32 	%r22, %r19, %r20, %r21;
	mul.lo.s32 	%r23, %r26, %r22;
	add.s32 	%r24, %r23, %r18;
	add.s32 	%r25, %r24, %r27;
	mul.wide.s32 	%rd3, %r25, 8;
	add.s64 	%rd4, %rd2, %rd3;
	ld.global.f64 	%fd1, [%rd4];
	ld.global.f64 	%fd2, [%rd4+8];
	ld.global.f64 	%fd3, [%rd4+16];
	ld.global.f64 	%fd4, [%rd4+24];
	ld.global.f64 	%fd5, [%rd4+32];
	ld.global.f64 	%fd6, [%rd4+40];
	ld.global.f64 	%fd7, [%rd4+48];
	ld.global.f64 	%fd8, [%rd4+56];
	ld.global.f64 	%fd9, [%rd4+64];
	ld.global.f64 	%fd10, [%rd4+72];
	ld.global.f64 	%fd11, [%rd4+80];
	ld.global.f64 	%fd12, [%rd4+88];
	ld.global.f64 	%fd13, [%rd4+96];
	ld.global.f64 	%fd14, [%rd4+104];
	ld.global.f64 	%fd15, [%rd4+112];
	cvt.s64.s32 	%rd5, %r27;
	cvt.u64.u32 	%rd6, %r18;
	cvt.s64.s32 	%rd7, %r23;
	add.s64 	%rd8, %rd7, %rd6;
	add.s64 	%rd9, %rd8, %rd5;
	shl.b64 	%rd10, %rd9, 3;
	add.s64 	%rd11, %rd2, %rd10;
	mul.f64 	%fd16, %fd11, 0d3FDE0A44FF144576;
	mul.f64 	%fd17, %fd9, 0dBFDCE7F71D73D879;
	add.f64 	%fd18, %fd16, %fd17;
	mul.f64 	%fd19, %fd13, 0d3FE09AF4D7FFA13C;
	sub.f64 	%fd20, %fd18, %fd19;
	fma.rn.f64 	%fd21, %fd15, 0d3FE6A113BD249493, %fd20;
	st.global.f64 	[%rd11], %fd21;
	mul.f64 	%fd22, %fd1, 0d4013CCF145800201;
	mul.f64 	%fd23, %fd3, 0d4004C1B20DFF898B;
	sub.f64 	%fd24, %fd22, %fd23;
	fma.rn.f64 	%fd25, %fd5, 0d3FF687B3BF4F3418, %fd24;
	mul.f64 	%fd26, %fd7, 0d3FDCE7F71D73D879;
	sub.f64 	%fd27, %fd25, %fd26;
	st.global.f64 	[%rd11+8], %fd27;
	mul.f64 	%fd28, %fd10, 0d400A8D4D5A17B8BD;
	mul.f64 	%fd29, %fd8, 0dC0031E9DF1AF0F31;
	add.f64 	%fd30, %fd28, %fd29;
	mul.f64 	%fd31, %fd12, 0d4008E86F43FF71DA;
	sub.f64 	%fd32, %fd30, %fd31;
	mul.f64 	%fd33, %fd14, 0d40052AED6C67888E;
	add.f64 	%fd34, %fd32, %fd33;
	st.global.f64 	[%rd11+16], %fd34;
	mul.f64 	%fd35, %fd9, 0dBFF5ADF95616E25C;
	sub.f64 	%fd36, %fd35, %fd16;
	fma.rn.f64 	%fd37, %fd13, 0d4012AE5372FF9564, %fd36;
	mul.f64 	%fd38, %fd15, 0d402DB369E8400301;
	sub.f64 	%fd39, %fd37, %fd38;
	st.global.f64 	[%rd11+24], %fd39;
	mul.f64 	%fd40, %fd2, 0d402FC064229B4CD5;
	mul.f64 	%fd41, %fd4, 0d4028E86F43FF71DA;
	sub.f64 	%fd42, %fd40, %fd41;
	fma.rn.f64 	%fd43, %fd6, 0d401A8D4D5A17B8BD, %fd42;
	st.global.f64 	[%rd11+32], %fd43;
	mul.f64 	%fd44, %fd9, 0d4025ADF95616E25B;
	mul.f64 	%fd45, %fd11, 0d4022C66B1F6CAB69;
	sub.f64 	%fd46, %fd44, %fd45;
	fma.rn.f64 	%fd47, %fd13, 0d4018E86F43FF71DA, %fd46;
	st.global.f64 	[%rd11+40], %fd47;
	mul.f64 	%fd48, %fd1, 0d4038C02D96E00281;
	sub.f64 	%fd49, %fd23, %fd48;
	fma.rn.f64 	%fd50, %fd5, 0d4002C66B1F6CAB6A, %fd49;
	mul.f64 	%fd51, %fd7, 0d3FF5ADF95616E25C;
	sub.f64 	%fd52, %fd50, %fd51;
	st.global.f64 	[%rd11+48], %fd52;
	mul.f64 	%fd53, %fd8, 0dC01CADECEA8696CA;
	add.f64 	%fd54, %fd28, %fd53;
	fma.rn.f64 	%fd55, %fd12, 0d402F228B14FF4E50, %fd54;
	mul.f64 	%fd56, %fd14, 0d4043D83E95A11005;
	sub.f64 	%fd57, %fd55, %fd56;
	st.global.f64 	[%rd11+56], %fd57;
	mul.f64 	%fd58, %fd3, 0d403F228B14FF4E50;
	mul.f64 	%fd59, %fd5, 0d403C29A0AF23011E;
	sub.f64 	%fd60, %fd58, %fd59;
	fma.rn.f64 	%fd61, %fd7, 0d4025ADF95616E25B, %fd60;
	st.global.f64 	[%rd11+64], %fd61;
	mul.f64 	%fd62, %fd8, 0d402CADECEA8696C9;
	mul.f64 	%fd63, %fd10, 0d4031B388E6BA7B28;
	sub.f64 	%fd64, %fd62, %fd63;
	fma.rn.f64 	%fd65, %fd12, 0d4024C1B20DFF898B, %fd64;
	st.global.f64 	[%rd11+72], %fd65;
	mul.f64 	%fd66, %fd11, 0d4002C66B1F6CAB6A;
	sub.f64 	%fd67, %fd35, %fd66;
	mul.f64 	%fd68, %fd13, 0d4004C1B20DFF898B;
	add.f64 	%fd69, %fd67, %fd68;
	fma.rn.f64 	%fd70, %fd15, 0d4038C02D96E00281, %fd69;
	st.global.f64 	[%rd11+80], %fd70;
	mul.f64 	%fd71, %fd2, 0dC04A75A8C7816AB2;
	fma.rn.f64 	%fd72, %fd6, 0d402A8D4D5A17B8BD, %fd71;
	st.global.f64 	[%rd11+88], %fd72;
	mul.f64 	%fd73, %fd9, 0d4035ADF95616E25B;
	fma.rn.f64 	%fd74, %fd11, 0d4032C66B1F6CAB69, %fd73;
	fma.rn.f64 	%fd75, %fd13, 0dC04F228B14FF4E50, %fd74;
	st.global.f64 	[%rd11+96], %fd75;
	mul.f64 	%fd76, %fd4, 0d4044C1B20DFF898B;
	mul.f64 	%fd77, %fd6, 0d4041B388E6BA7B28;
	sub.f64 	%fd78, %fd76, %fd77;
	st.global.f64 	[%rd11+104], %fd78;
	mul.f64 	%fd79, %fd11, 0d4029088ED490E48D;
	sub.f64 	%fd80, %fd79, %fd73;
	st.global.f64 	[%rd11+112], %fd80;
	mul.f64 	%fd81, %fd3, 0d4012AE5372FF9564;
	fma.rn.f64 	%fd82, %fd1, 0d402DB369E8400301, %fd81;
	mul.f64 	%fd83, %fd5, 0d3FDE0A44FF144576;
	add.f64 	%fd84, %fd82, %fd83;
	sub.f64 	%fd85, %fd84, %fd51;
	st.global.f64 	[%rd11+120], %fd85;
	sub.f64 	%fd86, %fd53, %fd28;
	fma.rn.f64 	%fd87, %fd12, 0d402F228B14FF4E50, %fd86;
	add.f64 	%fd88, %fd87, %fd56;
	st.global.f64 	[%rd11+128], %fd88;
	mul.f64 	%fd89, %fd3, 0dC04F228B14FF4E50;
	mul.f64 	%fd90, %fd5, 0d4032C66B1F6CAB69;
	sub.f64 	%fd91, %fd89, %fd90;
	mul.f64 	%fd92, %fd7, 0d4035ADF95616E25B;
	add.f64 	%fd93, %fd91, %fd92;
	st.global.f64 	[%rd11+136], %fd93;
	mul.f64 	%fd94, %fd12, 0dC04F228B14FF4E50;
	fma.rn.f64 	%fd95, %fd8, 0d403CADECEA8696C9, %fd94;
	st.global.f64 	[%rd11+144], %fd95;
	mul.f64 	%fd96, %fd5, 0d4042C66B1F6CAB6A;
	sub.f64 	%fd97, %fd96, %fd92;
	st.global.f64 	[%rd11+152], %fd97;
	mul.f64 	%fd98, %fd10, 0d40253DD77B462D64;
	mul.f64 	%fd99, %fd8, 0dC026F18A553878A1;
	add.f64 	%fd100, %fd98, %fd99;
	st.global.f64 	[%rd11+160], %fd100;
	mul.f64 	%fd101, %fd11, 0d3FF687B3BF4F3418;
	sub.f64 	%fd102, %fd17, %fd101;
	sub.f64 	%fd103, %fd102, %fd68;
	mul.f64 	%fd104, %fd15, 0d4013CCF145800201;
	sub.f64 	%fd105, %fd103, %fd104;
	st.global.f64 	[%rd11+168], %fd105;
	add.f64 	%fd106, %fd40, %fd41;
	fma.rn.f64 	%fd107, %fd6, 0d401A8D4D5A17B8BD, %fd106;
	st.global.f64 	[%rd11+176], %fd107;
	fma.rn.f64 	%fd108, %fd11, 0d403C29A0AF23011E, %fd44;
	fma.rn.f64 	%fd109, %fd13, 0d403F228B14FF4E50, %fd108;
	st.global.f64 	[%rd11+184], %fd109;
	mul.f64 	%fd110, %fd4, 0dC044C1B20DFF898B;
	sub.f64 	%fd111, %fd110, %fd77;
	st.global.f64 	[%rd11+192], %fd111;
	mul.f64 	%fd112, %fd9, 0dC035ADF95616E25B;
	mul.f64 	%fd113, %fd11, 0d4042C66B1F6CAB6A;
	sub.f64 	%fd114, %fd112, %fd113;
	st.global.f64 	[%rd11+200], %fd114;
	mul.f64 	%fd115, %fd6, 0d40353DD77B462D64;
	st.global.f64 	[%rd11+208], %fd115;
	mul.f64 	%fd116, %fd9, 0d40171FF8E45CAD2F;
	st.global.f64 	[%rd11+216], %fd116;
	mul.f64 	%fd117, %fd1, 0dBFE6A113BD249493;
	mul.f64 	%fd118, %fd3, 0d3FE09AF4D7FFA13C;
	sub.f64 	%fd119, %fd117, %fd118;
	sub.f64 	%fd120, %fd119, %fd83;
	sub.f64 	%fd121, %fd120, %fd26;
	st.global.f64 	[%rd11+224], %fd121;
	sub.f64 	%fd122, %fd29, %fd28;
	sub.f64 	%fd123, %fd122, %fd31;
	sub.f64 	%fd124, %fd123, %fd33;
	st.global.f64 	[%rd11+232], %fd124;
	mul.f64 	%fd125, %fd5, 0d4022C66B1F6CAB69;
	fma.rn.f64 	%fd126, %fd3, 0d4018E86F43FF71DA, %fd125;
	fma.rn.f64 	%fd127, %fd7, 0d4025ADF95616E25B, %fd126;
	st.global.f64 	[%rd11+240], %fd127;
	add.f64 	%fd128, %fd62, %fd63;
	fma.rn.f64 	%fd129, %fd12, 0d4024C1B20DFF898B, %fd128;
	st.global.f64 	[%rd11+248], %fd129;
	mul.f64 	%fd130, %fd5, 0dC029088ED490E48D;
	sub.f64 	%fd131, %fd130, %fd92;
	st.global.f64 	[%rd11+256], %fd131;
	sub.f64 	%fd132, %fd99, %fd98;
	st.global.f64 	[%rd11+264], %fd132;
	mul.f64 	%fd133, %fd7, 0d40171FF8E45CAD2F;
	st.global.f64 	[%rd11+272], %fd133;
	mul.f64 	%fd134, %fd8, 0d3FF17B14102B0693;
	st.global.f64 	[%rd11+280], %fd134;
$L__BB45_2:
	ret;

}
.entry _Z22right_sph2cart_inplaceILi8EEvPdiii(
	.param .u64 .ptr .align 1 _Z22right_sph2cart_inplaceILi8EEvPdiii_param_0,
	.param .u32 _Z22right_sph2cart_inplaceILi8EEvPdiii_param_1,
	.param .u32 _Z22right_sph2cart_inplaceILi8EEvPdiii_param_2,
	.param .u32 _Z22right_sph2cart_inplaceILi8EEvPdiii_param_3
)
{
	.reg .pred 	%p<4>;
	.reg .b32 	%r<28>;
	.reg .b64 	%rd<13>;
	.reg .b64 	%fd<182>;

	ld.param.u32 	%r1, [_Z22right_sph2cart_inplaceILi8EEvPdiii_param_1];
	ld.param.u32 	%r3, [_Z22right_sph2cart_inplaceILi8EEvPdiii_param_2];
	mov.u32 	%r5, %ctaid.x;
	mov.u32 	%r6, %ntid.x;
	mov.u32 	%r7, %tid.x;
	mad.lo.s32 	%r8, %r5, %r6, %r7;
	mov.u32 	%r9, %ctaid.y;
	mov.u32 	%r10, %ntid.y;
	mov.u32 	%r11, %tid.y;
	mad.lo.s32 	%r12, %r9, %r10, %r11;
	setp.ge.s32 	%p1, %r8, %r1;
	setp.ge.s32 	%p2, %r12, %r3;
	or.pred  	%p3, %p1, %p2;
	@%p3 bra 	$L__BB46_2;
	ld.param.u32 	%r27, [_Z22right_sph2cart_inplaceILi8EEvPdiii_param_3];
	ld.param.u32 	%r26, [_Z22right_sph2cart_inplaceILi8EEvPdiii_param_1];
	ld.param.u64 	%rd12, [_Z22right_sph2cart_inplaceILi8EEvPdiii_param_0];
	cvta.to.global.u64 	%rd2, %rd12;
	mov.u32 	%r14, %ctaid.y;
	mov.u32 	%r15, %ntid.y;
	mov.u32 	%r16, %tid.y;
	mad.lo.s32 	%r17, %r14, %r15, %r16;
	mul.lo.s32 	%r18, %r17, 45;
	mov.u32 	%r19, %ctaid.x;
	mov.u32 	%r20, %ntid.x;
	mov.u32 	%r21, %tid.x;
	mad.lo.s32 	%r22, %r19, %r20, %r21;
	mul.lo.s32 	%r23, %r26, %r22;
	add.s32 	%r24, %r23, %r18;
	add.s32 	%r25, %r24, %r27;
	mul.wide.s32 	%rd3, %r25, 8;
	add.s64 	%rd4, %rd2, %rd3;
	ld.global.f64 	%fd1, [%rd4];
	ld.global.f64 	%fd2, [%rd4+8];
	ld.global.f64 	%fd3, [%rd4+16];
	ld.global.f64 	%fd4, [%rd4+24];
	ld.global.f64 	%fd5, [%rd4+32];
	ld.global.f64 	%fd6, [%rd4+40];
	ld.global.f64 	%fd7, [%rd4+48];
	ld.global.f64 	%fd8, [%rd4+56];
	ld.global.f64 	%fd9, [%rd4+64];
	ld.global.f64 	%fd10, [%rd4+72];
	ld.global.f64 	%fd11, [%rd4+80];
	ld.global.f64 	%fd12, [%rd4+88];
	ld.global.f64 	%fd13, [%rd4+96];
	ld.global.f64 	%fd14, [%rd4+104];
	ld.global.f64 	%fd15, [%rd4+112];
	ld.global.f64 	%fd16, [%rd4+120];
	ld.global.f64 	%fd17, [%rd4+128];
	cvt.s64.s32 	%rd5, %r27;
	cvt.u64.u32 	%rd6, %r18;
	cvt.s64.s32 	%rd7, %r23;
	add.s64 	%rd8, %rd7, %rd6;
	add.s64 	%rd9, %rd8, %rd5;
	shl.b64 	%rd10, %rd9, 3;
	add.s64 	%rd11, %rd2, %rd10;
	mul.f64 	%fd18, %fd9, 0d3FD45AB7B94410EC;
	mul.f64 	%fd19, %fd11, 0d3FDD31993DFE5DD2;
	sub.f64 	%fd20, %fd18, %fd19;
	fma.rn.f64 	%fd21, %fd13, 0d3FDE9E6057ED4467, %fd20;
	mul.f64 	%fd22, %fd15, 0d3FE108DEB99A141A;
	sub.f64 	%fd23, %fd21, %fd22;
	fma.rn.f64 	%fd24, %fd17, 0d3FE7535E00D444D1, %fd23;
	st.global.f64 	[%rd11], %fd24;
	mul.f64 	%fd25, %fd1, 0d4017535E00D444D1;
	mul.f64 	%fd26, %fd3, 0d40098D4E16671E27;
	sub.f64 	%fd27, %fd25, %fd26;
	mul.f64 	%fd28, %fd5, 0d3FFE9E6057ED4467;
	add.f64 	%fd29, %fd27, %fd28;
	mul.f64 	%fd30, %fd7, 0d3FED31993DFE5DD2;
	sub.f64 	%fd31, %fd29, %fd30;
	st.global.f64 	[%rd11+8], %fd31;
	mul.f64 	%fd32, %fd12, 0d400DA579AA846684;
	mul.f64 	%fd33, %fd10, 0dC00E881395E61964;
	add.f64 	%fd34, %fd32, %fd33;
	mul.f64 	%fd35, %fd14, 0d400B996ABD80466E;
	sub.f64 	%fd36, %fd34, %fd35;
	fma.rn.f64 	%fd37, %fd16, 0d4007535E00D444D1, %fd36;
	st.global.f64 	[%rd11+16], %fd37;
	mul.f64 	%fd38, %fd9, 0d3FF45AB7B94410E9;
	mul.f64 	%fd39, %fd11, 0d3FED31993DFE5DD2;
	sub.f64 	%fd40, %fd38, %fd39;
	mul.f64 	%fd41, %fd13, 0d3FFE9E6057ED4467;
	sub.f64 	%fd42, %fd40, %fd41;
	mul.f64 	%fd43, %fd15, 0d401DCF85C4CDA32E;
	add.f64 	%fd44, %fd42, %fd43;
	mul.f64 	%fd45, %fd17, 0d403468F240B9BC37;
	sub.f64 	%fd46, %fd44, %fd45;
	st.global.f64 	[%rd11+24], %fd46;
	mul.f64 	%fd47, %fd2, 0d403468F240B9BC37;
	mul.f64 	%fd48, %fd4, 0d40313FE2B6702C05;
	sub.f64 	%fd49, %fd47, %fd48;
	fma.rn.f64 	%fd50, %fd6, 0d40263C1B3FE34CE5, %fd49;
	mul.f64 	%fd51, %fd8, 0d400E881395E61964;
	sub.f64 	%fd52, %fd50, %fd51;
	st.global.f64 	[%rd11+32], %fd52;
	mul.f64 	%fd53, %fd11, 0d402B5E7FAA1E77F8;
	mul.f64 	%fd54, %fd9, 0dC0245AB7B94410ED;
	add.f64 	%fd55, %fd53, %fd54;
	mul.f64 	%fd56, %fd13, 0d4026F6C841F1F34E;
	sub.f64 	%fd57, %fd55, %fd56;
	add.f64 	%fd58, %fd57, %fd43;
	st.global.f64 	[%rd11+40], %fd58;
	mul.f64 	%fd59, %fd1, 0d404468F240B9BC37;
	mul.f64 	%fd60, %fd3, 0d401DCF85C4CDA32E;
	sub.f64 	%fd61, %fd60, %fd59;
	add.f64 	%fd62, %fd61, %fd28;
	mul.f64 	%fd63, %fd7, 0d4005E532EE7EC65E;
	sub.f64 	%fd64, %fd62, %fd63;
	st.global.f64 	[%rd11+48], %fd64;
	mul.f64 	%fd65, %fd10, 0dC026E60EB06C930B;
	sub.f64 	%fd66, %fd65, %fd32;
	fma.rn.f64 	%fd67, %fd14, 0d403F0C9815304F3B, %fd66;
	mul.f64 	%fd68, %fd16, 0d404E9D6B61169A52;
	sub.f64 	%fd69, %fd67, %fd68;
	st.global.f64 	[%rd11+56], %fd69;
	mul.f64 	%fd70, %fd3, 0d40465BA4539A3A62;
	mul.f64 	%fd71, %fd5, 0d4046F6C841F1F34D;
	sub.f64 	%fd72, %fd70, %fd71;
	fma.rn.f64 	%fd73, %fd7, 0d403B5E7FAA1E77F5, %fd72;
	st.global.f64 	[%rd11+64], %fd73;
	mul.f64 	%fd74, %fd10, 0d403E881395E61964;
	mul.f64 	%fd75, %fd12, 0d4038B4900E190019;
	sub.f64 	%fd76, %fd74, %fd75;
	fma.rn.f64 	%fd77, %fd14, 0d402B996ABD80466C, %fd76;
	st.global.f64 	[%rd11+72], %fd77;
	mul.f64 	%fd78, %fd13, 0dC01322FC36F44AC0;
	fma.rn.f64 	%fd79, %fd9, 0d3FFE881395E61960, %fd78;
	fma.rn.f64 	%fd80, %fd17, 0d4049832ED0E82B45, %fd79;
	st.global.f64 	[%rd11+80], %fd80;
	mul.f64 	%fd81, %fd2, 0d4059832ED0E82B45;
	sub.f64 	%fd82, %fd48, %fd81;
	fma.rn.f64 	%fd83, %fd6, 0d4032876C0A92C012, %fd82;
	mul.f64 	%fd84, %fd8, 0d4026E60EB06C930B;
	sub.f64 	%fd85, %fd83, %fd84;
	st.global.f64 	[%rd11+88], %fd85;
	mul.f64 	%fd86, %fd9, 0d403E881395E61961;
	sub.f64 	%fd87, %fd53, %fd86;
	fma.rn.f64 	%fd88, %fd13, 0d404CB47A526E701F, %fd87;
	mul.f64 	%fd89, %fd15, 0d405BF28D6880C8F9;
	sub.f64 	%fd90, %fd88, %fd89;
	st.global.f64 	[%rd11+96], %fd90;
	mul.f64 	%fd91, %fd4, 0d40513FE2B6702C05;
	mul.f64 	%fd92, %fd6, 0d4052876C0A92C013;
	sub.f64 	%fd93, %fd91, %fd92;
	fma.rn.f64 	%fd94, %fd8, 0d403E881395E61964, %fd93;
	st.global.f64 	[%rd11+104], %fd94;
	mul.f64 	%fd95, %fd11, 0d40423EFFC6BEFAA4;
	sub.f64 	%fd96, %fd86, %fd95;
	fma.rn.f64 	%fd97, %fd13, 0d403322FC36F44AC0, %fd96;
	st.global.f64 	[%rd11+112], %fd97;
	add.f64 	%fd98, %fd59, %fd60;
	sub.f64 	%fd99, %fd98, %fd28;
	sub.f64 	%fd100, %fd99, %fd63;
	st.global.f64 	[%rd11+120], %fd100;
	mul.f64 	%fd101, %fd12, 0d4032876C0A92C012;
	sub.f64 	%fd102, %fd65, %fd101;
	mul.f64 	%fd103, %fd14, 0d40313FE2B6702C05;
	add.f64 	%fd104, %fd102, %fd103;
	fma.rn.f64 	%fd105, %fd16, 0d4059832ED0E82B45, %fd104;
	st.global.f64 	[%rd11+128], %fd105;
	mul.f64 	%fd106, %fd3, 0dC062A1B39B0085FC;
	fma.rn.f64 	%fd107, %fd7, 0d404B5E7FAA1E77F5, %fd106;
	st.global.f64 	[%rd11+136], %fd107;
	mul.f64 	%fd108, %fd12, 0d4048B4900E190019;
	fma.rn.f64 	%fd109, %fd10, 0d404E881395E61963, %fd108;
	fma.rn.f64 	%fd110, %fd14, 0dC0613FE2B6702C04, %fd109;
	st.global.f64 	[%rd11+144], %fd110;
	mul.f64 	%fd111, %fd5, 0d405322FC36F44AC0;
	mul.f64 	%fd112, %fd7, 0d40523EFFC6BEFAA4;
	sub.f64 	%fd113, %fd111, %fd112;
	st.global.f64 	[%rd11+152], %fd113;
	mul.f64 	%fd114, %fd10, 0dC04251A559F075A1;
	fma.rn.f64 	%fd115, %fd12, 0d4033C3A671AD99AC, %fd114;
	st.global.f64 	[%rd11+160], %fd115;
	add.f64 	%fd116, %fd38, %fd39;
	sub.f64 	%fd117, %fd116, %fd41;
	sub.f64 	%fd118, %fd117, %fd43;
	sub.f64 	%fd119, %fd118, %fd45;
	st.global.f64 	[%rd11+168], %fd119;
	mul.f64 	%fd120, %fd4, 0d403F0C9815304F3B;
	fma.rn.f64 	%fd121, %fd2, 0d404E9D6B61169A52, %fd120;
	mul.f64 	%fd122, %fd6, 0d400DA579AA846684;
	add.f64 	%fd123, %fd121, %fd122;
	sub.f64 	%fd124, %fd123, %fd84;
	st.global.f64 	[%rd11+176], %fd124;
	mul.f64 	%fd125, %fd9, 0dC03E881395E61961;
	sub.f64 	%fd126, %fd125, %fd53;
	fma.rn.f64 	%fd127, %fd13, 0d404CB47A526E701F, %fd126;
	add.f64 	%fd128, %fd127, %fd89;
	st.global.f64 	[%rd11+184], %fd128;
	mul.f64 	%fd129, %fd4, 0dC0613FE2B6702C04;
	mul.f64 	%fd130, %fd6, 0d4048B4900E190019;
	sub.f64 	%fd131, %fd129, %fd130;
	fma.rn.f64 	%fd132, %fd8, 0d404E881395E61963, %fd131;
	st.global.f64 	[%rd11+192], %fd132;
	mul.f64 	%fd133, %fd13, 0dC05CB47A526E7022;
	fma.rn.f64 	%fd134, %fd9, 0d404E881395E61960, %fd133;
	st.global.f64 	[%rd11+200], %fd134;
	mul.f64 	%fd135, %fd6, 0d404DA579AA846684;
	mul.f64 	%fd136, %fd8, 0d404251A559F075A1;
	sub.f64 	%fd137, %fd135, %fd136;
	st.global.f64 	[%rd11+208], %fd137;
	mul.f64 	%fd138, %fd11, 0d402D31993DFE5DD0;
	mul.f64 	%fd139, %fd9, 0dC0304892FA9CDA55;
	add.f64 	%fd140, %fd138, %fd139;
	st.global.f64 	[%rd11+216], %fd140;
	mul.f64 	%fd141, %fd1, 0dC017535E00D444D1;
	sub.f64 	%fd142, %fd141, %fd26;
	sub.f64 	%fd143, %fd142, %fd28;
	sub.f64 	%fd144, %fd143, %fd30;
	st.global.f64 	[%rd11+224], %fd144;
	mul.f64 	%fd145, %fd12, 0d40263C1B3FE34CE5;
	sub.f64 	%fd146, %fd33, %fd145;
	sub.f64 	%fd147, %fd146, %fd103;
	mul.f64 	%fd148, %fd16, 0d403468F240B9BC37;
	sub.f64 	%fd149, %fd147, %fd148;
	st.global.f64 	[%rd11+232], %fd149;
	add.f64 	%fd150, %fd70, %fd71;
	fma.rn.f64 	%fd151, %fd7, 0d403B5E7FAA1E77F5, %fd150;
	st.global.f64 	[%rd11+240], %fd151;
	fma.rn.f64 	%fd152, %fd12, 0d4052876C0A92C013, %fd74;
	fma.rn.f64 	%fd153, %fd14, 0d40513FE2B6702C05, %fd152;
	st.global.f64 	[%rd11+248], %fd153;
	mul.f64 	%fd154, %fd5, 0dC05322FC36F44AC0;
	sub.f64 	%fd155, %fd154, %fd112;
	st.global.f64 	[%rd11+256], %fd155;
	mul.f64 	%fd156, %fd12, 0d404DA579AA846684;
	sub.f64 	%fd157, %fd114, %fd156;
	st.global.f64 	[%rd11+264], %fd157;
	mul.f64 	%fd158, %fd7, 0d403D31993DFE5DD3;
	st.global.f64 	[%rd11+272], %fd158;
	mul.f64 	%fd159, %fd10, 0d401BEA20890CE401;
	st.global.f64 	[%rd11+280], %fd159;
	add.f64 	%fd160, %fd18, %fd19;
	fma.rn.f64 	%fd161, %fd13, 0d3FDE9E6057ED4467, %fd160;
	add.f64 	%fd162, %fd161, %fd22;
	fma.rn.f64 	%fd163, %fd17, 0d3FE7535E00D444D1, %fd162;
	st.global.f64 	[%rd11+288], %fd163;
	mul.f64 	%fd164, %fd2, 0dC007535E00D444D1;
	mul.f64 	%fd165, %fd4, 0d400B996ABD80466E;
	sub.f64 	%fd166, %fd164, %fd165;
	sub.f64 	%fd167, %fd166, %fd122;
	sub.f64 	%fd168, %fd167, %fd51;
	st.global.f64 	[%rd11+296], %fd168;
	sub.f64 	%fd169, %fd54, %fd53;
	sub.f64 	%fd170, %fd169, %fd56;
	sub.f64 	%fd171, %fd170, %fd43;
	st.global.f64 	[%rd11+304], %fd171;
	mul.f64 	%fd172, %fd6, 0d4038B4900E190019;
	fma.rn.f64 	%fd173, %fd4, 0d402B996ABD80466C, %fd172;
	fma.rn.f64 	%fd174, %fd8, 0d403E881395E61964, %fd173;
	st.global.f64 	[%rd11+312], %fd174;
	add.f64 	%fd175, %fd86, %fd95;
	fma.rn.f64 	%fd176, %fd13, 0d403322FC36F44AC0, %fd175;
	st.global.f64 	[%rd11+320], %fd176;
	mul.f64 	%fd177, %fd6, 0dC033C3A671AD99AC;
	sub.f64 	%fd178, %fd177, %fd136;
	st.global.f64 	[%rd11+328], %fd178;
	sub.f64 	%fd179, %fd139, %fd138;
	st.global.f64 	[%rd11+336], %fd179;
	mul.f64 	%fd180, %fd8, 0d401BEA20890CE401;
	st.global.f64 	[%rd11+344], %fd180;
	mul.f64 	%fd181, %fd9, 0d3FF29C15B0B342AD;
	st.global.f64 	[%rd11+352], %fd181;
$L__BB46_2:
	ret;

}
.entry _Z22right_sph2cart_inplaceILi9EEvPdiii(
	.param .u64 .ptr .align 1 _Z22right_sph2cart_inplaceILi9EEvPdiii_param_0,
	.param .u32 _Z22right_sph2cart_inplaceILi9EEvPdiii_param_1,
	.param .u32 _Z22right_sph2cart_inplaceILi9EEvPdiii_param_2,
	.param .u32 _Z22right_sph2cart_inplaceILi9EEvPdiii_param_3
)
{
	.reg .pred 	%p<4>;
	.reg .b32 	%r<28>;
	.reg .b64 	%rd<13>;
	.reg .b64 	%fd<243>;

	ld.param.u32 	%r1, [_Z22right_sph2cart_inplaceILi9EEvPdiii_param_1];
	ld.param.u32 	%r3, [_Z22right_sph2cart_inplaceILi9EEvPdiii_param_2];
	mov.u32 	%r5, %ctaid.x;
	mov.u32 	%r6, %ntid.x;
	mov.u32 	%r7, %tid.x;
	mad.lo.s32 	%r8, %r5, %r6, %r7;
	mov.u32 	%r9, %ctaid.y;
	mov.u32 	%r10, %ntid.y;
	mov.u32 	%r11, %tid.y;
	mad.lo.s32 	%r12, %r9, %r10, %r11;
	setp.ge.s32 	%p1, %r8, %r1;
	setp.ge.s32 	%p2, %r12, %r3;
	or.pred  	%p3, %p1, %p2;
	@%p3 bra 	$L__BB47_2;
	ld.param.u32 	%r27, [_Z22right_sph2cart_inplaceILi9EEvPdiii_param_3];
	ld.param.u32 	%r26, [_Z22right_sph2cart_inplaceILi9EEvPdiii_param_1];
	ld.param.u64 	%rd12, [_Z22right_sph2cart_inplaceILi9EEvPdiii_param_0];
	cvta.to.global.u64 	%rd2, %rd12;
	mov.u32 	%r14, %ctaid.y;
	mov.u32 	%r15, %ntid.y;
	mov.u32 	%r16, %tid.y;
	mad.lo.s32 	%r17, %r14, %r15, %r16;
	mul.lo.s32 	%r18, %r17, 55;
	mov.u32 	%r19, %ctaid.x;
	mov.u32 	%r20, %ntid.x;
	mov.u32 	%r21, %tid.x;
	mad.lo.s32 	%r22, %r19, %r20, %r21;
	mul.lo.s32 	%r23, %r26, %r22;
	add.s32 	%r24, %r23, %r18;
	add.s32 	%r25, %r24, %r27;
	mul.wide.s32 	%rd3, %r25, 8;
	add.s64 	%rd4, %rd2, %rd3;
	ld.global.f64 	%fd1, [%rd4];
	ld.global.f64 	%fd2, [%rd4+8];
	ld.global.f64 	%fd3, [%rd4+16];
	ld.global.f64 	%fd4, [%rd4+24];
	ld.global.f64 	%fd5, [%rd4+32];
	ld.global.f64 	%fd6, [%rd4+40];
	ld.global.f64 	%fd7, [%rd4+48];
	ld.global.f64 	%fd8, [%rd4+56];
	ld.global.f64 	%fd9, [%rd4+64];
	ld.global.f64 	%fd10, [%rd4+72];
	ld.global.f64 	%fd11, [%rd4+80];
	ld.global.f64 	%fd12, [%rd4+88];
	ld.global.f64 	%fd13, [%rd4+96];
	ld.global.f64 	%fd14, [%rd4+104];
	ld.global.f64 	%fd15, [%rd4+112];
	ld.global.f64 	%fd16, [%rd4+120];
	ld.global.f64 	%fd17, [%rd4+128];
	ld.global.f64 	%fd18, [%rd4+136];
	ld.global.f64 	%fd19, [%rd4+144];
	cvt.s64.s32 	%rd5, %r27;
	cvt.u64.u32 	%rd6, %r18;
	cvt.s64.s32 	%rd7, %r23;
	add.s64 	%rd8, %rd7, %rd6;
	add.s64 	%rd9, %rd8, %rd5;
	shl.b64 	%rd10, %rd9, 3;
	add.s64 	%rd11, %rd2, %rd10;
	mul.f64 	%fd20, %fd11, 0d3FDCDEB5A4F171E4;
	mul.f64 	%fd21, %fd13, 0d3FDD8CA1E4704373;
	sub.f64 	%fd22, %fd20, %fd21;
	fma.rn.f64 	%fd23, %fd15, 0d3FDF3134AA5036D7, %fd22;
	mul.f64 	%fd24, %fd17, 0d3FE16FDD9EB91546;
	sub.f64 	%fd25, %fd23, %fd24;
	fma.rn.f64 	%fd26, %fd19, 0d3FE7F6FF2104E308, %fd25;
	st.global.f64 	[%rd11], %fd26;
	mul.f64 	%fd27, %fd1, 0d401AF5DF05257F6A;
	mul.f64 	%fd28, %fd3, 0d400E83C3D5C3E53B;
	sub.f64 	%fd29, %fd27, %fd28;
	fma.rn.f64 	%fd30, %fd5, 0d40037EC0EA722246, %fd29;
	mul.f64 	%fd31, %fd7, 0d3FF629796B543294;
	sub.f64 	%fd32, %fd30, %fd31;
	fma.rn.f64 	%fd33, %fd9, 0d3FDCDEB5A4F171E4, %fd32;
	st.global.f64 	[%rd11+8], %fd33;
	mul.f64 	%fd34, %fd10, 0d4008354C611C7F2A;
	mul.f64 	%fd35, %fd12, 0d4010ED30046DBABE;
	sub.f64 	%fd36, %fd34, %fd35;
	fma.rn.f64 	%fd37, %fd14, 0d40104F9063A51047, %fd36;
	mul.f64 	%fd38, %fd16, 0d400E33A466F5EFC9;
	sub.f64 	%fd39, %fd37, %fd38;
	fma.rn.f64 	%fd40, %fd18, 0d40096B2583FA1CBF, %fd39;
	st.global.f64 	[%rd11+16], %fd40;
	mul.f64 	%fd41, %fd11, 0d3FFCDEB5A4F171E4;
	mul.f64 	%fd42, %fd15, 0d400F3134AA5036D8;
	sub.f64 	%fd43, %fd41, %fd42;
	fma.rn.f64 	%fd44, %fd17, 0d4025CBD506675A9A, %fd43;
	fma.rn.f64 	%fd45, %fd19, 0dC03AF5DF05257F68, %fd44;
	st.global.f64 	[%rd11+24], %fd45;
	mul.f64 	%fd46, %fd2, 0d40396B2583FA1CBE;
	mul.f64 	%fd47, %fd4, 0d4036A6BB4D3873D8;
	sub.f64 	%fd48, %fd46, %fd47;
	mul.f64 	%fd49, %fd6, 0d40304F9063A51046;
	add.f64 	%fd50, %fd48, %fd49;
	mul.f64 	%fd51, %fd8, 0d4020ED30046DBABE;
	sub.f64 	%fd52, %fd50, %fd51;
	st.global.f64 	[%rd11+32], %fd52;
	mul.f64 	%fd53, %fd13, 0d40309F1B107F25F0;
	mul.f64 	%fd54, %fd11, 0dC0320B318716E72F;
	add.f64 	%fd55, %fd53, %fd54;
	mul.f64 	%fd56, %fd15, 0d402B4B0E15062FFC;
	sub.f64 	%fd57, %fd55, %fd56;
	fma.rn.f64 	%fd58, %fd17, 0d40216FDD9EB91546, %fd57;
	st.global.f64 	[%rd11+40], %fd58;
	mul.f64 	%fd59, %fd1, 0d404F742EDB5669FA;
	mul.f64 	%fd60, %fd3, 0d402E83C3D5C3E53A;
	sub.f64 	%fd61, %fd60, %fd59;
	mul.f64 	%fd62, %fd7, 0d400D8CA1E4704373;
	sub.f64 	%fd63, %fd61, %fd62;
	fma.rn.f64 	%fd64, %fd9, 0d3FFCDEB5A4F171E4, %fd63;
	st.global.f64 	[%rd11+48], %fd64;
	mul.f64 	%fd65, %fd10, 0d4028354C611C7F28;
	mul.f64 	%fd66, %fd12, 0d4020ED30046DBABE;
	sub.f64 	%fd67, %fd65, %fd66;
	mul.f64 	%fd68, %fd14, 0d40304F9063A51046;
	sub.f64 	%fd69, %fd67, %fd68;
	mul.f64 	%fd70, %fd16, 0d404A6D2FDA1731D1;
	add.f64 	%fd71, %fd69, %fd70;
	mul.f64 	%fd72, %fd18, 0d40563DC0D37AD927;
	sub.f64 	%fd73, %fd71, %fd72;
	st.global.f64 	[%rd11+56], %fd73;
	mul.f64 	%fd74, %fd3, 0d404E83C3D5C3E53A;
	mul.f64 	%fd75, %fd5, 0d40510EE8CD23DDFE;
	sub.f64 	%fd76, %fd74, %fd75;
	fma.rn.f64 	%fd77, %fd7, 0d4048EEA898BEB8E8, %fd76;
	mul.f64 	%fd78, %fd9, 0d40320B318716E72F;
	sub.f64 	%fd79, %fd77, %fd78;
	st.global.f64 	[%rd11+64], %fd79;
	mul.f64 	%fd80, %fd12, 0d4045287C0589296D;
	mul.f64 	%fd81, %fd10, 0dC040238840BDAA1D;
	add.f64 	%fd82, %fd80, %fd81;
	mul.f64 	%fd83, %fd14, 0d40404F9063A51048;
	sub.f64 	%fd84, %fd82, %fd83;
	mul.f64 	%fd85, %fd16, 0d40319E1FE6BA2136;
	add.f64 	%fd86, %fd84, %fd85;
	st.global.f64 	[%rd11+72], %fd86;
	mul.f64 	%fd87, %fd13, 0d400629796B543296;
	fma.rn.f64 	%fd88, %fd11, 0d4005A7083BB5156B, %fd87;
	mul.f64 	%fd89, %fd15, 0d401B4B0E15062FFC;
	sub.f64 	%fd90, %fd88, %fd89;
	mul.f64 	%fd91, %fd17, 0d401E83C3D5C3E53A;
	sub.f64 	%fd92, %fd90, %fd91;
	fma.rn.f64 	%fd93, %fd19, 0d405797232480CF7C, %fd92;
	st.global.f64 	[%rd11+80], %fd93;
	mul.f64 	%fd94, %fd2, 0d40663DC0D37AD928;
	mul.f64 	%fd95, %fd4, 0d404A6D2FDA1731D1;
	sub.f64 	%fd96, %fd95, %fd94;
	add.f64 	%fd97, %fd96, %fd49;
	mul.f64 	%fd98, %fd8, 0d403963C806A4981D;
	sub.f64 	%fd99, %fd97, %fd98;
	st.global.f64 	[%rd11+88], %fd99;
	mul.f64 	%fd100, %fd11, 0dC04B10CA4AA25AC6;
	sub.f64 	%fd101, %fd100, %fd53;
	fma.rn.f64 	%fd102, %fd15, 0d405EB46FD7A6F5FD, %fd101;
	mul.f64 	%fd103, %fd17, 0d4066E2D2E052EBEC;
	sub.f64 	%fd104, %fd102, %fd103;
	st.global.f64 	[%rd11+96], %fd104;
	mul.f64 	%fd105, %fd4, 0d405A6D2FDA1731CE;
	mul.f64 	%fd106, %fd6, 0d40604F9063A51045;
	sub.f64 	%fd107, %fd105, %fd106;
	fma.rn.f64 	%fd108, %fd8, 0d4055287C0589296D, %fd107;
	st.global.f64 	[%rd11+104], %fd108;
	mul.f64 	%fd109, %fd11, 0d40520B318716E72F;
	mul.f64 	%fd110, %fd13, 0d404BB3D7C6293F3A;
	sub.f64 	%fd111, %fd109, %fd110;
	fma.rn.f64 	%fd112, %fd15, 0d403B4B0E15062FFC, %fd111;
	st.global.f64 	[%rd11+112], %fd112;
	mul.f64 	%fd113, %fd3, 0d401E83C3D5C3E53A;
	fma.rn.f64 	%fd114, %fd1, 0d405797232480CF7C, %fd113;
	mul.f64 	%fd115, %fd5, 0d401B4B0E15062FFC;
	sub.f64 	%fd116, %fd114, %fd115;
	mul.f64 	%fd117, %fd7, 0d400629796B543296;
	sub.f64 	%fd118, %fd116, %fd117;
	fma.rn.f64 	%fd119, %fd9, 0d4005A7083BB5156B, %fd118;
	st.global.f64 	[%rd11+120], %fd119;
	mul.f64 	%fd120, %fd14, 0dC04463747C8E5458;
	fma.rn.f64 	%fd121, %fd10, 0d403227F948D55F61, %fd120;
	fma.rn.f64 	%fd122, %fd18, 0d406BCD3108598F72, %fd121;
	st.global.f64 	[%rd11+128], %fd122;
	mul.f64 	%fd123, %fd3, 0d4073125A659A6F44;
	sub.f64 	%fd124, %fd75, %fd123;
	fma.rn.f64 	%fd125, %fd7, 0d4054C6E1D49EEF6C, %fd124;
	mul.f64 	%fd126, %fd9, 0d404B10CA4AA25AC6;
	sub.f64 	%fd127, %fd125, %fd126;
	st.global.f64 	[%rd11+136], %fd127;
	mul.f64 	%fd128, %fd10, 0dC058354C611C7F2C;
	add.f64 	%fd129, %fd80, %fd128;
	fma.rn.f64 	%fd130, %fd14, 0d406463747C8E5458, %fd129;
	mul.f64 	%fd131, %fd16, 0d4070843DE84E7F22;
	sub.f64 	%fd132, %fd130, %fd131;
	st.global.f64 	[%rd11+144], %fd132;
	mul.f64 	%fd133, %fd5, 0d40610EE8CD23DDFD;
	mul.f64 	%fd134, %fd7, 0d4064C6E1D49EEF6C;
	sub.f64 	%fd135, %fd133, %fd134;
	fma.rn.f64 	%fd136, %fd9, 0d40520B318716E72F, %fd135;
	st.global.f64 	[%rd11+152], %fd136;
	mul.f64 	%fd137, %fd10, 0d404D0CC20E223233;
	mul.f64 	%fd138, %fd12, 0d4050ED30046DBABE;
	sub.f64 	%fd139, %fd137, %fd138;
	add.f64 	%fd140, %fd139, %fd83;
	st.global.f64 	[%rd11+160], %fd140;
	fma.rn.f64 	%fd141, %fd13, 0d400D8CA1E4704373, %fd41;
	mul.f64 	%fd142, %fd17, 0d402E83C3D5C3E53A;
	sub.f64 	%fd143, %fd141, %fd142;
	mul.f64 	%fd144, %fd19, 0d404F742EDB5669FA;
	sub.f64 	%fd145, %fd143, %fd144;
	st.global.f64 	[%rd11+168], %fd145;
	add.f64 	%fd146, %fd94, %fd95;
	sub.f64 	%fd147, %fd146, %fd49;
	sub.f64 	%fd148, %fd147, %fd98;
	st.global.f64 	[%rd11+176], %fd148;
	mul.f64 	%fd149, %fd13, 0d4054C6E1D49EEF6C;
	sub.f64 	%fd150, %fd100, %fd149;
	mul.f64 	%fd151, %fd15, 0d40510EE8CD23DDFE;
	add.f64 	%fd152, %fd150, %fd151;
	fma.rn.f64 	%fd153, %fd17, 0d4073125A659A6F44, %fd152;
	st.global.f64 	[%rd11+184], %fd153;
	mul.f64 	%fd154, %fd4, 0dC07605A7E068A981;
	fma.rn.f64 	%fd155, %fd8, 0d4065287C0589296D, %fd154;
	st.global.f64 	[%rd11+192], %fd155;
	mul.f64 	%fd156, %fd13, 0d405BB3D7C6293F3D;
	fma.rn.f64 	%fd157, %fd11, 0d40620B318716E72E, %fd156;
	fma.rn.f64 	%fd158, %fd15, 0dC0710EE8CD23DDFD, %fd157;
	st.global.f64 	[%rd11+200], %fd158;
	mul.f64 	%fd159, %fd8, 0d4060ED30046DBABF;
	sub.f64 	%fd160, %fd106, %fd159;
	st.global.f64 	[%rd11+208], %fd160;
	mul.f64 	%fd161, %fd11, 0dC04CDEB5A4F171E4;
	fma.rn.f64 	%fd162, %fd13, 0d403D8CA1E4704374, %fd161;
	st.global.f64 	[%rd11+216], %fd162;
	mul.f64 	%fd163, %fd1, 0dC03AF5DF05257F68;
	mul.f64 	%fd164, %fd3, 0d4025CBD506675A9A;
	sub.f64 	%fd165, %fd163, %fd164;
	mul.f64 	%fd166, %fd5, 0d400F3134AA5036D8;
	sub.f64 	%fd167, %fd165, %fd166;
	fma.rn.f64 	%fd168, %fd9, 0d3FFCDEB5A4F171E4, %fd167;
	st.global.f64 	[%rd11+224], %fd168;
	add.f64 	%fd169, %fd65, %fd66;
	sub.f64 	%fd170, %fd169, %fd68;
	sub.f64 	%fd171, %fd170, %fd70;
	sub.f64 	%fd172, %fd171, %fd72;
	st.global.f64 	[%rd11+232], %fd172;
	mul.f64 	%fd173, %fd5, 0d405EB46FD7A6F5FD;
	fma.rn.f64 	%fd174, %fd3, 0d4066E2D2E052EBEC, %fd173;
	mul.f64 	%fd175, %fd7, 0d40309F1B107F25F0;
	add.f64 	%fd176, %fd174, %fd175;
	sub.f64 	%fd177, %fd176, %fd126;
	st.global.f64 	[%rd11+240], %fd177;
	sub.f64 	%fd178, %fd128, %fd80;
	fma.rn.f64 	%fd179, %fd14, 0d406463747C8E5458, %fd178;
	add.f64 	%fd180, %fd179, %fd131;
	st.global.f64 	[%rd11+248], %fd180;
	mul.f64 	%fd181, %fd5, 0dC0710EE8CD23DDFD;
	mul.f64 	%fd182, %fd7, 0d405BB3D7C6293F3D;
	sub.f64 	%fd183, %fd181, %fd182;
	fma.rn.f64 	%fd184, %fd9, 0d40620B318716E72E, %fd183;
	st.global.f64 	[%rd11+256], %fd184;
	mul.f64 	%fd185, %fd14, 0dC06877589577986A;
	fma.rn.f64 	%fd186, %fd10, 0d405D0CC20E223233, %fd185;
	st.global.f64 	[%rd11+264], %fd186;
	mul.f64 	%fd187, %fd7, 0d405629796B543296;
	mul.f64 	%fd188, %fd9, 0d404CDEB5A4F171E4;
	sub.f64 	%fd189, %fd187, %fd188;
	st.global.f64 	[%rd11+272], %fd189;
	mul.f64 	%fd190, %fd12, 0d40335836E07D67B3;
	mul.f64 	%fd191, %fd10, 0dC0362219F263326F;
	add.f64 	%fd192, %fd190, %fd191;
	st.global.f64 	[%rd11+280], %fd192;
	fma.rn.f64 	%fd193, %fd13, 0d3FF629796B543294, %fd20;
	fma.rn.f64 	%fd194, %fd15, 0d40037EC0EA722246, %fd193;
	fma.rn.f64 	%fd195, %fd17, 0d400E83C3D5C3E53B, %fd194;
	fma.rn.f64 	%fd196, %fd19, 0d401AF5DF05257F6A, %fd195;
	st.global.f64 	[%rd11+288], %fd196;
	mul.f64 	%fd197, %fd2, 0dC0396B2583FA1CBE;
	sub.f64 	%fd198, %fd197, %fd47;
	sub.f64 	%fd199, %fd198, %fd49;
	sub.f64 	%fd200, %fd199, %fd51;
	st.global.f64 	[%rd11+296], %fd200;
	mul.f64 	%fd201, %fd13, 0d4048EEA898BEB8E8;
	sub.f64 	%fd202, %fd54, %fd201;
	sub.f64 	%fd203, %fd202, %fd151;
	mul.f64 	%fd204, %fd17, 0d404E83C3D5C3E53A;
	sub.f64 	%fd205, %fd203, %fd204;
	st.global.f64 	[%rd11+304], %fd205;
	add.f64 	%fd206, %fd105, %fd106;
	fma.rn.f64 	%fd207, %fd8, 0d4055287C0589296D, %fd206;
	st.global.f64 	[%rd11+312], %fd207;
	fma.rn.f64 	%fd208, %fd13, 0d4064C6E1D49EEF6C, %fd109;
	fma.rn.f64 	%fd209, %fd15, 0d40610EE8CD23DDFD, %fd208;
	st.global.f64 	[%rd11+320], %fd209;
	mul.f64 	%fd210, %fd6, 0dC0604F9063A51045;
	sub.f64 	%fd211, %fd210, %fd159;
	st.global.f64 	[%rd11+328], %fd211;
	mul.f64 	%fd212, %fd13, 0d405629796B543296;
	sub.f64 	%fd213, %fd161, %fd212;
	st.global.f64 	[%rd11+336], %fd213;
	mul.f64 	%fd214, %fd8, 0d40435836E07D67B5;
	st.global.f64 	[%rd11+344], %fd214;
	mul.f64 	%fd215, %fd11, 0d40207F4339AE8A3A;
	st.global.f64 	[%rd11+352], %fd215;
	mul.f64 	%fd216, %fd3, 0d3FE16FDD9EB91546;
	fma.rn.f64 	%fd217, %fd1, 0d3FE7F6FF2104E308, %fd216;
	fma.rn.f64 	%fd218, %fd5, 0d3FDF3134AA5036D7, %fd217;
	fma.rn.f64 	%fd219, %fd7, 0d3FDD8CA1E4704373, %fd218;
	fma.rn.f64 	%fd220, %fd9, 0d3FDCDEB5A4F171E4, %fd219;
	st.global.f64 	[%rd11+360], %fd220;
	add.f64 	%fd221, %fd34, %fd35;
	fma.rn.f64 	%fd222, %fd14, 0d40104F9063A51047, %fd221;
	add.f64 	%fd223, %fd222, %fd38;
	fma.rn.f64 	%fd224, %fd18, 0d40096B2583FA1CBF, %fd223;
	st.global.f64 	[%rd11+368], %fd224;
	mul.f64 	%fd225, %fd3, 0dC0216FDD9EB91546;
	mul.f64 	%fd226, %fd5, 0d402B4B0E15062FFC;
	sub.f64 	%fd227, %fd225, %fd226;
	sub.f64 	%fd228, %fd227, %fd175;
	sub.f64 	%fd229, %fd228, %fd78;
	st.global.f64 	[%rd11+376], %fd229;
	sub.f64 	%fd230, %fd81, %fd80;
	sub.f64 	%fd231, %fd230, %fd83;
	sub.f64 	%fd232, %fd231, %fd85;
	st.global.f64 	[%rd11+384], %fd232;
	mul.f64 	%fd233, %fd7, 0d404BB3D7C6293F3A;
	fma.rn.f64 	%fd234, %fd5, 0d403B4B0E15062FFC, %fd233;
	fma.rn.f64 	%fd235, %fd9, 0d40520B318716E72F, %fd234;
	st.global.f64 	[%rd11+392], %fd235;
	add.f64 	%fd236, %fd137, %fd138;
	add.f64 	%fd237, %fd236, %fd83;
	st.global.f64 	[%rd11+400], %fd237;
	mul.f64 	%fd238, %fd7, 0dC03D8CA1E4704374;
	sub.f64 	%fd239, %fd238, %fd188;
	st.global.f64 	[%rd11+408], %fd239;
	sub.f64 	%fd240, %fd191, %fd190;
	st.global.f64 	[%rd11+416], %fd240;
	mul.f64 	%fd241, %fd9, 0d40207F4339AE8A3A;
	st.global.f64 	[%rd11+424], %fd241;
	mul.f64 	%fd242, %fd10, 0d3FF3AC88D7749E9E;
	st.global.f64 	[%rd11+432], %fd242;
$L__BB47_2:
	ret;

}
.entry _Z22right_sph2cart_inplaceILi10EEvPdiii(
	.param .u64 .ptr .align 1 _Z22right_sph2cart_inplaceILi10EEvPdiii_param_0,
	.param .u32 _Z22right_sph2cart_inplaceILi10EEvPdiii_param_1,
	.param .u32 _Z22right_sph2cart_inplaceILi10EEvPdiii_param_2,
	.param .u32 _Z22right_sph2cart_inplaceILi10EEvPdiii_param_3
)
{
	.reg .pred 	%p<4>;
	.reg .b32 	%r<28>;
	.reg .b64 	%rd<13>;
	.reg .b64 	%fd<318>;

	ld.param.u32 	%r1, [_Z22right_sph2cart_inplaceILi10EEvPdiii_param_1];
	ld.param.u32 	%r3, [_Z22right_sph2cart_inplaceILi10EEvPdiii_param_2];
	mov.u32 	%r5, %ctaid.x;
	mov.u32 	%r6, %ntid.x;
	mov.u32 	%r7, %tid.x;
	mad.lo.s32 	%r8, %r5, %r6, %r7;
	mov.u32 	%r9, %ctaid.y;
	mov.u32 	%r10, %ntid.y;
	mov.u32 	%r11, %tid.y;
	mad.lo.s32 	%r12, %r9, %r10, %r11;
	setp.ge.s32 	%p1, %r8, %r1;
	setp.ge.s32 	%p2, %r12, %r3;
	or.pred  	%p3, %p1, %p2;
	@%p3 bra 	$L__BB48_2;
	ld.param.u32 	%r27, [_Z22right_sph2cart_inplaceILi10EEvPdiii_param_3];
	ld.param.u32 	%r26, [_Z22right_sph2cart_inplaceILi10EEvPdiii_param_1];
	ld.param.u64 	%rd12, [_Z22right_sph2cart_inplaceILi10EEvPdiii_param_0];
	cvta.to.global.u64 	%rd2, %rd12;
	mov.u32 	%r14, %ctaid.y;
	mov.u32 	%r15, %ntid.y;
	mov.u32 	%r16, %tid.y;
	mad.lo.s32 	%r17, %r14, %r15, %r16;
	mul.lo.s32 	%r18, %r17, 66;
	mov.u32 	%r19, %ctaid.x;
	mov.u32 	%r20, %ntid.x;
	mov.u32 	%r21, %tid.x;
	mad.lo.s32 	%r22, %r19, %r20, %r21;
	mul.lo.s32 	%r23, %r26, %r22;
	add.s32 	%r24, %r23, %r18;
	add.s32 	%r25, %r24, %r27;
	mul.wide.s32 	%rd3, %r25, 8;
	add.s64 	%rd4, %rd2, %rd3;
	ld.global.f64 	%fd1, [%rd4];
	ld.global.f64 	%fd2, [%rd4+8];
	ld.global.f64 	%fd3, [%rd4+16];
	ld.global.f64 	%fd4, [%rd4+24];
	ld.global.f64 	%fd5, [%rd4+32];
	ld.global.f64 	%fd6, [%rd4+40];
	ld.global.f64 	%fd7, [%rd4+48];
	ld.global.f64 	%fd8, [%rd4+56];
	ld.global.f64 	%fd9, [%rd4+64];
	ld.global.f64 	%fd10, [%rd4+72];
	ld.global.f64 	%fd11, [%rd4+80];
	ld.global.f64 	%fd12, [%rd4+88];
	ld.global.f64 	%fd13, [%rd4+96];
	ld.global.f64 	%fd14, [%rd4+104];
	ld.global.f64 	%fd15, [%rd4+112];
	ld.global.f64 	%fd16, [%rd4+120];
	ld.global.f64 	%fd17, [%rd4+128];
	ld.global.f64 	%fd18, [%rd4+136];
	ld.global.f64 	%fd19, [%rd4+144];
	ld.global.f64 	%fd20, [%rd4+152];
	ld.global.f64 	%fd21, [%rd4+160];
	cvt.s64.s32 	%rd5, %r27;
	cvt.u64.u32 	%rd6, %r18;
	cvt.s64.s32 	%rd7, %r23;
	add.s64 	%rd8, %rd7, %rd6;
	add.s64 	%rd9, %rd8, %rd5;
	shl.b64 	%rd10, %rd9, 3;
	add.s64 	%rd11, %rd2, %rd10;
	mul.f64 	%fd22, %fd13, 0d3FDD0F2C79FF5A28;
	mul.f64 	%fd23, %fd11, 0dBFD45C40009D96BA;
	add.f64 	%fd24, %fd22, %fd23;
	mul.f64 	%fd25, %fd15, 0d3FDDEF854ACCF305;
	sub.f64 	%fd26, %fd24, %fd25;
	mul.f64 	%fd27, %fd17, 0d3FDFC064229B4CD8;
	add.f64 	%fd28, %fd26, %fd27;
	mul.f64 	%fd29, %fd19, 0d3FE1D0B5001AC557;
	sub.f64 	%fd30, %fd28, %fd29;
	mul.f64 	%fd31, %fd21, 0d3FE88E8034FBF3B9;
	add.f64 	%fd32, %fd30, %fd31;
	st.global.f64 	[%rd11], %fd32;
	mul.f64 	%fd33, %fd1, 0d401EB220423AF0A7;
	mul.f64 	%fd34, %fd3, 0d4011D0B5001AC557;
	sub.f64 	%fd35, %fd33, %fd34;
	fma.rn.f64 	%fd36, %fd5, 0d4007D04B19F479A1, %fd35;
	mul.f64 	%fd37, %fd7, 0d3FFDEF854ACCF306;
	sub.f64 	%fd38, %fd36, %fd37;
	fma.rn.f64 	%fd39, %fd9, 0d3FED0F2C79FF5A28, %fd38;
	st.global.f64 	[%rd11+8], %fd39;
	mul.f64 	%fd40, %fd12, 0d4012DFE2948DCE7B;
	mul.f64 	%fd41, %fd14, 0d4012858FBEDA977D;
	sub.f64 	%fd42, %fd40, %fd41;
	fma.rn.f64 	%fd43, %fd16, 0d4011BFE8A68F0ACE, %fd42;
	mul.f64 	%fd44, %fd18, 0d40105D46E3A8A8A5;
	sub.f64 	%fd45, %fd43, %fd44;
	fma.rn.f64 	%fd46, %fd20, 0d400B748585E2A5F2, %fd45;
	st.global.f64 	[%rd11+16], %fd46;
	mul.f64 	%fd47, %fd13, 0d3FF5CB615B7F839C;
	mul.f64 	%fd48, %fd11, 0dBFF9735000C4FC66;
	add.f64 	%fd49, %fd47, %fd48;
	fma.rn.f64 	%fd50, %fd15, 0d3FF673A3F819B641, %fd49;
	mul.f64 	%fd51, %fd17, 0d4019CC515C1E2E6F;
	sub.f64 	%fd52, %fd50, %fd51;
	fma.rn.f64 	%fd53, %fd19, 0d402E1031702D2D05, %fd52;
	mul.f64 	%fd54, %fd21, 0d404144322541275F;
	sub.f64 	%fd55, %fd53, %fd54;
	st.global.f64 	[%rd11+24], %fd55;
	mul.f64 	%fd56, %fd2, 0d403EE316369EFAAF;
	mul.f64 	%fd57, %fd4, 0d403CA33C0E672721;
	sub.f64 	%fd58, %fd56, %fd57;
	fma.rn.f64 	%fd59, %fd6, 0d40362FE2D032CD82, %fd58;
	mul.f64 	%fd60, %fd8, 0d402BC8579E47E33D;
	sub.f64 	%fd61, %fd59, %fd60;
	fma.rn.f64 	%fd62, %fd10, 0d4012DFE2948DCE7B, %fd61;
	st.global.f64 	[%rd11+32], %fd62;
	mul.f64 	%fd63, %fd11, 0d402FD02400F63B7F;
	mul.f64 	%fd64, %fd13, 0d4035CB615B7F839D;
	sub.f64 	%fd65, %fd63, %fd64;
	fma.rn.f64 	%fd66, %fd15, 0d4033A52F79167F7A, %fd65;
	mul.f64 	%fd67, %fd17, 0d402FC064229B4CD5;
	sub.f64 	%fd68, %fd66, %fd67;
	fma.rn.f64 	%fd69, %fd19, 0d40240ACBA01E1E01, %fd68;
	st.global.f64 	[%rd11+40], %fd69;
	mul.f64 	%fd70, %fd3, 0d403AB90F80282802;
	mul.f64 	%fd71, %fd1, 0dC057059831AC347D;
	add.f64 	%fd72, %fd70, %fd71;
	mul.f64 	%fd73, %fd5, 0d400FC064229B4CD7;
	sub.f64 	%fd74, %fd72, %fd73;
	mul.f64 	%fd75, %fd7, 0d400DEF854ACCF303;
	sub.f64 	%fd76, %fd74, %fd75;
	fma.rn.f64 	%fd77, %fd9, 0d400D0F2C79FF5A27, %fd76;
	st.global.f64 	[%rd11+48], %fd77;
	mul.f64 	%fd78, %fd12, 0d4032DFE2948DCE7C;
	mul.f64 	%fd79, %fd16, 0d4041BFE8A68F0ACE;
	sub.f64 	%fd80, %fd78, %fd79;
	fma.rn.f64 	%fd81, %fd18, 0d405474989C92D2CE, %fd80;
	fma.rn.f64 	%fd82, %fd20, 0dC05EE316369EFAAE, %fd81;
	st.global.f64 	[%rd11+56], %fd82;
	mul.f64 	%fd83, %fd3, 0d40540ACBA01E1E03;
	mul.f64 	%fd84, %fd5, 0d4057D04B19F479A1;
	sub.f64 	%fd85, %fd83, %fd84;
	mul.f64 	%fd86, %fd7, 0d4053A52F79167F7B;
	add.f64 	%fd87, %fd85, %fd86;
	mul.f64 	%fd88, %fd9, 0d4045CB615B7F839E;
	sub.f64 	%fd89, %fd87, %fd88;
	st.global.f64 	[%rd11+64], %fd89;
	mul.f64 	%fd90, %fd14, 0d404BC8579E47E33C;
	mul.f64 	%fd91, %fd12, 0dC04F75244CEC5822;
	add.f64 	%fd92, %fd90, %fd91;
	mul.f64 	%fd93, %fd16, 0d4044B53A17A6E1F0;
	sub.f64 	%fd94, %fd92, %fd93;
	fma.rn.f64 	%fd95, %fd18, 0d4035D1B3DA363631, %fd94;
	st.global.f64 	[%rd11+72], %fd95;
	mul.f64 	%fd96, %fd13, 0d3FED0F2C79FF5A28;
	mul.f64 	%fd97, %fd11, 0dC009735000C4FC68;
	add.f64 	%fd98, %fd96, %fd97;
	fma.rn.f64 	%fd99, %fd15, 0d401A3194A17354A4, %fd98;
	mul.f64 	%fd100, %fd17, 0d401BC8579E47E33C;
	sub.f64 	%fd101, %fd99, %fd100;
	mul.f64 	%fd102, %fd19, 0d403761ED90232301;
	sub.f64 	%fd103, %fd101, %fd102;
	mul.f64 	%fd104, %fd21, 0d406424E52B76ADED;
	add.f64 	%fd105, %fd103, %fd104;
	st.global.f64 	[%rd11+80], %fd105;
	mul.f64 	%fd106, %fd2, 0d407204779FDCBCE8;
	mul.f64 	%fd107, %fd4, 0d405CA33C0E672722;
	sub.f64 	%fd108, %fd107, %fd106;
	mul.f64 	%fd109, %fd8, 0d4042858FBEDA977E;
	sub.f64 	%fd110, %fd108, %fd109;
	fma.rn.f64 	%fd111, %fd10, 0d4032DFE2948DCE7C, %fd110;
	st.global.f64 	[%rd11+88], %fd111;
	mul.f64 	%fd112, %fd11, 0d404FD02400F63B80;
	mul.f64 	%fd113, %fd13, 0d4045CB615B7F839E;
	sub.f64 	%fd114, %fd112, %fd113;
	mul.f64 	%fd115, %fd15, 0d4053A52F79167F7B;
	sub.f64 	%fd116, %fd114, %fd115;
	mul.f64 	%fd117, %fd17, 0d406BC8579E47E33A;
	add.f64 	%fd118, %fd116, %fd117;
	mul.f64 	%fd119, %fd19, 0d407189722C1A5A44;
	sub.f64 	%fd120, %fd118, %fd119;
	st.global.f64 	[%rd11+96], %fd120;
	mul.f64 	%fd121, %fd4, 0d4063177D5EEF6F6A;
	mul.f64 	%fd122, %fd6, 0d4069E2889D909A6C;
	sub.f64 	%fd123, %fd121, %fd122;
	fma.rn.f64 	%fd124, %fd8, 0d4064D641B6B5EA6C, %fd123;
	mul.f64 	%fd125, %fd10, 0d404F75244CEC5822;
	sub.f64 	%fd126, %fd124, %fd125;
	st.global.f64 	[%rd11+104], %fd126;
	mul.f64 	%fd127, %fd13, 0d405B3E39B25F6488;
	mul.f64 	%fd128, %fd11, 0dC055356D55F97D01;
	add.f64 	%fd129, %fd127, %fd128;
	sub.f64 	%fd130, %fd129, %fd115;
	mul.f64 	%fd131, %fd17, 0d4042858FBEDA977E;
	add.f64 	%fd132, %fd130, %fd131;
	st.global.f64 	[%rd11+112], %fd132;
	mul.f64 	%fd133, %fd1, 0d40682C46342803EA;
	mul.f64 	%fd134, %fd5, 0d402BC8579E47E33D;
	sub.f64 	%fd135, %fd133, %fd134;
	fma.rn.f64 	%fd136, %fd9, 0d4015CB615B7F839D, %fd135;
	st.global.f64 	[%rd11+120], %fd136;
	mul.f64 	%fd137, %fd14, 0d403BC8579E47E33D;
	fma.rn.f64 	%fd138, %fd12, 0d403C4FD3DED4B5B9, %fd137;
	mul.f64 	%fd139, %fd16, 0d404F0FD7237A52E8;
	sub.f64 	%fd140, %fd138, %fd139;
	mul.f64 	%fd141, %fd18, 0d404CA33C0E672721;
	sub.f64 	%fd142, %fd140, %fd141;
	fma.rn.f64 	%fd143, %fd20, 0d407B06B36FCB1B5B, %fd142;
	st.global.f64 	[%rd11+128], %fd143;
	mul.f64 	%fd144, %fd3, 0d408189722C1A5A43;
	mul.f64 	%fd145, %fd5, 0d406BC8579E47E33A;
	sub.f64 	%fd146, %fd145, %fd144;
	add.f64 	%fd147, %fd146, %fd86;
	mul.f64 	%fd148, %fd9, 0d40605889049FA2B6;
	sub.f64 	%fd149, %fd147, %fd148;
	st.global.f64 	[%rd11+136], %fd149;
	mul.f64 	%fd150, %fd12, 0dC06797DB39B1421B;
	sub.f64 	%fd151, %fd150, %fd90;
	fma.rn.f64 	%fd152, %fd16, 0d40774BE15A9BBE2F, %fd151;
	mul.f64 	%fd153, %fd18, 0d407CA33C0E672720;
	sub.f64 	%fd154, %fd152, %fd153;
	st.global.f64 	[%rd11+144], %fd154;
	mul.f64 	%fd155, %fd5, 0d406BC8579E47E33E;
	mul.f64 	%fd156, %fd7, 0d4073A52F79167F7C;
	sub.f64 	%fd157, %fd155, %fd156;
	fma.rn.f64 	%fd158, %fd9, 0d406B3E39B25F6484, %fd157;
	st.global.f64 	[%rd11+152], %fd158;
	mul.f64 	%fd159, %fd12, 0d4062DFE2948DCE7A;
	mul.f64 	%fd160, %fd14, 0d405BC8579E47E33A;
	sub.f64 	%fd161, %fd159, %fd160;
	fma.rn.f64 	%fd162, %fd16, 0d4048D978E92EA8BB, %fd161;
	st.global.f64 	[%rd11+160], %fd162;
	sub.f64 	%fd163, %fd97, %fd96;
	fma.rn.f64 	%fd164, %fd15, 0d401A3194A17354A4, %fd163;
	add.f64 	%fd165, %fd164, %fd100;
	sub.f64 	%fd166, %fd165, %fd102;
	sub.f64 	%fd167, %fd166, %fd104;
	st.global.f64 	[%rd11+168], %fd167;
	mul.f64 	%fd168, %fd4, 0d404CA33C0E672721;
	fma.rn.f64 	%fd169, %fd2, 0d407B06B36FCB1B5B, %fd168;
	mul.f64 	%fd170, %fd6, 0d404F0FD7237A52E8;
	sub.f64 	%fd171, %fd169, %fd170;
	mul.f64 	%fd172, %fd8, 0d403BC8579E47E33D;
	sub.f64 	%fd173, %fd171, %fd172;
	fma.rn.f64 	%fd174, %fd10, 0d403C4FD3DED4B5B9, %fd173;
	st.global.f64 	[%rd11+176], %fd174;
	mul.f64 	%fd175, %fd15, 0dC0688E7B575C1F59;
	fma.rn.f64 	%fd176, %fd11, 0d4057DC1B00B8ACA1, %fd175;
	fma.rn.f64 	%fd177, %fd19, 0d4085EBCEB720F0D3, %fd176;
	st.global.f64 	[%rd11+184], %fd177;
	mul.f64 	%fd178, %fd4, 0d4087DD5CB6AB4B46;
	sub.f64 	%fd179, %fd122, %fd178;
	fma.rn.f64 	%fd180, %fd8, 0d40715D36C2ECEE06, %fd179;
	mul.f64 	%fd181, %fd10, 0d406797DB39B1421B;
	sub.f64 	%fd182, %fd180, %fd181;
	st.global.f64 	[%rd11+192], %fd182;
	mul.f64 	%fd183, %fd11, 0dC06FD02400F63B83;
	add.f64 	%fd184, %fd127, %fd183;
	fma.rn.f64 	%fd185, %fd15, 0d40788E7B575C1F5B, %fd184;
	mul.f64 	%fd186, %fd17, 0d40815D36C2ECEE06;
	sub.f64 	%fd187, %fd185, %fd186;
	st.global.f64 	[%rd11+200], %fd187;
	mul.f64 	%fd188, %fd6, 0d406F0FD7237A52E9;
	mul.f64 	%fd189, %fd8, 0d4074D641B6B5EA6D;
	sub.f64 	%fd190, %fd188, %fd189;
	fma.rn.f64 	%fd191, %fd10, 0d4062DFE2948DCE7A, %fd190;
	st.global.f64 	[%rd11+208], %fd191;
	mul.f64 	%fd192, %fd11, 0d4059735000C4FC6A;
	mul.f64 	%fd193, %fd13, 0d405D0F2C79FF5A27;
	sub.f64 	%fd194, %fd192, %fd193;
	fma.rn.f64 	%fd195, %fd15, 0d404A3194A17354A5, %fd194;
	st.global.f64 	[%rd11+216], %fd195;
	sub.f64 	%fd196, %fd71, %fd70;
	sub.f64 	%fd197, %fd196, %fd73;
	add.f64 	%fd198, %fd197, %fd75;
	fma.rn.f64 	%fd199, %fd9, 0d400D0F2C79FF5A27, %fd198;
	st.global.f64 	[%rd11+224], %fd199;
	fma.rn.f64 	%fd200, %fd14, 0d4042858FBEDA977E, %fd78;
	mul.f64 	%fd201, %fd18, 0d405CA33C0E672722;
	sub.f64 	%fd202, %fd200, %fd201;
	mul.f64 	%fd203, %fd20, 0d407204779FDCBCE8;
	sub.f64 	%fd204, %fd202, %fd203;
	st.global.f64 	[%rd11+232], %fd204;
	add.f64 	%fd205, %fd144, %fd145;
	sub.f64 	%fd206, %fd205, %fd86;
	sub.f64 	%fd207, %fd206, %fd148;
	st.global.f64 	[%rd11+240], %fd207;
	mul.f64 	%fd208, %fd14, 0d40715D36C2ECEE06;
	sub.f64 	%fd209, %fd150, %fd208;
	mul.f64 	%fd210, %fd16, 0d4069E2889D909A6C;
	add.f64 	%fd211, %fd209, %fd210;
	fma.rn.f64 	%fd212, %fd18, 0d4087DD5CB6AB4B46, %fd211;
	st.global.f64 	[%rd11+248], %fd212;
	mul.f64 	%fd213, %fd5, 0dC08726F3AE913D5E;
	fma.rn.f64 	%fd214, %fd9, 0d407B3E39B25F6486, %fd213;
	st.global.f64 	[%rd11+256], %fd214;
	mul.f64 	%fd215, %fd14, 0d406BC8579E47E33A;
	fma.rn.f64 	%fd216, %fd12, 0d4072DFE2948DCE7A, %fd215;
	fma.rn.f64 	%fd217, %fd16, 0dC07F0FD7237A52E9, %fd216;
	st.global.f64 	[%rd11+264], %fd217;
	mul.f64 	%fd218, %fd7, 0d406A3194A17354A4;
	mul.f64 	%fd219, %fd9, 0d406D0F2C79FF5A27;
	sub.f64 	%fd220, %fd218, %fd219;
	st.global.f64 	[%rd11+272], %fd220;
	mul.f64 	%fd221, %fd12, 0dC0559227853459B1;
	fma.rn.f64 	%fd222, %fd14, 0d40452AED6C67888F, %fd221;
	st.global.f64 	[%rd11+280], %fd222;
	sub.f64 	%fd223, %fd48, %fd47;
	fma.rn.f64 	%fd224, %fd15, 0d3FF673A3F819B641, %fd223;
	add.f64 	%fd225, %fd224, %fd51;
	fma.rn.f64 	%fd226, %fd19, 0d402E1031702D2D05, %fd225;
	add.f64 	%fd227, %fd226, %fd54;
	st.global.f64 	[%rd11+288], %fd227;
	mul.f64 	%fd228, %fd2, 0dC05EE316369EFAAE;
	mul.f64 	%fd229, %fd4, 0d405474989C92D2CE;
	sub.f64 	%fd230, %fd228, %fd229;
	mul.f64 	%fd231, %fd6, 0d4041BFE8A68F0ACE;
	sub.f64 	%fd232, %fd230, %fd231;
	fma.rn.f64 	%fd233, %fd10, 0d4032DFE2948DCE7C, %fd232;
	st.global.f64 	[%rd11+296], %fd233;
	add.f64 	%fd234, %fd112, %fd113;
	sub.f64 	%fd235, %fd234, %fd115;
	sub.f64 	%fd236, %fd235, %fd117;
	sub.f64 	%fd237, %fd236, %fd119;
	st.global.f64 	[%rd11+304], %fd237;
	mul.f64 	%fd238, %fd6, 0d40774BE15A9BBE2F;
	fma.rn.f64 	%fd239, %fd4, 0d407CA33C0E672720, %fd238;
	mul.f64 	%fd240, %fd8, 0d404BC8579E47E33C;
	add.f64 	%fd241, %fd239, %fd240;
	sub.f64 	%fd242, %fd241, %fd181;
	st.global.f64 	[%rd11+312], %fd242;
	sub.f64 	%fd243, %fd183, %fd127;
	fma.rn.f64 	%fd244, %fd15, 0d40788E7B575C1F5B, %fd243;
	add.f64 	%fd245, %fd244, %fd186;
	st.global.f64 	[%rd11+320], %fd245;
	mul.f64 	%fd246, %fd6, 0dC07F0FD7237A52E9;
	mul.f64 	%fd247, %fd8, 0d406BC8579E47E33A;
	sub.f64 	%fd248, %fd246, %fd247;
	fma.rn.f64 	%fd249, %fd10, 0d4072DFE2948DCE7A, %fd248;
	st.global.f64 	[%rd11+328], %fd249;
	mul.f64 	%fd250, %fd11, 0d4069735000C4FC66;
	mul.f64 	%fd251, %fd15, 0d4073A52F79167F7C;
	sub.f64 	%fd252, %fd250, %fd251;
	st.global.f64 	[%rd11+336], %fd252;
	mul.f64 	%fd253, %fd8, 0d405FC064229B4CD5;
	mul.f64 	%fd254, %fd10, 0d40559227853459B1;
	sub.f64 	%fd255, %fd253, %fd254;
	st.global.f64 	[%rd11+344], %fd255;
	mul.f64 	%fd256, %fd13, 0d4038E86F43FF71DA;
	mul.f64 	%fd257, %fd11, 0dC03D16124A05B2BF;
	add.f64 	%fd258, %fd256, %fd257;
	st.global.f64 	[%rd11+352], %fd258;
	add.f64 	%fd259, %fd33, %fd34;
	fma.rn.f64 	%fd260, %fd5, 0d4007D04B19F479A1, %fd259;
	add.f64 	%fd261, %fd260, %fd37;
	fma.rn.f64 	%fd262, %fd9, 0d3FED0F2C79FF5A28, %fd261;
	st.global.f64 	[%rd11+360], %fd262;
	fma.rn.f64 	%fd263, %fd14, 0d402BC8579E47E33D, %fd40;
	fma.rn.f64 	%fd264, %fd16, 0d40362FE2D032CD82, %fd263;
	fma.rn.f64 	%fd265, %fd18, 0d403CA33C0E672721, %fd264;
	fma.rn.f64 	%fd266, %fd20, 0d403EE316369EFAAF, %fd265;
	st.global.f64 	[%rd11+368], %fd266;
	mul.f64 	%fd267, %fd3, 0dC0540ACBA01E1E03;
	sub.f64 	%fd268, %fd267, %fd84;
	sub.f64 	%fd269, %fd268, %fd86;
	sub.f64 	%fd270, %fd269, %fd88;
	st.global.f64 	[%rd11+376], %fd270;
	mul.f64 	%fd271, %fd14, 0d4064D641B6B5EA6C;
	sub.f64 	%fd272, %fd91, %fd271;
	sub.f64 	%fd273, %fd272, %fd210;
	mul.f64 	%fd274, %fd18, 0d4063177D5EEF6F6A;
	sub.f64 	%fd275, %fd273, %fd274;
	st.global.f64 	[%rd11+384], %fd275;
	add.f64 	%fd276, %fd155, %fd156;
	fma.rn.f64 	%fd277, %fd9, 0d406B3E39B25F6484, %fd276;
	st.global.f64 	[%rd11+392], %fd277;
	fma.rn.f64 	%fd278, %fd14, 0d4074D641B6B5EA6D, %fd159;
	fma.rn.f64 	%fd279, %fd16, 0d406F0FD7237A52E9, %fd278;
	st.global.f64 	[%rd11+400], %fd279;
	mul.f64 	%fd280, %fd7, 0dC06A3194A17354A4;
	sub.f64 	%fd281, %fd280, %fd219;
	st.global.f64 	[%rd11+408], %fd281;
	mul.f64 	%fd282, %fd14, 0d405FC064229B4CD5;
	sub.f64 	%fd283, %fd221, %fd282;
	st.global.f64 	[%rd11+416], %fd283;
	mul.f64 	%fd284, %fd9, 0d4048E86F43FF71DA;
	st.global.f64 	[%rd11+424], %fd284;
	mul.f64 	%fd285, %fd12, 0d40232C94E82E889D;
	st.global.f64 	[%rd11+432], %fd285;
	sub.f64 	%fd286, %fd23, %fd22;
	sub.f64 	%fd287, %fd286, %fd25;
	sub.f64 	%fd288, %fd287, %fd27;
	sub.f64 	%fd289, %fd288, %fd29;
	sub.f64 	%fd290, %fd289, %fd31;
	st.global.f64 	[%rd11+440], %fd290;
	mul.f64 	%fd291, %fd4, 0d40105D46E3A8A8A5;
	fma.rn.f64 	%fd292, %fd2, 0d400B748585E2A5F2, %fd291;
	fma.rn.f64 	%fd293, %fd6, 0d4011BFE8A68F0ACE, %fd292;
	fma.rn.f64 	%fd294, %fd8, 0d4012858FBEDA977D, %fd293;
	fma.rn.f64 	%fd295, %fd10, 0d4012DFE2948DCE7B, %fd294;
	st.global.f64 	[%rd11+448], %fd295;
	add.f64 	%fd296, %fd63, %fd64;
	fma.rn.f64 	%fd297, %fd15, 0d4033A52F79167F7A, %fd296;
	add.f64 	%fd298, %fd297, %fd67;
	fma.rn.f64 	%fd299, %fd19, 0d40240ACBA01E1E01, %fd298;
	st.global.f64 	[%rd11+456], %fd299;
	mul.f64 	%fd300, %fd4, 0dC035D1B3DA363631;
	mul.f64 	%fd301, %fd6, 0d4044B53A17A6E1F0;
	sub.f64 	%fd302, %fd300, %fd301;
	sub.f64 	%fd303, %fd302, %fd240;
	sub.f64 	%fd304, %fd303, %fd125;
	st.global.f64 	[%rd11+464], %fd304;
	sub.f64 	%fd305, %fd128, %fd127;
	sub.f64 	%fd306, %fd305, %fd115;
	sub.f64 	%fd307, %fd306, %fd131;
	st.global.f64 	[%rd11+472], %fd307;
	mul.f64 	%fd308, %fd8, 0d405BC8579E47E33A;
	fma.rn.f64 	%fd309, %fd6, 0d4048D978E92EA8BB, %fd308;
	fma.rn.f64 	%fd310, %fd10, 0d4062DFE2948DCE7A, %fd309;
	st.global.f64 	[%rd11+480], %fd310;
	add.f64 	%fd311, %fd192, %fd193;
	fma.rn.f64 	%fd312, %fd15, 0d404A3194A17354A5, %fd311;
	st.global.f64 	[%rd11+488], %fd312;
	mul.f64 	%fd313, %fd8, 0dC0452AED6C67888F;
	sub.f64 	%fd314, %fd313, %fd254;
	st.global.f64 	[%rd11+496], %fd314;
	sub.f64 	%fd315, %fd257, %fd256;
	st.global.f64 	[%rd11+504], %fd315;
	mul.f64 	%fd316, %fd10, 0d40232C94E82E889D;
	st.global.f64 	[%rd11+512], %fd316;
	mul.f64 	%fd317, %fd11, 0d3FF4AEFBF05F1306;
	st.global.f64 	[%rd11+520], %fd317;
$L__BB48_2:
	ret;

}
.entry _Z13left_sph2cartILi0EEvPdPKdiiiiPKi(
	.param .u64 .ptr .align 1 _Z13left_sph2cartILi0EEvPdPKdiiiiPKi_param_0,
	.param .u64 .ptr .align 1 _Z13left_sph2cartILi0EEvPdPKdiiiiPKi_param_1,
	.param .u32 _Z13left_sph2cartILi0EEvPdPKdiiiiPKi_param_2,
	.param .u32 _Z13left_sph2cartILi0EEvPdPKdiiiiPKi_param_3,
	.param .u32 _Z13left_sph2cartILi0EEvPdPKdiiiiPKi_param_4,
	.param .u32 _Z13left_sph2cartILi0EEvPdPKdiiiiPKi_param_5,
	.param .u64 .ptr .align 1 _Z13left_sph2cartILi0EEvPdPKdiiiiPKi_param_6
)
{
	.reg .pred 	%p<4>;
	.reg .b32 	%r<20>;
	.reg .b64 	%rd<16>;
	.reg .b64 	%fd<2>;

	ld.param.u64 	%rd1, [_Z13left_sph2cartILi0EEvPdPKdiiiiPKi_param_0];
	ld.param.u64 	%rd2, [_Z13left_sph2cartILi0EEvPdPKdiiiiPKi_param_1];
	ld.param.u32 	%r3, [_Z13left_sph2cartILi0EEvPdPKdiiiiPKi_param_2];
	ld.param.u32 	%r6, [_Z13left_sph2cartILi0EEvPdPKdiiiiPKi_param_3];
	ld.param.u32 	%r4, [_Z13left_sph2cartILi0EEvPdPKdiiiiPKi_param_4];
	ld.param.u32 	%r5, [_Z13left_sph2cartILi0EEvPdPKdiiiiPKi_param_5];
	ld.param.u64 	%rd3, [_Z13left_sph2cartILi0EEvPdPKdiiiiPKi_param_6];
	mov.u32 	%r8, %ctaid.x;
	mov.u32 	%r9, %ntid.x;
	mov.u32 	%r10, %tid.x;
	mad.lo.s32 	%r1, %r8, %r9, %r10;
	mov.u32 	%r11, %ctaid.y;
	mov.u32 	%r12, %ntid.y;
	mov.u32 	%r13, %tid.y;
	mad.lo.s32 	%r14, %r11, %r12, %r13;
	setp.ge.s32 	%p1, %r1, %r3;
	setp.ge.s32 	%p2, %r14, %r6;
	or.pred  	%p3, %p1, %p2;
	@%p3 bra 	$L__BB49_2;
	cvta.to.global.u64 	%rd4, %rd1;
	cvta.to.global.u64 	%rd5, %rd3;
	cvta.to.global.u64 	%rd6, %rd2;
	add.s32 	%r15, %r5, %r14;
	mul.wide.s32 	%rd7, %r15, 4;
	add.s64 	%rd8, %rd5, %rd7;
	ld.global.u32 	%r16, [%rd8];
	mad.lo.s32 	%r17, %r16, %r3, %r1;
	mul.wide.s32 	%rd9, %r17, 8;
	add.s64 	%rd10, %rd6, %rd9;
	ld.global.f64 	%fd1, [%rd10];
	add.s32 	%r18, %r4, %r14;
	mul.lo.s32 	%r19, %r18, %r3;
	cvt.s64.s32 	%rd11, %r19;
	cvt.s64.s32 	%rd12, %r1;
	add.s64 	%rd13, %rd11, %rd12;
	shl.b64 	%rd14, %rd13, 3;
	add.s64 	%rd15, %rd4, %rd14;
	st.global.f64 	[%rd15], %fd1;
$L__BB49_2:
	ret;

}
.entry _Z13left_sph2cartILi1EEvPdPKdiiiiPKi(
	.param .u64 .ptr .align 1 _Z13left_sph2cartILi1EEvPdPKdiiiiPKi_param_0,
	.param .u64 .ptr .align 1 _Z13left_sph2cartILi1EEvPdPKdiiiiPKi_param_1,
	.param .u32 _Z13left_sph2cartILi1EEvPdPKdiiiiPKi_param_2,
	.param .u32 _Z13left_sph2cartILi1EEvPdPKdiiiiPKi_param_3,
	.param .u32 _Z13left_sph2cartILi1EEvPdPKdiiiiPKi_param_4,
	.param .u32 _Z13left_sph2cartILi1EEvPdPKdiiiiPKi_param_5,
	.param .u64 .ptr .align 1 _Z13left_sph2cartILi1EEvPdPKdiiiiPKi_param_6
)
{
	.reg .pred 	%p<4>;
	.reg .b32 	%r<25>;
	.reg .b64 	%rd<23>;
	.reg .b64 	%fd<4>;

	ld.param.u64 	%rd1, [_Z13left_sph2cartILi1EEvPdPKdiiiiPKi_param_0];
	ld.param.u64 	%rd2, [_Z13left_sph2cartILi1EEvPdPKdiiiiPKi_param_1];
	ld.param.u32 	%r3, [_Z13left_sph2cartILi1EEvPdPKdiiiiPKi_param_2];
	ld.param.u32 	%r6, [_Z13left_sph2cartILi1EEvPdPKdiiiiPKi_param_3];
	ld.param.u32 	%r4, [_Z13left_sph2cartILi1EEvPdPKdiiiiPKi_param_4];
	ld.param.u32 	%r5, [_Z13left_sph2cartILi1EEvPdPKdiiiiPKi_param_5];
	ld.param.u64 	%rd3, [_Z13left_sph2cartILi1EEvPdPKdiiiiPKi_param_6];
	mov.u32 	%r8, %ctaid.x;
	mov.u32 	%r9, %ntid.x;
	mov.u32 	%r10, %tid.x;
	mad.lo.s32 	%r1, %r8, %r9, %r10;
	mov.u32 	%r11, %ctaid.y;
	mov.u32 	%r12, %ntid.y;
	mov.u32 	%r13, %tid.y;
	mad.lo.s32 	%r14, %r11, %r12, %r13;
	setp.ge.s32 	%p1, %r1, %r3;
	setp.ge.s32 	%p2, %r14, %r6;
	or.pred  	%p3, %p1, %p2;
	@%p3 bra 	$L__BB50_2;
	cvta.to.global.u64 	%rd4, %rd1;
	cvta.to.global.u64 	%rd5, %rd3;
	cvta.to.global.u64 	%rd6, %rd2;
	mul.lo.s32 	%r15, %r14, 3;
	add.s32 	%r16, %r5, %r15;
	mul.wide.s32 	%rd7, %r16, 4;
	add.s64 	%rd8, %rd5, %rd7;
	ld.global.u32 	%r17, [%rd8];
	mad.lo.s32 	%r18, %r17, %r3, %r1;
	mul.wide.s32 	%rd9, %r18, 8;
	add.s64 	%rd10, %rd6, %rd9;
	ld.global.f64 	%fd1, [%rd10];
	ld.global.u32 	%r19, [%rd8+4];
	mad.lo.s32 	%r20, %r19, %r3, %r1;
	mul.wide.s32 	%rd11, %r20, 8;
	add.s64 	%rd12, %rd6, %rd11;
	ld.global.f64 	%fd2, [%rd12];
	ld.global.u32 	%r21, [%rd8+8];
	mad.lo.s32 	%r22, %r21, %r3, %r1;
	mul.wide.s32 	%rd13, %r22, 8;
	add.s64 	%rd14, %rd6, %rd13;
	ld.global.f64 	%fd3, [%rd14];
	add.s32 	%r23, %r4, %r15;
	mul.lo.s32 	%r24, %r23, %r3;
	cvt.s64.s32 	%rd15, %r24;
	cvt.s64.s32 	%rd16, %r1;
	add.s64 	%rd17, %rd15, %rd16;
	shl.b64 	%rd18, %rd17, 3;
	add.s64 	%rd19, %rd4, %rd18;
	st.global.f64 	[%rd19], %fd1;
	mul.wide.s32 	%rd20, %r3, 8;
	add.s64 	%rd21, %rd19, %rd20;
	st.global.f64 	[%rd21], %fd2;
	add.s64 	%rd22, %rd21, %rd20;
	st.global.f64 	[%rd22], %fd3;
$L__BB50_2:
	ret;

}
.entry _Z13left_sph2cartILi2EEvPdPKdiiiiPKi(
	.param .u64 .ptr .align 1 _Z13left_sph2cartILi2EEvPdPKdiiiiPKi_param_0,
	.param .u64 .ptr .align 1 _Z13left_sph2cartILi2EEvPdPKdiiiiPKi_param_1,
	.param .u32 _Z13left_sph2cartILi2EEvPdPKdiiiiPKi_param_2,
	.param .u32 _Z13left_sph2cartILi2EEvPdPKdiiiiPKi_param_3,
	.param .u32 _Z13left_sph2cartILi2EEvPdPKdiiiiPKi_param_4,
	.param .u32 _Z13left_sph2cartILi2EEvPdPKdiiiiPKi_param_5,
	.param .u64 .ptr .align 1 _Z13left_sph2cartILi2EEvPdPKdiiiiPKi_param_6
)
{
	.reg .pred 	%p<4>;
	.reg .b32 	%r<28>;
	.reg .b64 	%rd<30>;
	.reg .b64 	%fd<14>;

	ld.param.u64 	%rd1, [_Z13left_sph2cartILi2EEvPdPKdiiiiPKi_param_0];
	ld.param.u64 	%rd2, [_Z13left_sph2cartILi2EEvPdPKdiiiiPKi_param_1];
	ld.param.u32 	%r3, [_Z13left_sph2cartILi2EEvPdPKdiiiiPKi_param_2];
	ld.param.u32 	%r6, [_Z13left_sph2cartILi2EEvPdPKdiiiiPKi_param_3];
	ld.param.u32 	%r4, [_Z13left_sph2cartILi2EEvPdPKdiiiiPKi_param_4];
	ld.param.u32 	%r5, [_Z13left_sph2cartILi2EEvPdPKdiiiiPKi_param_5];
	ld.param.u64 	%rd3, [_Z13left_sph2cartILi2EEvPdPKdiiiiPKi_param_6];
	mov.u32 	%r8, %ctaid.x;
	mov.u32 	%r9, %ntid.x;
	mov.u32 	%r10, %tid.x;
	mad.lo.s32 	%r1, %r8, %r9, %r10;
	mov.u32 	%r11, %ctaid.y;
	mov.u32 	%r12, %ntid.y;
	mov.u32 	%r13, %tid.y;
	mad.lo.s32 	%r14, %r11, %r12, %r13;
	setp.ge.s32 	%p1, %r1, %r3;
	setp.ge.s32 	%p2, %r14, %r6;
	or.pred  	%p3, %p1, %p2;
	@%p3 bra 	$L__BB51_2;
	cvta.to.global.u64 	%rd4, %rd1;
	cvta.to.global.u64 	%rd5, %rd3;
	cvta.to.global.u64 	%rd6, %rd2;
	mad.lo.s32 	%r15, %r14, 5, %r5;
	mul.wide.s32 	%rd7, %r15, 4;
	add.s64 	%rd8, %rd5, %rd7;
	ld.global.u32 	%r16, [%rd8];
	mad.lo.s32 	%r17, %r16, %r3, %r1;
	mul.wide.s32 	%rd9, %r17, 8;
	add.s64 	%rd10, %rd6, %rd9;
	ld.global.f64 	%fd1, [%rd10];
	ld.global.u32 	%r18, [%rd8+4];
	mad.lo.s32 	%r19, %r18, %r3, %r1;
	mul.wide.s32 	%rd11, %r19, 8;
	add.s64 	%rd12, %rd6, %rd11;
	ld.global.f64 	%fd2, [%rd12];
	ld.global.u32 	%r20, [%rd8+8];
	mad.lo.s32 	%r21, %r20, %r3, %r1;
	mul.wide.s32 	%rd13, %r21, 8;
	add.s64 	%rd14, %rd6, %rd13;
	ld.global.f64 	%fd3, [%rd14];
	ld.global.u32 	%r22, [%rd8+12];
	mad.lo.s32 	%r23, %r22, %r3, %r1;
	mul.wide.s32 	%rd15, %r23, 8;
	add.s64 	%rd16, %rd6, %rd15;
	ld.global.f64 	%fd4, [%rd16];
	ld.global.u32 	%r24, [%rd8+16];
	mad.lo.s32 	%r25, %r24, %r3, %r1;
	mul.wide.s32 	%rd17, %r25, 8;
	add.s64 	%rd18, %rd6, %rd17;
	ld.global.f64 	%fd5, [%rd18];
	mad.lo.s32 	%r26, %r14, 6, %r4;
	mul.lo.s32 	%r27, %r26, %r3;
	cvt.s64.s32 	%rd19, %r27;
	cvt.s64.s32 	%rd20, %r1;
	add.s64 	%rd21, %rd19, %rd20;
	shl.b64 	%rd22, %rd21, 3;
	add.s64 	%rd23, %rd4, %rd22;
	mul.f64 	%fd6, %fd5, 0d3FE17B14102B0694;
	mul.f64 	%fd7, %fd3, 0dBFD42F601A8C679A;
	add.f64 	%fd8, %fd6, %fd7;
	st.global.f64 	[%rd23], %fd8;
	mul.f64 	%fd9, %fd1, 0d3FF17B14102B0694;
	mul.wide.s32 	%rd24, %r3, 8;
	add.s64 	%rd25, %rd23, %rd24;
	st.global.f64 	[%rd25], %fd9;
	mul.f64 	%fd10, %fd4, 0d3FF17B14102B0694;
	add.s64 	%rd26, %rd25, %rd24;
	st.global.f64 	[%rd26], %fd10;
	sub.f64 	%fd11, %fd7, %fd6;
	add.s64 	%rd27, %rd26, %rd24;
	st.global.f64 	[%rd27], %fd11;
	mul.f64 	%fd12, %fd2, 0d3FF17B14102B0694;
	add.s64 	%rd28, %rd27, %rd24;
	st.global.f64 	[%rd28], %fd12;
	mul.f64 	%fd13, %fd3, 0d3FE42F601A8C679A;
	add.s64 	%rd29, %rd28, %rd24;
	st.global.f64 	[%rd29], %fd13;
$L__BB51_2:
	ret;

}
.entry _Z13left_sph2cartILi3EEvPdPKdiiiiPKi(
	.param .u64 .ptr .align 1 _Z13left_sph2cartILi3EEvPdPKdiiiiPKi_param_0,
	.param .u64 .ptr .align 1 _Z13left_sph2cartILi3EEvPdPKdiiiiPKi_param_1,
	.param .u32 _Z13left_sph2cartILi3EEvPdPKdiiiiPKi_param_2,
	.param .u32 _Z13left_sph2cartILi3EEvPdPKdiiiiPKi_param_3,
	.param .u32 _Z13left_sph2cartILi3EEvPdPKdiiiiPKi_param_4,
	.param .u32 _Z13left_sph2cartILi3EEvPdPKdiiiiPKi_param_5,
	.param .u64 .ptr .align 1 _Z13left_sph2cartILi3EEvPdPKdiiiiPKi_param_6
)
{
	.reg .pred 	%p<4>;
	.reg .b32 	%r<32>;
	.reg .b64 	%rd<39>;
	.reg .b64 	%fd<25>;

	ld.param.u64 	%rd2, [_Z13left_sph2cartILi3EEvPdPKdiiiiPKi_param_1];
	ld.param.u32 	%r3, [_Z13left_sph2cartILi3EEvPdPKdiiiiPKi_param_2];
	ld.param.u32 	%r6, [_Z13left_sph2cartILi3EEvPdPKdiiiiPKi_param_3];
	ld.param.u32 	%r4, [_Z13left_sph2cartILi3EEvPdPKdiiiiPKi_param_4];
	ld.param.u32 	%r5, [_Z13left_sph2cartILi3EEvPdPKdiiiiPKi_param_5];
	ld.param.u64 	%rd3, [_Z13left_sph2cartILi3EEvPdPKdiiiiPKi_param_6];
	mov.u32 	%r8, %ctaid.x;
	mov.u32 	%r9, %ntid.x;
	mov.u32 	%r10, %tid.x;
	mad.lo.s32 	%r1, %r8, %r9, %r10;
	mov.u32 	%r11, %ctaid.y;
	mov.u32 	%r12, %ntid.y;
	mov.u32 	%r13, %tid.y;
	mad.lo.s32 	%r14, %r11, %r12, %r13;
	setp.ge.s32 	%p1, %r1, %r3;
	setp.ge.s32 	%p2, %r14, %r6;
	or.pred  	%p3, %p1, %p2;
	@%p3 bra 	$L__BB52_2;
	ld.param.u64 	%rd38, [_Z13left_sph2cartILi3EEvPdPKdiiiiPKi_param_0];
	cvta.to.global.u64 	%rd4, %rd38;
	cvta.to.global.u64 	%rd5, %rd3;
	cvta.to.global.u64 	%rd6, %rd2;
	mad.lo.s32 	%r15, %r14, 7, %r5;
	mul.wide.s32 	%rd7, %r15, 4;
	add.s64 	%rd8, %rd5, %rd7;
	ld.global.u32 	%r16, [%rd8];
	mad.lo.s32 	%r17, %r16, %r3, %r1;
	mul.wide.s32 	%rd9, %r17, 8;
	add.s64 	%rd10, %rd6, %rd9;
	ld.global.f64 	%fd1, [%rd10];
	ld.global.u32 	%r18, [%rd8+4];
	mad.lo.s32 	%r19, %r18, %r3, %r1;
	mul.wide.s32 	%rd11, %r19, 8;
	add.s64 	%rd12, %rd6, %rd11;
	ld.global.f64 	%fd2, [%rd12];
	ld.global.u32 	%r20, [%rd8+8];
	mad.lo.s32 	%r21, %r20, %r3, %r1;
	mul.wide.s32 	%rd13, %r21, 8;
	add.s64 	%rd14, %rd6, %rd13;
	ld.global.f64 	%fd3, [%rd14];
	ld.global.u32 	%r22, [%rd8+12];
	mad.lo.s32 	%r23, %r22, %r3, %r1;
	mul.wide.s32 	%rd15, %r23, 8;
	add.s64 	%rd16, %rd6, %rd15;
	ld.global.f64 	%fd4, [%rd16];
	ld.global.u32 	%r24, [%rd8+16];
	mad.lo.s32 	%r25, %r24, %r3, %r1;
	mul.wide.s32 	%rd17, %r25, 8;
	add.s64 	%rd18, %rd6, %rd17;
	ld.global.f64 	%fd5, [%rd18];
	ld.global.u32 	%r26, [%rd8+20];
	mad.lo.s32 	%r27, %r26, %r3, %r1;
	mul.wide.s32 	%rd19, %r27, 8;
	add.s64 	%rd20, %rd6, %rd19;
	ld.global.f64 	%fd6, [%rd20];
	ld.global.u32 	%r28, [%rd8+24];
	mad.lo.s32 	%r29, %r28, %r3, %r1;
	mul.wide.s32 	%rd21, %r29, 8;
	add.s64 	%rd22, %rd6, %rd21;
	ld.global.f64 	%fd7, [%rd22];
	mad.lo.s32 	%r30, %r14, 10, %r4;
	mul.lo.s32 	%r31, %r30, %r3;
	cvt.s64.s32 	%rd23, %r31;
	cvt.s64.s32 	%rd24, %r1;
	add.s64 	%rd25, %rd23, %rd24;
	shl.b64 	%rd26, %rd25, 3;
	add.s64 	%rd27, %rd4, %rd26;
	mul.f64 	%fd8, %fd5, 0dBFDD403D065E56E9;
	fma.rn.f64 	%fd9, %fd7, 0d3FE2E1A3183E613B, %fd8;
	st.global.f64 	[%rd27], %fd9;
	mul.f64 	%fd10, %fd1, 0d3FFC5274A45D91D8;
	mul.f64 	%fd11, %fd3, 0d3FDD403D065E56E9;
	sub.f64 	%fd12, %fd10, %fd11;
	mul.wide.s32 	%rd28, %r3, 8;
	add.s64 	%rd29, %rd27, %rd28;
	st.global.f64 	[%rd29], %fd12;
	mul.f64 	%fd13, %fd6, 0d3FF71FF8E45CAD2E;
	mul.f64 	%fd14, %fd4, 0dBFF1E9973D058E84;
	add.f64 	%fd15, %fd13, %fd14;
	add.s64 	%rd30, %rd29, %rd28;
	st.global.f64 	[%rd30], %fd15;
	mul.f64 	%fd16, %fd7, 0d3FFC5274A45D91D8;
	sub.f64 	%fd17, %fd8, %fd16;
	add.s64 	%rd31, %rd30, %rd28;
	st.global.f64 	[%rd31], %fd17;
	mul.f64 	%fd18, %fd2, 0d40071FF8E45CAD2E;
	add.s64 	%rd32, %rd31, %rd28;
	st.global.f64 	[%rd32], %fd18;
	mul.f64 	%fd19, %fd5, 0d3FFD403D065E56E9;
	add.s64 	%rd33, %rd32, %rd28;
	st.global.f64 	[%rd33], %fd19;
	mul.f64 	%fd20, %fd1, 0dBFE2E1A3183E613B;
	sub.f64 	%fd21, %fd20, %fd11;
	add.s64 	%rd34, %rd33, %rd28;
	st.global.f64 	[%rd34], %fd21;
	sub.f64 	%fd22, %fd14, %fd13;
	add.s64 	%rd35, %rd34, %rd28;
	st.global.f64 	[%rd35], %fd22;
	mul.f64 	%fd23, %fd3, 0d3FFD403D065E56E9;
	add.s64 	%rd36, %rd35, %rd28;
	st.global.f64 	[%rd36], %fd23;
	mul.f64 	%fd24, %fd4, 0d3FE7E21EFC0768B0;
	add.s64 	%rd37, %rd36, %rd28;
	st.global.f64 	[%rd37], %fd24;
$L__BB52_2:
	ret;

}
.entry _Z13left_sph2cartILi4EEvPdPKdiiiiPKi(
	.param .u64 .ptr .align 1 _Z13left_sph2cartILi4EEvPdPKdiiiiPKi_param_0,
	.param .u64 .ptr .align 1 _Z13left_sph2cartILi4EEvPdPKdiiiiPKi_param_1,
	.param .u32 _Z13left_sph2cartILi4EEvPdPKdiiiiPKi_param_2,
	.param .u32 _Z13left_sph2cartILi4EEvPdPKdiiiiPKi_param_3,
	.param .u32 _Z13left_sph2cartILi4EEvPdPKdiiiiPKi_param_4,
	.param .u32 _Z13left_sph2cartILi4EEvPdPKdiiiiPKi_param_5,
	.param .u64 .ptr .align 1 _Z13left_sph2cartILi4EEvPdPKdiiiiPKi_param_6
)
{
	.reg .pred 	%p<4>;
	.reg .b32 	%r<36>;
	.reg .b64 	%rd<50>;
	.reg .b64 	%fd<40>;

	ld.param.u32 	%r3, [_Z13left_sph2cartILi4EEvPdPKdiiiiPKi_param_2];
	ld.param.u32 	%r6, [_Z13left_sph2cartILi4EEvPdPKdiiiiPKi_param_3];
	ld.param.u32 	%r4, [_Z13left_sph2cartILi4EEvPdPKdiiiiPKi_param_4];
	ld.param.u32 	%r5, [_Z13left_sph2cartILi4EEvPdPKdiiiiPKi_param_5];
	mov.u32 	%r8, %ctaid.x;
	mov.u32 	%r9, %ntid.x;
	mov.u32 	%r10, %tid.x;
	mad.lo.s32 	%r1, %r8, %r9, %r10;
	mov.u32 	%r11, %ctaid.y;
	mov.u32 	%r12, %ntid.y;
	mov.u32 	%r13, %tid.y;
	mad.lo.s32 	%r14, %r11, %r12, %r13;
	setp.ge.s32 	%p1, %r1, %r3;
	setp.ge.s32 	%p2, %r14, %r6;
	or.pred  	%p3, %p1, %p2;
	@%p3 bra 	$L__BB53_2;
	ld.param.u64 	%rd49, [_Z13left_sph2cartILi4EEvPdPKdiiiiPKi_param_6];
	ld.param.u64 	%rd48, [_Z13left_sph2cartILi4EEvPdPKdiiiiPKi_param_1];
	ld.param.u64 	%rd47, [_Z13left_sph2cartILi4EEvPdPKdiiiiPKi_param_0];
	cvta.to.global.u64 	%rd4, %rd47;
	cvta.to.global.u64 	%rd5, %rd49;
	cvta.to.global.u64 	%rd6, %rd48;
	mad.lo.s32 	%r15, %r14, 9, %r5;
	mul.wide.s32 	%rd7, %r15, 4;
	add.s64 	%rd8, %rd5, %rd7;
	ld.global.u32 	%r16, [%rd8];
	mad.lo.s32 	%r17, %r16, %r3, %r1;
	mul.wide.s32 	%rd9, %r17, 8;
	add.s64 	%rd10, %rd6, %rd9;
	ld.global.f64 	%fd1, [%rd10];
	ld.global.u32 	%r18, [%rd8+4];
	mad.lo.s32 	%r19, %r18, %r3, %r1;
	mul.wide.s32 	%rd11, %r19, 8;
	add.s64 	%rd12, %rd6, %rd11;
	ld.global.f64 	%fd2, [%rd12];
	ld.global.u32 	%r20, [%rd8+8];
	mad.lo.s32 	%r21, %r20, %r3, %r1;
	mul.wide.s32 	%rd13, %r21, 8;
	add.s64 	%rd14, %rd6, %rd13;
	ld.global.f64 	%fd3, [%rd14];
	ld.global.u32 	%r22, [%rd8+12];
	mad.lo.s32 	%r23, %r22, %r3, %r1;
	mul.wide.s32 	%rd15, %r23, 8;
	add.s64 	%rd16, %rd6, %rd15;
	ld.global.f64 	%fd4, [%rd16];
	ld.global.u32 	%r24, [%rd8+16];
	mad.lo.s32 	%r25, %r24, %r3, %r1;
	mul.wide.s32 	%rd17, %r25, 8;
	add.s64 	%rd18, %rd6, %rd17;
	ld.global.f64 	%fd5, [%rd18];
	ld.global.u32 	%r26, [%rd8+20];
	mad.lo.s32 	%r27, %r26, %r3, %r1;
	mul.wide.s32 	%rd19, %r27, 8;
	add.s64 	%rd20, %rd6, %rd19;
	ld.global.f64 	%fd6, [%rd20];
	ld.global.u32 	%r28, [%rd8+24];
	mad.lo.s32 	%r29, %r28, %r3, %r1;
	mul.wide.s32 	%rd21, %r29, 8;
	add.s64 	%rd22, %rd6, %rd21;
	ld.global.f64 	%fd7, [%rd22];
	ld.global.u32 	%r30, [%rd8+28];
	mad.lo.s32 	%r31, %r30, %r3, %r1;
	mul.wide.s32 	%rd23, %r31, 8;
	add.s64 	%rd24, %rd6, %rd23;
	ld.global.f64 	%fd8, [%rd24];
	ld.global.u32 	%r32, [%rd8+32];
	mad.lo.s32 	%r33, %r32, %r3, %r1;
	mul.wide.s32 	%rd25, %r33, 8;
	add.s64 	%rd26, %rd6, %rd25;
	ld.global.f64 	%fd9, [%rd26];
	mad.lo.s32 	%r34, %r14, 15, %r4;
	mul.lo.s32 	%r35, %r34, %r3;
	cvt.s64.s32 	%rd27, %r35;
	cvt.s64.s32 	%rd28, %r1;
	add.s64 	%rd29, %rd27, %rd28;
	shl.b64 	%rd30, %rd29, 3;
	add.s64 	%rd31, %rd4, %rd30;
	mul.f64 	%fd10, %fd5, 0d3FD44F923A4AEEDB;
	mul.f64 	%fd11, %fd7, 0d3FDE471027D29B67;
	sub.f64 	%fd12, %fd10, %fd11;
	fma.rn.f64 	%fd13, %fd9, 0d3FE406D8AA0D83A4, %fd12;
	st.global.f64 	[%rd31], %fd13;
	mul.f64 	%fd14, %fd1, 0d400406D8AA0D83A4;
	mul.f64 	%fd15, %fd3, 0d3FEE471027D29B67;
	sub.f64 	%fd16, %fd14, %fd15;
	mul.wide.s32 	%rd32, %r3, 8;
	add.s64 	%rd33, %rd31, %rd32;
	st.global.f64 	[%rd33], %fd16;
	mul.f64 	%fd17, %fd6, 0dC0000E9F3901EDF5;
	fma.rn.f64 	%fd18, %fd8, 0d3FFC5274A45D91D8, %fd17;
	add.s64 	%rd34, %rd33, %rd32;
	st.global.f64 	[%rd34], %fd18;
	mul.f64 	%fd19, %fd9, 0dC00E0A44FF144576;
	fma.rn.f64 	%fd20, %fd5, 0d3FE44F923A4AEEDB, %fd19;
	add.s64 	%rd35, %rd34, %rd32;
	st.global.f64 	[%rd35], %fd20;
	mul.f64 	%fd21, %fd2, 0d40153DD77B462D62;
	mul.f64 	%fd22, %fd4, 0d40000E9F3901EDF5;
	sub.f64 	%fd23, %fd21, %fd22;
	add.s64 	%rd36, %rd35, %rd32;
	st.global.f64 	[%rd36], %fd23;
	mul.f64 	%fd24, %fd7, 0d4006B54C1DDDF48E;
	mul.f64 	%fd25, %fd5, 0dC0044F923A4AEEDB;
	add.f64 	%fd26, %fd24, %fd25;
	add.s64 	%rd37, %rd36, %rd32;
	st.global.f64 	[%rd37], %fd26;
	mul.f64 	%fd27, %fd1, 0dC00406D8AA0D83A4;
	sub.f64 	%fd28, %fd27, %fd15;
	add.s64 	%rd38, %rd37, %rd32;
	st.global.f64 	[%rd38], %fd28;
	mul.f64 	%fd29, %fd8, 0d40153DD77B462D62;
	sub.f64 	%fd30, %fd17, %fd29;
	add.s64 	%rd39, %rd38, %rd32;
	st.global.f64 	[%rd39], %fd30;
	mul.f64 	%fd31, %fd3, 0d4016B54C1DDDF48E;
	add.s64 	%rd40, %rd39, %rd32;
	st.global.f64 	[%rd40], %fd31;
	mul.f64 	%fd32, %fd6, 0d400568D44C02929C;
	add.s64 	%rd41, %rd40, %rd32;
	st.global.f64 	[%rd41], %fd32;
	add.f64 	%fd33, %fd10, %fd11;
	fma.rn.f64 	%fd34, %fd9, 0d3FE406D8AA0D83A4, %fd33;
	add.s64 	%rd42, %rd41, %rd32;
	st.global.f64 	[%rd42], %fd34;
	mul.f64 	%fd35, %fd2, 0dBFFC5274A45D91D8;
	sub.f64 	%fd36, %fd35, %fd22;
	add.s64 	%rd43, %rd42, %rd32;
	st.global.f64 	[%rd43], %fd36;
	sub.f64 	%fd37, %fd25, %fd24;
	add.s64 	%rd44, %rd43, %rd32;
	st.global.f64 	[%rd44], %fd37;
	mul.f64 	%fd38, %fd4, 0d400568D44C02929C;
	add.s64 	%rd45, %rd44, %rd32;
	st.global.f64 	[%rd45], %fd38;
	mul.f64 	%fd39, %fd5, 0d3FEB14C2F863E924;
	add.s64 	%rd46, %rd45, %rd32;
	st.global.f64 	[%rd46], %fd39;
$L__BB53_2:
	ret;

}
.entry _Z13left_sph2cartILi5EEvPdPKdiiiiPKi(
	.param .u64 .ptr .align 1 _Z13left_sph2cartILi5EEvPdPKdiiiiPKi_param_0,
	.param .u64 .ptr .align 1 _Z13left_sph2cartILi5EEvPdPKdiiiiPKi_param_1,
	.param .u32 _Z13left_sph2cartILi5EEvPdPKdiiiiPKi_param_2,
	.param .u32 _Z13left_sph2cartILi5EEvPdPKdiiiiPKi_param_3,
	.param .u32 _Z13left_sph2cartILi5EEvPdPKdiiiiPKi_param_4,
	.param .u32 _Z13left_sph2cartILi5EEvPdPKdiiiiPKi_param_5,
	.param .u64 .ptr .align 1 _Z13left_sph2cartILi5EEvPdPKdiiiiPKi_param_6
)
{
	.reg .pred 	%p<4>;
	.reg .b32 	%r<40>;
	.reg .b64 	%rd<60>;
	.reg .b64 	%fd<62>;

	ld.param.u32 	%r3, [_Z13left_sph2cartILi5EEvPdPKdiiiiPKi_param_2];
	ld.param.u32 	%r6, [_Z13left_sph2cartILi5EEvPdPKdiiiiPKi_param_3];
	ld.param.u32 	%r4, [_Z13left_sph2cartILi5EEvPdPKdiiiiPKi_param_4];
	ld.param.u32 	%r5, [_Z13left_sph2cartILi5EEvPdPKdiiiiPKi_param_5];
	mov.u32 	%r8, %ctaid.x;
	mov.u32 	%r9, %ntid.x;
	mov.u32 	%r10, %tid.x;
	mad.lo.s32 	%r1, %r8, %r9, %r10;
	mov.u32 	%r11, %ctaid.y;
	mov.u32 	%r12, %ntid.y;
	mov.u32 	%r13, %tid.y;
	mad.lo.s32 	%r14, %r11, %r12, %r13;
	setp.ge.s32 	%p1, %r1, %r3;
	setp.ge.s32 	%p2, %r14, %r6;
	or.pred  	%p3, %p1, %p2;
	@%p3 bra 	$L__BB54_2;
	ld.param.u64 	%rd59, [_Z13left_sph2cartILi5EEvPdPKdiiiiPKi_param_6];
	ld.param.u64 	%rd58, [_Z13left_sph2cartILi5EEvPdPKdiiiiPKi_param_1];
	ld.param.u64 	%rd57, [_Z13left_sph2cartILi5EEvPdPKdiiiiPKi_param_0];
	cvta.to.global.u64 	%rd4, %rd57;
	cvta.to.global.u64 	%rd5, %rd59;
	cvta.to.global.u64 	%rd6, %rd58;
	mad.lo.s32 	%r15, %r14, 11, %r5;
	mul.wide.s32 	%rd7, %r15, 4;
	add.s64 	%rd8, %rd5, %rd7;
	ld.global.u32 	%r16, [%rd8];
	mad.lo.s32 	%r17, %r16, %r3, %r1;
	mul.wide.s32 	%rd9, %r17, 8;
	add.s64 	%rd10, %rd6, %rd9;
	ld.global.f64 	%fd1, [%rd10];
	ld.global.u32 	%r18, [%rd8+4];
	mad.lo.s32 	%r19, %r18, %r3, %r1;
	mul.wide.s32 	%rd11, %r19, 8;
	add.s64 	%rd12, %rd6, %rd11;
	ld.global.f64 	%fd2, [%rd12];
	ld.global.u32 	%r20, [%rd8+8];
	mad.lo.s32 	%r21, %r20, %r3, %r1;
	mul.wide.s32 	%rd13, %r21, 8;
	add.s64 	%rd14, %rd6, %rd13;
	ld.global.f64 	%fd3, [%rd14];
	ld.global.u32 	%r22, [%rd8+12];
	mad.lo.s32 	%r23, %r22, %r3, %r1;
	mul.wide.s32 	%rd15, %r23, 8;
	add.s64 	%rd16, %rd6, %rd15;
	ld.global.f64 	%fd4, [%rd16];
	ld.global.u32 	%r24, [%rd8+16];
	mad.lo.s32 	%r25, %r24, %r3, %r1;
	mul.wide.s32 	%rd17, %r25, 8;
	add.s64 	%rd18, %rd6, %rd17;
	ld.global.f64 	%fd5, [%rd18];
	ld.global.u32 	%r26, [%rd8+20];
	mad.lo.s32 	%r27, %r26, %r3, %r1;
	mul.wide.s32 	%rd19, %r27, 8;
	add.s64 	%rd20, %rd6, %rd19;
	ld.global.f64 	%fd6, [%rd20];
	ld.global.u32 	%r28, [%rd8+24];
	mad.lo.s32 	%r29, %r28, %r3, %r1;
	mul.wide.s32 	%rd21, %r29, 8;
	add.s64 	%rd22, %rd6, %rd21;
	ld.global.f64 	%fd7, [%rd22];
	ld.global.u32 	%r30, [%rd8+28];
	mad.lo.s32 	%r31, %r30, %r3, %r1;
	mul.wide.s32 	%rd23, %r31, 8;
	add.s64 	%rd24, %rd6, %rd23;
	ld.global.f64 	%fd8, [%rd24];
	ld.global.u32 	%r32, [%rd8+32];
	mad.lo.s32 	%r33, %r32, %r3, %r1;
	mul.wide.s32 	%rd25, %r33, 8;
	add.s64 	%rd26, %rd6, %rd25;
	ld.global.f64 	%fd9, [%rd26];
	ld.global.u32 	%r34, [%rd8+36];
	mad.lo.s32 	%r35, %r34, %r3, %r1;
	mul.wide.s32 	%rd27, %r35, 8;
	add.s64 	%rd28, %rd6, %rd27;
	ld.global.f64 	%fd10, [%rd28];
	ld.global.u32 	%r36, [%rd8+40];
	mad.lo.s32 	%r37, %r36, %r3, %r1;
	mul.wide.s32 	%rd29, %r37, 8;
	add.s64 	%rd30, %rd6, %rd29;
	ld.global.f64 	%fd11, [%rd30];
	mad.lo.s32 	%r38, %r14, 21, %r4;
	mul.lo.s32 	%r39, %r38, %r3;
	cvt.s64.s32 	%rd31, %r39;
	cvt.s64.s32 	%rd32, %r1;
	add.s64 	%rd33, %rd31, %rd32;
	shl.b64 	%rd34, %rd33, 3;
	add.s64 	%rd35, %rd4, %rd34;
	mul.f64 	%fd12, %fd7, 0d3FDCFD13F36DF79B;
	mul.f64 	%fd13, %fd9, 0d3FDF4FAE28019A83;
	sub.f64 	%fd14, %fd12, %fd13;
	fma.rn.f64 	%fd15, %fd11, 0d3FE50114F179E96C, %fd14;
	st.global.f64 	[%rd35], %fd15;
	mul.f64 	%fd16, %fd1, 0d400A415A2DD863C7;
	mul.f64 	%fd17, %fd3, 0d3FF77BC29E0133E2;
	sub.f64 	%fd18, %fd16, %fd17;
	fma.rn.f64 	%fd19, %fd5, 0d3FDCFD13F36DF79B, %fd18;
	mul.wide.s32 	%rd36, %r3, 8;
	add.s64 	%rd37, %rd35, %rd36;
	st.global.f64 	[%rd37], %fd19;
	mul.f64 	%fd20, %fd6, 0d3FFC116D850E960C;
	mul.f64 	%fd21, %fd8, 0d40032C94E82E889D;
	sub.f64 	%fd22, %fd20, %fd21;
	fma.rn.f64 	%fd23, %fd10, 0d40009AF4D7FFA13B, %fd22;
	add.s64 	%rd38, %rd37, %rd36;
	st.global.f64 	[%rd38], %fd23;
	mul.f64 	%fd24, %fd9, 0d3FEF4FAE28019A83;
	fma.rn.f64 	%fd25, %fd7, 0d3FECFD13F36DF79B, %fd24;
	fma.rn.f64 	%fd26, %fd11, 0dC01A415A2DD863C6, %fd25;
	add.s64 	%rd39, %rd38, %rd36;
	st.global.f64 	[%rd39], %fd26;
	mul.f64 	%fd27, %fd2, 0d40209AF4D7FFA13B;
	mul.f64 	%fd28, %fd4, 0d40132C94E82E889D;
	sub.f64 	%fd29, %fd27, %fd28;
	add.s64 	%rd40, %rd39, %rd36;
	st.global.f64 	[%rd40], %fd29;
	mul.f64 	%fd30, %fd7, 0dC015BDCEF69279B4;
	fma.rn.f64 	%fd31, %fd9, 0d400F4FAE28019A83, %fd30;
	add.s64 	%rd41, %rd40, %rd36;
	st.global.f64 	[%rd41], %fd31;
	mul.f64 	%fd32, %fd1, 0dC01A415A2DD863C6;
	mul.f64 	%fd33, %fd3, 0d3FEF4FAE28019A83;
	sub.f64 	%fd34, %fd32, %fd33;
	fma.rn.f64 	%fd35, %fd5, 0d3FECFD13F36DF79B, %fd34;
	add.s64 	%rd42, %rd41, %rd36;
	st.global.f64 	[%rd42], %fd35;
	mul.f64 	%fd36, %fd10, 0dC028E86F43FF71D9;
	fma.rn.f64 	%fd37, %fd6, 0d400C116D850E960C, %fd36;
	add.s64 	%rd43, %rd42, %rd36;
	st.global.f64 	[%rd43], %fd37;
	mul.f64 	%fd38, %fd3, 0d40277BC29E0133E2;
	mul.f64 	%fd39, %fd5, 0d4015BDCEF69279B4;
	sub.f64 	%fd40, %fd38, %fd39;
	add.s64 	%rd44, %rd43, %rd36;
	st.global.f64 	[%rd44], %fd40;
	mul.f64 	%fd41, %fd8, 0d40132C94E82E889D;
	mul.f64 	%fd42, %fd6, 0dC012B649035F0EB3;
	add.f64 	%fd43, %fd41, %fd42;
	add.s64 	%rd45, %rd44, %rd36;
	st.global.f64 	[%rd45], %fd43;
	fma.rn.f64 	%fd44, %fd9, 0d3FF77BC29E0133E2, %fd12;
	fma.rn.f64 	%fd45, %fd11, 0d400A415A2DD863C7, %fd44;
	add.s64 	%rd46, %rd45, %rd36;
	st.global.f64 	[%rd46], %fd45;
	mul.f64 	%fd46, %fd2, 0dC0209AF4D7FFA13B;
	sub.f64 	%fd47, %fd46, %fd28;
	add.s64 	%rd47, %rd46, %rd36;
	st.global.f64 	[%rd47], %fd47;
	mul.f64 	%fd48, %fd9, 0d40277BC29E0133E2;
	sub.f64 	%fd49, %fd30, %fd48;
	add.s64 	%rd48, %rd47, %rd36;
	st.global.f64 	[%rd48], %fd49;
	mul.f64 	%fd50, %fd4, 0d40232C94E82E889D;
	add.s64 	%rd49, %rd48, %rd36;
	st.global.f64 	[%rd49], %fd50;
	mul.f64 	%fd51, %fd7, 0d400CFD13F36DF79B;
	add.s64 	%rd50, %rd49, %rd36;
	st.global.f64 	[%rd50], %fd51;
	mul.f64 	%fd52, %fd3, 0d3FDF4FAE28019A83;
	fma.rn.f64 	%fd53, %fd1, 0d3FE50114F179E96C, %fd52;
	fma.rn.f64 	%fd54, %fd5, 0d3FDCFD13F36DF79B, %fd53;
	add.s64 	%rd51, %rd50, %rd36;
	st.global.f64 	[%rd51], %fd54;
	add.f64 	%fd55, %fd20, %fd21;
	fma.rn.f64 	%fd56, %fd10, 0d40009AF4D7FFA13B, %fd55;
	add.s64 	%rd52, %rd51, %rd36;
	st.global.f64 	[%rd52], %fd56;
	mul.f64 	%fd57, %fd3, 0dC00F4FAE28019A83;
	sub.f64 	%fd58, %fd57, %fd39;
	add.s64 	%rd53, %rd52, %rd36;
	st.global.f64 	[%rd53], %fd58;
	sub.f64 	%fd59, %fd42, %fd41;
	add.s64 	%rd54, %rd53, %rd36;
	st.global.f64 	[%rd54], %fd59;
	mul.f64 	%fd60, %fd5, 0d400CFD13F36DF79B;
	add.s64 	%rd55, %rd54, %rd36;
	st.global.f64 	[%rd55], %fd60;
	mul.f64 	%fd61, %fd6, 0d3FEDF074D231B11E;
	add.s64 	%rd56, %rd55, %rd36;
	st.global.f64 	[%rd56], %fd61;
$L__BB54_2:
	ret;

}
.entry _Z13left_sph2cartILi6EEvPdPKdiiiiPKi(
	.param .u64 .ptr .align 1 _Z13left_sph2cartILi6EEvPdPKdiiiiPKi_param_0,
	.param .u64 .ptr .align 1 _Z13left_sph2cartILi6EEvPdPKdiiiiPKi_param_1,
	.param .u32 _Z13left_sph2cartILi6EEvPdPKdiiiiPKi_param_2,
	.param .u32 _Z13left_sph2cartILi6EEvPdPKdiiiiPKi_param_3,
	.param .u32 _Z13left_sph2cartILi6EEvPdPKdiiiiPKi_param_4,
	.param .u32 _Z13left_sph2cartILi6EEvPdPKdiiiiPKi_param_5,
	.param .u64 .ptr .align 1 _Z13left_sph2cartILi6EEvPdPKdiiiiPKi_param_6
)
{
	.reg .pred 	%p<4>;
	.reg .b32 	%r<55>;
	.reg .b64 	%rd<71>;
	.reg .b64 	%fd<88>;

	ld.param.u32 	%r1, [_Z13left_sph2cartILi6EEvPdPKdiiiiPKi_param_2];
	ld.param.u32 	%r4, [_Z13left_sph2cartILi6EEvPdPKdiiiiPKi_param_3];
	mov.u32 	%r6, %ctaid.x;
	mov.u32 	%r7, %ntid.x;
	mov.u32 	%r8, %tid.x;
	mad.lo.s32 	%r9, %r6, %r7, %r8;
	mov.u32 	%r10, %ctaid.y;
	mov.u32 	%r11, %ntid.y;
	mov.u32 	%r12, %tid.y;
	mad.lo.s32 	%r13, %r10, %r11, %r12;
	setp.ge.s32 	%p1, %r9, %r1;
	setp.ge.s32 	%p2, %r13, %r4;
	or.pred  	%p3, %p1, %p2;
	@%p3 bra 	$L__BB55_2;
	ld.param.u64 	%rd70, [_Z13left_sph2cartILi6EEvPdPKdiiiiPKi_param_6];
	ld.param.u32 	%r54, [_Z13left_sph2cartILi6EEvPdPKdiiiiPKi_param_5];
	ld.param.u32 	%r53, [_Z13left_sph2cartILi6EEvPdPKdiiiiPKi_param_4];
	ld.param.u32 	%r52, [_Z13left_sph2cartILi6EEvPdPKdiiiiPKi_param_2];
	ld.param.u64 	%rd69, [_Z13left_sph2cartILi6EEvPdPKdiiiiPKi_param_1];
	ld.param.u64 	%rd68, [_Z13left_sph2cartILi6EEvPdPKdiiiiPKi_param_0];
	cvta.to.global.u64 	%rd4, %rd68;
	cvta.to.global.u64 	%rd5, %rd70;
	cvta.to.global.u64 	%rd6, %rd69;
	mov.u32 	%r15, %ctaid.y;
	mov.u32 	%r16, %ntid.y;
	mov.u32 	%r17, %tid.y;
	mad.lo.s32 	%r18, %r15, %r16, %r17;
	mad.lo.s32 	%r19, %r18, 13, %r54;
	mul.wide.s32 	%rd7, %r19, 4;
	add.s64 	%rd8, %rd5, %rd7;
	ld.global.u32 	%r20, [%rd8];
	mov.u32 	%r21, %ctaid.x;
	mov.u32 	%r22, %ntid.x;
	mov.u32 	%r23, %tid.x;
	mad.lo.s32 	%r24, %r21, %r22, %r23;
	mad.lo.s32 	%r25, %r20, %r52, %r24;
	mul.wide.s32 	%rd9, %r25, 8;
	add.s64 	%rd10, %rd6, %rd9;
	ld.global.f64 	%fd1, [%rd10];
	ld.global.u32 	%r26, [%rd8+4];
	mad.lo.s32 	%r27, %r26, %r52, %r24;
	mul.wide.s32 	%rd11, %r27, 8;
	add.s64 	%rd12, %rd6, %rd11;
	ld.global.f64 	%fd2, [%rd12];
	ld.global.u32 	%r28, [%rd8+8];
	mad.lo.s32 	%r29, %r28, %r52, %r24;
	mul.wide.s32 	%rd13, %r29, 8;
	add.s64 	%rd14, %rd6, %rd13;
	ld.global.f64 	%fd3, [%rd14];
	ld.global.u32 	%r30, [%rd8+12];
	mad.lo.s32 	%r31, %r30, %r52, %r24;
	mul.wide.s32 	%rd15, %r31, 8;
	add.s64 	%rd16, %rd6, %rd15;
	ld.global.f64 	%fd4, [%rd16];
	ld.global.u32 	%r32, [%rd8+16];
	mad.lo.s32 	%r33, %r32, %r52, %r24;
	mul.wide.s32 	%rd17, %r33, 8;
	add.s64 	%rd18, %rd6, %rd17;
	ld.global.f64 	%fd5, [%rd18];
	ld.global.u32 	%r34, [%rd8+20];
	mad.lo.s32 	%r35, %r34, %r52, %r24;
	mul.wide.s32 	%rd19, %r35, 8;
	add.s64 	%rd20, %rd6, %rd19;
	ld.global.f64 	%fd6, [%rd20];
	ld.global.u32 	%r36, [%rd8+24];
	mad.lo.s32 	%r37, %r36, %r52, %r24;
	mul.wide.s32 	%rd21, %r37, 8;
	add.s64 	%rd22, %rd6, %rd21;
	ld.global.f64 	%fd7, [%rd22];
	ld.global.u32 	%r38, [%rd8+28];
	mad.lo.s32 	%r39, %r38, %r52, %r24;
	mul.wide.s32 	%rd23, %r39, 8;
	add.s64 	%rd24, %rd6, %rd23;
	ld.global.f64 	%fd8, [%rd24];
	ld.global.u32 	%r40, [%rd8+32];
	mad.lo.s32 	%r41, %r40, %r52, %r24;
	mul.wide.s32 	%rd25, %r41, 8;
	add.s64 	%rd26, %rd6, %rd25;
	ld.global.f64 	%fd9, [%rd26];
	ld.global.u32 	%r42, [%rd8+36];
	mad.lo.s32 	%r43, %r42, %r52, %r24;
	mul.wide.s32 	%rd27, %r43, 8;
	add.s64 	%rd28, %rd6, %rd27;
	ld.global.f64 	%fd10, [%rd28];
	ld.global.u32 	%r44, [%rd8+40];
	mad.lo.s32 	%r45, %r44, %r52, %r24;
	mul.wide.s32 	%rd29, %r45, 8;
	add.s64 	%rd30, %rd6, %rd29;
	ld.global.f64 	%fd11, [%rd30];
	ld.global.u32 	%r46, [%rd8+44];
	mad.lo.s32 	%r47, %r46, %r52, %r24;
	mul.wide.s32 	%rd31, %r47, 8;
	add.s64 	%rd32, %rd6, %rd31;
	ld.global.f64 	%fd12, [%rd32];
	ld.global.u32 	%r48, [%rd8+48];
	mad.lo.s32 	%r49, %r48, %r52, %r24;
	mul.wide.s32 	%rd33, %r49, 8;
	add.s64 	%rd34, %rd6, %rd33;
	ld.global.f64 	%fd13, [%rd34];
	mad.lo.s32 	%r50, %r18, 28, %r53;
	mul.lo.s32 	%r51, %r50, %r52;
	cvt.s64.s32 	%rd35, %r51;
	cvt.s64.s32 	%rd36, %r24;
	add.s64 	%rd37, %rd35, %rd36;
	shl.b64 	%rd38, %rd37, 3;
	add.s64 	%rd39, %rd4, %rd38;
	mul.f64 	%fd14, %fd9, 0d3FDD7A8373D0A21E;
	mul.f64 	%fd15, %fd7, 0dBFD45796CBF7209D;
	add.f64 	%fd16, %fd14, %fd15;
	mul.f64 	%fd17, %fd11, 0d3FE025654A6ADC02;
	sub.f64 	%fd18, %fd16, %fd17;
	mul.f64 	%fd19, %fd13, 0d3FE5DCA4E99E480F;
	add.f64 	%fd20, %fd18, %fd19;
	st.global.f64 	[%rd39], %fd20;
	mul.f64 	%fd21, %fd1, 0d4010657BAF36B60B;
	mul.f64 	%fd22, %fd3, 0d400025654A6ADC02;
	sub.f64 	%fd23, %fd21, %fd22;
	fma.rn.f64 	%fd24, %fd5, 0d3FED7A8373D0A21E, %fd23;
	mul.wide.s32 	%rd40, %r52, 8;
	add.s64 	%rd41, %rd39, %rd40;
	st.global.f64 	[%rd41], %fd24;
	mul.f64 	%fd25, %fd8, 0d40074E0AF1CEC1A7;
	mul.f64 	%fd26, %fd10, 0d40061BE296DC7996;
	sub.f64 	%fd27, %fd25, %fd26;
	fma.rn.f64 	%fd28, %fd12, 0d4002EED606FEFA76, %fd27;
	add.s64 	%rd42, %rd41, %rd40;
	st.global.f64 	[%rd42], %fd28;
	mul.f64 	%fd29, %fd7, 0dBFEE836231F2B0EC;
	add.f64 	%fd30, %fd14, %fd29;
	fma.rn.f64 	%fd31, %fd11, 0d40042EBE9D059302, %fd30;
	mul.f64 	%fd32, %fd13, 0d40247EDA9B04638E;
	sub.f64 	%fd33, %fd31, %fd32;
	add.s64 	%rd43, %rd42, %rd40;
	st.global.f64 	[%rd43], %fd33;
	mul.f64 	%fd34, %fd2, 0d4027AA8B88BEB914;
	mul.f64 	%fd35, %fd4, 0d402094E9F1255B30;
	sub.f64 	%fd36, %fd34, %fd35;
	fma.rn.f64 	%fd37, %fd6, 0d40074E0AF1CEC1A7, %fd36;
	add.s64 	%rd44, %rd43, %rd40;
	st.global.f64 	[%rd44], %fd37;
	mul.f64 	%fd38, %fd7, 0d4016E289A57604B1;
	mul.f64 	%fd39, %fd9, 0d401D7A8373D0A21E;
	sub.f64 	%fd40, %fd38, %fd39;
	fma.rn.f64 	%fd41, %fd11, 0d40142EBE9D059304, %fd40;
	add.s64 	%rd45, %rd44, %rd40;
	st.global.f64 	[%rd45], %fd41;
	mul.f64 	%fd42, %fd1, 0dC02B53CE2405DA13;
	fma.rn.f64 	%fd43, %fd5, 0d3FFD7A8373D0A21E, %fd42;
	add.s64 	%rd46, %rd45, %rd40;
	st.global.f64 	[%rd46], %fd43;
	mul.f64 	%fd44, %fd10, 0d40161BE296DC7996;
	fma.rn.f64 	%fd45, %fd8, 0d40174E0AF1CEC1A7, %fd44;
	fma.rn.f64 	%fd46, %fd12, 0dC037AA8B88BEB914, %fd45;
	add.s64 	%rd47, %rd46, %rd40;
	st.global.f64 	[%rd47], %fd46;
	mul.f64 	%fd47, %fd3, 0d40342EBE9D059304;
	mul.f64 	%fd48, %fd5, 0d402D7A8373D0A21E;
	sub.f64 	%fd49, %fd47, %fd48;
	add.s64 	%rd48, %rd47, %rd40;
	st.global.f64 	[%rd48], %fd49;
	mul.f64 	%fd50, %fd8, 0dC0274E0AF1CEC1A7;
	fma.rn.f64 	%fd51, %fd10, 0d401D7A8373D0A21E, %fd50;
	add.s64 	%rd49, %rd48, %rd40;
	st.global.f64 	[%rd49], %fd51;
	sub.f64 	%fd52, %fd29, %fd14;
	fma.rn.f64 	%fd53, %fd11, 0d40042EBE9D059302, %fd52;
	add.f64 	%fd54, %fd53, %fd32;
	add.s64 	%rd50, %rd49, %rd40;
	st.global.f64 	[%rd50], %fd54;
	mul.f64 	%fd55, %fd2, 0dC037AA8B88BEB914;
	mul.f64 	%fd56, %fd4, 0d40161BE296DC7996;
	sub.f64 	%fd57, %fd55, %fd56;
	fma.rn.f64 	%fd58, %fd6, 0d40174E0AF1CEC1A7, %fd57;
	add.s64 	%rd51, %rd50, %rd40;
	st.global.f64 	[%rd51], %fd58;
	mul.f64 	%fd59, %fd11, 0dC03E461DEB885C86;
	fma.rn.f64 	%fd60, %fd7, 0d4026E289A57604B1, %fd59;
	add.s64 	%rd52, %rd51, %rd40;
	st.global.f64 	[%rd52], %fd60;
	mul.f64 	%fd61, %fd4, 0d40361BE296DC7996;
	mul.f64 	%fd62, %fd6, 0d40274E0AF1CEC1A7;
	sub.f64 	%fd63, %fd61, %fd62;
	add.s64 	%rd53, %rd52, %rd40;
	st.global.f64 	[%rd53], %fd63;
	mul.f64 	%fd64, %fd7, 0dC01E836231F2B0EC;
	add.f64 	%fd65, %fd39, %fd64;
	add.s64 	%rd54, %rd53, %rd40;
	st.global.f64 	[%rd54], %fd65;
	add.f64 	%fd66, %fd21, %fd22;
	fma.rn.f64 	%fd67, %fd5, 0d3FED7A8373D0A21E, %fd66;
	add.s64 	%rd55, %rd54, %rd40;
	st.global.f64 	[%rd55], %fd67;
	fma.rn.f64 	%fd68, %fd10, 0d402094E9F1255B30, %fd25;
	fma.rn.f64 	%fd69, %fd12, 0d4027AA8B88BEB914, %fd68;
	add.s64 	%rd56, %rd55, %rd40;
	st.global.f64 	[%rd56], %fd69;
	mul.f64 	%fd70, %fd3, 0dC0342EBE9D059304;
	sub.f64 	%fd71, %fd70, %fd48;
	add.s64 	%rd57, %rd56, %rd40;
	st.global.f64 	[%rd57], %fd71;
	mul.f64 	%fd72, %fd10, 0d40361BE296DC7996;
	sub.f64 	%fd73, %fd50, %fd72;
	add.s64 	%rd58, %rd57, %rd40;
	st.global.f64 	[%rd58], %fd73;
	add.s64 	%rd59, %rd58, %rd40;
	st.global.f64 	[%rd59], %fd48;
	mul.f64 	%fd74, %fd8, 0d4012A4D58E3F0152;
	add.s64 	%rd60, %rd59, %rd40;
	st.global.f64 	[%rd60], %fd74;
	sub.f64 	%fd75, %fd15, %fd14;
	sub.f64 	%fd76, %fd75, %fd17;
	sub.f64 	%fd77, %fd76, %fd19;
	add.s64 	%rd61, %rd60, %rd40;
	st.global.f64 	[%rd61], %fd77;
	mul.f64 	%fd78, %fd4, 0d40061BE296DC7996;
	fma.rn.f64 	%fd79, %fd2, 0d4002EED606FEFA76, %fd78;
	fma.rn.f64 	%fd80, %fd6, 0d40074E0AF1CEC1A7, %fd79;
	add.s64 	%rd62, %rd61, %rd40;
	st.global.f64 	[%rd62], %fd80;
	add.f64 	%fd81, %fd38, %fd39;
	fma.rn.f64 	%fd82, %fd11, 0d40142EBE9D059304, %fd81;
	add.s64 	%rd63, %rd62, %rd40;
	st.global.f64 	[%rd63], %fd82;
	mul.f64 	%fd83, %fd4, 0dC01D7A8373D0A21E;
	sub.f64 	%fd84, %fd83, %fd62;
	add.s64 	%rd64, %rd63, %rd40;
	st.global.f64 	[%rd64], %fd84;
	sub.f64 	%fd85, %fd64, %fd39;
	add.s64 	%rd65, %rd64, %rd40;
	st.global.f64 	[%rd65], %fd85;
	mul.f64 	%fd86, %fd6, 0d4012A4D58E3F0152;
	add.s64 	%rd66, %rd65, %rd40;
	st.global.f64 	[%rd66], %fd86;
	mul.f64 	%fd87, %fd7, 0d3FF046123CC5B3B1;
	add.s64 	%rd67, %rd66, %rd40;
	st.global.f64 	[%rd67], %fd87;
$L__BB55_2:
	ret;

}
.entry _Z13left_sph2cartILi7EEvPdPKdiiiiPKi(
	.param .u64 .ptr .align 1 _Z13left_sph2cartILi7EEvPdPKdiiiiPKi_param_0,
	.param .u64 .ptr .align 1 _Z13left_sph2cartILi7EEvPdPKdiiiiPKi_param_1,
	.param .u32 _Z13left_sph2cartILi7EEvPdPKdiiiiPKi_param_2,
	.param .u32 _Z13left_sph2cartILi7EEvPdPKdiiiiPKi_param_3,
	.param .u32 _Z13left_sph2cartILi7EEvPdPKdiiiiPKi_param_4,
	.param .u32 _Z13left_sph2cartILi7EEvPdPKdiiiiPKi_param_5,
	.param .u64 .ptr .align 1 _Z13left_sph2cartILi7EEvPdPKdiiiiPKi_param_6
)
{
	.reg .pred 	%p<4>;
	.reg .b32 	%r<59>;
	.reg .b64 	%rd<83>;
	.reg .b64 	%fd<135>;

	ld.param.u32 	%r1, [_Z13left_sph2cartILi7EEvPdPKdiiiiPKi_param_2];
	ld.param.u32 	%r4, [_Z13left_sph2cartILi7EEvPdPKdiiiiPKi_param_3];
	mov.u32 	%r6, %ctaid.x;
	mov.u32 	%r7, %ntid.x;
	mov.u32 	%r8, %tid.x;
	mad.lo.s32 	%r9, %r6, %r7, %r8;
	mov.u32 	%r10, %ctaid.y;
	mov.u32 	%r11, %ntid.y;
	mov.u32 	%r12, %tid.y;
	mad.lo.s32 	%r13, %r10, %r11, %r12;
	setp.ge.s32 	%p1, %r9, %r1;
	setp.ge.s32 	%p2, %r13, %r4;
	or.pred  	%p3, %p1, %p2;
	@%p3 bra 	$L__BB56_2;
	ld.param.u64 	%rd82, [_Z13left_sph2cartILi7EEvPdPKdiiiiPKi_param_6];
	ld.param.u32 	%r58, [_Z13left_sph2cartILi7EEvPdPKdiiiiPKi_param_5];
	ld.param.u32 	%r57, [_Z13left_sph2cartILi7EEvPdPKdiiiiPKi_param_4];
	ld.param.u32 	%r56, [_Z13left_sph2cartILi7EEvPdPKdiiiiPKi_param_2];
	ld.param.u64 	%rd81, [_Z13left_sph2cartILi7EEvPdPKdiiiiPKi_param_1];
	ld.param.u64 	%rd80, [_Z13left_sph2cartILi7EEvPdPKdiiiiPKi_param_0];
	cvta.to.global.u64 	%rd4, %rd80;
	cvta.to.global.u64 	%rd5, %rd82;
	cvta.to.global.u64 	%rd6, %rd81;
	mov.u32 	%r15, %ctaid.y;
	mov.u32 	%r16, %ntid.y;
	mov.u32 	%r17, %tid.y;
	mad.lo.s32 	%r18, %r15, %r16, %r17;
	mad.lo.s32 	%r19, %r18, 15, %r58;
	mul.wide.s32 	%rd7, %r19, 4;
	add.s64 	%rd8, %rd5, %rd7;
	ld.global.u32 	%r20, [%rd8];
	mov.u32 	%r21, %ctaid.x;
	mov.u32 	%r22, %ntid.x;
	mov.u32 	%r23, %tid.x;
	mad.lo.s32 	%r24, %r21, %r22, %r23;
	mad.lo.s32 	%r25, %r20, %r56, %r24;
	mul.wide.s32 	%rd9, %r25, 8;
	add.s64 	%rd10, %rd6, %rd9;
	ld.global.f64 	%fd1, [%rd10];
	ld.global.u32 	%r26, [%rd8+4];
	mad.lo.s32 	%r27, %r26, %r56, %r24;
	mul.wide.s32 	%rd11, %r27, 8;
	add.s64 	%rd12, %rd6, %rd11;
	ld.global.f64 	%fd2, [%rd12];
	ld.global.u32 	%r28, [%rd8+8];
	mad.lo.s32 	%r29, %r28, %r56, %r24;
	mul.wide.s32 	%rd13, %r29, 8;
	add.s64 	%rd14, %rd6, %rd13;
	ld.global.f64 	%fd3, [%rd14];
	ld.global.u32 	%r30, [%rd8+12];
	mad.lo.s32 	%r31, %r30, %r56, %r24;
	mul.wide.s32 	%rd15, %r31, 8;
	add.s64 	%rd16, %rd6, %rd15;
	ld.global.f64 	%fd4, [%rd16];
	ld.global.u32 	%r32, [%rd8+16];
	mad.lo.s32 	%r33, %r32, %r56, %r24;
	mul.wide.s32 	%rd17, %r33, 8;
	add.s64 	%rd18, %rd6, %rd17;
	ld.global.f64 	%fd5, [%rd18];
	ld.global.u32 	%r34, [%rd8+20];
	mad.lo.s32 	%r35, %r34, %r56, %r24;
	mul.wide.s32 	%rd19, %r35, 8;
	add.s64 	%rd20, %rd6, %rd19;
	ld.global.f64 	%fd6, [%rd20];
	ld.global.u32 	%r36, [%rd8+24];
	mad.lo.s32 	%r37, %r36, %r56, %r24;
	mul.wide.s32 	%rd21, %r37, 8;
	add.s64 	%rd22, %rd6, %rd21;
	ld.global.f64 	%fd7, [%rd22];
	ld.global.u32 	%r38, [%rd8+28];
	mad.lo.s32 	%r39, %r38, %r56, %r24;
	mul.wide.s32 	%rd23, %r39, 8;
	add.s64 	%rd24, %rd6, %rd23;
	ld.global.f64 	%fd8, [%rd24];
	ld.global.u32 	%r40, [%rd8+32];
	mad.lo.s32 	%r41, %r40, %r56, %r24;
	mul.wide.s32 	%rd25, %r41, 8;
	add.s64 	%rd26, %rd6, %rd25;
	ld.global.f64 	%fd9, [%rd26];
	ld.global.u32 	%r42, [%rd8+36];
	mad.lo.s32 	%r43, %r42, %r56, %r24;
	mul.wide.s32 	%rd27, %r43, 8;
	add.s64 	%rd28, %rd6, %rd27;
	ld.global.f64 	%fd10, [%rd28];
	ld.global.u32 	%r44, [%rd8+40];
	mad.lo.s32 	%r45, %r44, %r56, %r24;
	mul.wide.s32 	%rd29, %r45, 8;
	add.s64 	%rd30, %rd6, %rd29;
	ld.global.f64 	%fd11, [%rd30];
	ld.global.u32 	%r46, [%rd8+44];
	mad.lo.s32 	%r47, %r46, %r56, %r24;
	mul.wide.s32 	%rd31, %r47, 8;
	add.s64 	%rd32, %rd6, %rd31;
	ld.global.f64 	%fd12, [%rd32];
	ld.global.u32 	%r48, [%rd8+48];
	mad.lo.s32 	%r49, %r48, %r56, %r24;
	mul.wide.s32 	%rd33, %r49, 8;
	add.s64 	%rd34, %rd6, %rd33;
	ld.global.f64 	%fd13, [%rd34];
	ld.global.u32 	%r50, [%rd8+52];
	mad.lo.s32 	%r51, %r50, %r56, %r24;
	mul.wide.s32 	%rd35, %r51, 8;
	add.s64 	%rd36, %rd6, %rd35;
	ld.global.f64 	%fd14, [%rd36];
	ld.global.u32 	%r52, [%rd8+56];
	mad.lo.s32 	%r53, %r52, %r56, %r24;
	mul.wide.s32 	%rd37, %r53, 8;
	add.s64 	%rd38, %rd6, %rd37;
	ld.global.f64 	%fd15, [%rd38];
	mad.lo.s32 	%r54, %r18, 36, %r57;
	mul.lo.s32 	%r55, %r54, %r56;
	cvt.s64.s32 	%rd39, %r55;
	cvt.s64.s32 	%rd40, %r24;
	add.s64 	%rd41, %rd39, %rd40;
	shl.b64 	%rd42, %rd41, 3;
	add.s64 	%rd43, %rd4, %rd42;
	mul.f64 	%fd16, %fd11, 0d3FDE0A44FF144576;
	mul.f64 	%fd17, %fd9, 0dBFDCE7F71D73D879;
	add.f64 	%fd18, %fd16, %fd17;
	mul.f64 	%fd19, %fd13, 0d3FE09AF4D7FFA13C;
	sub.f64 	%fd20, %fd18, %fd19;
	fma.rn.f64 	%fd21, %fd15, 0d3FE6A113BD249493, %fd20;
	st.global.f64 	[%rd43], %fd21;
	mul.f64 	%fd22, %fd1, 0d4013CCF145800201;
	mul.f64 	%fd23, %fd3, 0d4004C1B20DFF898B;
	sub.f64 	%fd24, %fd22, %fd23;
	fma.rn.f64 	%fd25, %fd5, 0d3FF687B3BF4F3418, %fd24;
	mul.f64 	%fd26, %fd7, 0d3FDCE7F71D73D879;
	sub.f64 	%fd27, %fd25, %fd26;
	mul.wide.s32 	%rd44, %r56, 8;
	add.s64 	%rd45, %rd43, %rd44;
	st.global.f64 	[%rd45], %fd27;
	mul.f64 	%fd28, %fd10, 0d400A8D4D5A17B8BD;
	mul.f64 	%fd29, %fd8, 0dC0031E9DF1AF0F31;
	add.f64 	%fd30, %fd28, %fd29;
	mul.f64 	%fd31, %fd12, 0d4008E86F43FF71DA;
	sub.f64 	%fd32, %fd30, %fd31;
	mul.f64 	%fd33, %fd14, 0d40052AED6C67888E;
	add.f64 	%fd34, %fd32, %fd33;
	add.s64 	%rd46, %rd45, %rd44;
	st.global.f64 	[%rd46], %fd34;
	mul.f64 	%fd35, %fd9, 0dBFF5ADF95616E25C;
	sub.f64 	%fd36, %fd35, %fd16;
	fma.rn.f64 	%fd37, %fd13, 0d4012AE5372FF9564, %fd36;
	mul.f64 	%fd38, %fd15, 0d402DB369E8400301;
	sub.f64 	%fd39, %fd37, %fd38;
	add.s64 	%rd47, %rd46, %rd44;
	st.global.f64 	[%rd47], %fd39;
	mul.f64 	%fd40, %fd2, 0d402FC064229B4CD5;
	mul.f64 	%fd41, %fd4, 0d4028E86F43FF71DA;
	sub.f64 	%fd42, %fd40, %fd41;
	fma.rn.f64 	%fd43, %fd6, 0d401A8D4D5A17B8BD, %fd42;
	add.s64 	%rd48, %rd47, %rd44;
	st.global.f64 	[%rd48], %fd43;
	mul.f64 	%fd44, %fd9, 0d4025ADF95616E25B;
	mul.f64 	%fd45, %fd11, 0d4022C66B1F6CAB69;
	sub.f64 	%fd46, %fd44, %fd45;
	fma.rn.f64 	%fd47, %fd13, 0d4018E86F43FF71DA, %fd46;
	add.s64 	%rd49, %rd48, %rd44;
	st.global.f64 	[%rd49], %fd47;
	mul.f64 	%fd48, %fd1, 0d4038C02D96E00281;
	sub.f64 	%fd49, %fd23, %fd48;
	fma.rn.f64 	%fd50, %fd5, 0d4002C66B1F6CAB6A, %fd49;
	mul.f64 	%fd51, %fd7, 0d3FF5ADF95616E25C;
	sub.f64 	%fd52, %fd50, %fd51;
	add.s64 	%rd50, %rd49, %rd44;
	st.global.f64 	[%rd50], %fd52;
	mul.f64 	%fd53, %fd8, 0dC01CADECEA8696CA;
	add.f64 	%fd54, %fd28, %fd53;
	fma.rn.f64 	%fd55, %fd12, 0d402F228B14FF4E50, %fd54;
	mul.f64 	%fd56, %fd14, 0d4043D83E95A11005;
	sub.f64 	%fd57, %fd55, %fd56;
	add.s64 	%rd51, %rd50, %rd44;
	st.global.f64 	[%rd51], %fd57;
	mul.f64 	%fd58, %fd3, 0d403F228B14FF4E50;
	mul.f64 	%fd59, %fd5, 0d403C29A0AF23011E;
	sub.f64 	%fd60, %fd58, %fd59;
	fma.rn.f64 	%fd61, %fd7, 0d4025ADF95616E25B, %fd60;
	add.s64 	%rd52, %rd51, %rd44;
	st.global.f64 	[%rd52], %fd61;
	mul.f64 	%fd62, %fd8, 0d402CADECEA8696C9;
	mul.f64 	%fd63, %fd10, 0d4031B388E6BA7B28;
	sub.f64 	%fd64, %fd62, %fd63;
	fma.rn.f64 	%fd65, %fd12, 0d4024C1B20DFF898B, %fd64;
	add.s64 	%rd53, %rd52, %rd44;
	st.global.f64 	[%rd53], %fd65;
	mul.f64 	%fd66, %fd11, 0d4002C66B1F6CAB6A;
	sub.f64 	%fd67, %fd35, %fd66;
	mul.f64 	%fd68, %fd13, 0d4004C1B20DFF898B;
	add.f64 	%fd69, %fd67, %fd68;
	fma.rn.f64 	%fd70, %fd15, 0d4038C02D96E00281, %fd69;
	add.s64 	%rd54, %rd53, %rd44;
	st.global.f64 	[%rd54], %fd70;
	mul.f64 	%fd71, %fd2, 0dC04A75A8C7816AB2;
	fma.rn.f64 	%fd72, %fd6, 0d402A8D4D5A17B8BD, %fd71;
	add.s64 	%rd55, %rd54, %rd44;
	st.global.f64 	[%rd55], %fd72;
	mul.f64 	%fd73, %fd9, 0d4035ADF95616E25B;
	fma.rn.f64 	%fd74, %fd11, 0d4032C66B1F6CAB69, %fd73;
	fma.rn.f64 	%fd75, %fd13, 0dC04F228B14FF4E50, %fd74;
	add.s64 	%rd56, %rd55, %rd44;
	st.global.f64 	[%rd56], %fd75;
	mul.f64 	%fd76, %fd4, 0d4044C1B20DFF898B;
	mul.f64 	%fd77, %fd6, 0d4041B388E6BA7B28;
	sub.f64 	%fd78, %fd76, %fd77;
	add.s64 	%rd57, %rd56, %rd44;
	st.global.f64 	[%rd57], %fd78;
	mul.f64 	%fd79, %fd11, 0d4029088ED490E48D;
	sub.f64 	%fd80, %fd79, %fd73;
	add.s64 	%rd58, %rd57, %rd44;
	st.global.f64 	[%rd58], %fd80;
	mul.f64 	%fd81, %fd3, 0d4012AE5372FF9564;
	fma.rn.f64 	%fd82, %fd1, 0d402DB369E8400301, %fd81;
	mul.f64 	%fd83, %fd5, 0d3FDE0A44FF144576;
	add.f64 	%fd84, %fd82, %fd83;
	sub.f64 	%fd85, %fd84, %fd51;
	add.s64 	%rd59, %rd58, %rd44;
	st.global.f64 	[%rd59], %fd85;
	sub.f64 	%fd86, %fd53, %fd28;
	fma.rn.f64 	%fd87, %fd12, 0d402F228B14FF4E50, %fd86;
	add.f64 	%fd88, %fd87, %fd56;
	add.s64 	%rd60, %rd59, %rd44;
	st.global.f64 	[%rd60], %fd88;
	mul.f64 	%fd89, %fd3, 0dC04F228B14FF4E50;
	mul.f64 	%fd90, %fd5, 0d4032C66B1F6CAB69;
	sub.f64 	%fd91, %fd89, %fd90;
	mul.f64 	%fd92, %fd7, 0d4035ADF95616E25B;
	add.f64 	%fd93, %fd91, %fd92;
	add.s64 	%rd61, %rd60, %rd44;
	st.global.f64 	[%rd61], %fd93;
	mul.f64 	%fd94, %fd12, 0dC04F228B14FF4E50;
	fma.rn.f64 	%fd95, %fd8, 0d403CADECEA8696C9, %fd94;
	add.s64 	%rd62, %rd61, %rd44;
	st.global.f64 	[%rd62], %fd95;
	mul.f64 	%fd96, %fd5, 0d4042C66B1F6CAB6A;
	sub.f64 	%fd97, %fd96, %fd92;
	add.s64 	%rd63, %rd62, %rd44;
	st.global.f64 	[%rd63], %fd97;
	mul.f64 	%fd98, %fd10, 0d40253DD77B462D64;
	mul.f64 	%fd99, %fd8, 0dC026F18A553878A1;
	add.f64 	%fd100, %fd98, %fd99;
	add.s64 	%rd64, %rd63, %rd44;
	st.global.f64 	[%rd64], %fd100;
	mul.f64 	%fd101, %fd11, 0d3FF687B3BF4F3418;
	sub.f64 	%fd102, %fd17, %fd101;
	sub.f64 	%fd103, %fd102, %fd68;
	mul.f64 	%fd104, %fd15, 0d4013CCF145800201;
	sub.f64 	%fd105, %fd103, %fd104;
	add.s64 	%rd65, %rd64, %rd44;
	st.global.f64 	[%rd65], %fd105;
	add.f64 	%fd106, %fd40, %fd41;
	fma.rn.f64 	%fd107, %fd6, 0d401A8D4D5A17B8BD, %fd106;
	add.s64 	%rd66, %rd65, %rd44;
	st.global.f64 	[%rd66], %fd107;
	fma.rn.f64 	%fd108, %fd11, 0d403C29A0AF23011E, %fd44;
	fma.rn.f64 	%fd109, %fd13, 0d403F228B14FF4E50, %fd108;
	add.s64 	%rd67, %rd66, %rd44;
	st.global.f64 	[%rd67], %fd109;
	mul.f64 	%fd110, %fd4, 0dC044C1B20DFF898B;
	sub.f64 	%fd111, %fd110, %fd77;
	add.s64 	%rd68, %rd67, %rd44;
	st.global.f64 	[%rd68], %fd111;
	mul.f64 	%fd112, %fd9, 0dC035ADF95616E25B;
	mul.f64 	%fd113, %fd11, 0d4042C66B1F6CAB6A;
	sub.f64 	%fd114, %fd112, %fd113;
	add.s64 	%rd69, %rd68, %rd44;
	st.global.f64 	[%rd69], %fd114;
	mul.f64 	%fd115, %fd6, 0d40353DD77B462D64;
	add.s64 	%rd70, %rd69, %rd44;
	st.global.f64 	[%rd70], %fd115;
	mul.f64 	%fd116, %fd9, 0d40171FF8E45CAD2F;
	add.s64 	%rd71, %rd70, %rd44;
	st.global.f64 	[%rd71], %fd116;
	mul.f64 	%fd117, %fd1, 0dBFE6A113BD249493;
	mul.f64 	%fd118, %fd3, 0d3FE09AF4D7FFA13C;
	sub.f64 	%fd119, %fd117, %fd118;
	sub.f64 	%fd120, %fd119, %fd83;
	sub.f64 	%fd121, %fd120, %fd26;
	add.s64 	%rd72, %rd71, %rd44;
	st.global.f64 	[%rd72], %fd121;
	sub.f64 	%fd122, %fd29, %fd28;
	sub.f64 	%fd123, %fd122, %fd31;
	sub.f64 	%fd124, %fd123, %fd33;
	add.s64 	%rd73, %rd72, %rd44;
	st.global.f64 	[%rd73], %fd124;
	mul.f64 	%fd125, %fd5, 0d4022C66B1F6CAB69;
	fma.rn.f64 	%fd126, %fd3, 0d4018E86F43FF71DA, %fd125;
	fma.rn.f64 	%fd127, %fd7, 0d4025ADF95616E25B, %fd126;
	add.s64 	%rd74, %rd73, %rd44;
	st.global.f64 	[%rd74], %fd127;
	add.f64 	%fd128, %fd62, %fd63;
	fma.rn.f64 	%fd129, %fd12, 0d4024C1B20DFF898B, %fd128;
	add.s64 	%rd75, %rd74, %rd44;
	st.global.f64 	[%rd75], %fd129;
	mul.f64 	%fd130, %fd5, 0dC029088ED490E48D;
	sub.f64 	%fd131, %fd130, %fd92;
	add.s64 	%rd76, %rd75, %rd44;
	st.global.f64 	[%rd76], %fd131;
	sub.f64 	%fd132, %fd99, %fd98;
	add.s64 	%rd77, %rd76, %rd44;
	st.global.f64 	[%rd77], %fd132;
	mul.f64 	%fd133, %fd7, 0d40171FF8E45CAD2F;
	add.s64 	%rd78, %rd77, %rd44;
	st.global.f64 	[%rd78], %fd133;
	mul.f64 	%fd134, %fd8, 0d3FF17B14102B0693;
	add.s64 	%rd79, %rd78, %rd44;
	st.global.f64 	[%rd79], %fd134;
$L__BB56_2:
	ret;

}
.entry _Z13left_sph2cartILi8EEvPdPKdiiiiPKi(
	.param .u64 .ptr .align 1 _Z13left_sph2cartILi8EEvPdPKdiiiiPKi_param_0,
	.param .u64 .ptr .align 1 _Z13left_sph2cartILi8EEvPdPKdiiiiPKi_param_1,
	.param .u32 _Z13left_sph2cartILi8EEvPdPKdiiiiPKi_param_2,
	.param .u32 _Z13left_sph2cartILi8EEvPdPKdiiiiPKi_param_3,
	.param .u32 _Z13left_sph2cartILi8EEvPdPKdiiiiPKi_param_4,
	.param .u32 _Z13left_sph2cartILi8EEvPdPKdiiiiPKi_param_5,
	.param .u64 .ptr .align 1 _Z13left_sph2cartILi8EEvPdPKdiiiiPKi_param_6
)
{
	.reg .pred 	%p<4>;
	.reg .b32 	%r<63>;
	.reg .b64 	%rd<96>;
	.reg .b64 	%fd<182>;

	ld.param.u32 	%r1, [_Z13left_sph2cartILi8EEvPdPKdiiiiPKi_param_2];
	ld.param.u32 	%r4, [_Z13left_sph2cartILi8EEvPdPKdiiiiPKi_param_3];
	mov.u32 	%r6, %ctaid.x;
	mov.u32 	%r7, %ntid.x;
	mov.u32 	%r8, %tid.x;
	mad.lo.s32 	%r9, %r6, %r7, %r8;
	mov.u32 	%r10, %ctaid.y;
	mov.u32 	%r11, %ntid.y;
	mov.u32 	%r12, %tid.y;
	mad.lo.s32 	%r13, %r10, %r11, %r12;
	setp.ge.s32 	%p1, %r9, %r1;
	setp.ge.s32 	%p2, %r13, %r4;
	or.pred  	%p3, %p1, %p2;
	@%p3 bra 	$L__BB57_2;
	ld.param.u64 	%rd95, [_Z13left_sph2cartILi8EEvPdPKdiiiiPKi_param_6];
	ld.param.u32 	%r62, [_Z13left_sph2cartILi8EEvPdPKdiiiiPKi_param_5];
	ld.param.u32 	%r61, [_Z13left_sph2cartILi8EEvPdPKdiiiiPKi_param_4];
	ld.param.u32 	%r60, [_Z13left_sph2cartILi8EEvPdPKdiiiiPKi_param_2];
	ld.param.u64 	%rd94, [_Z13left_sph2cartILi8EEvPdPKdiiiiPKi_param_1];
	ld.param.u64 	%rd93, [_Z13left_sph2cartILi8EEvPdPKdiiiiPKi_param_0];
	cvta.to.global.u64 	%rd4, %rd93;
	cvta.to.global.u64 	%rd5, %rd95;
	cvta.to.global.u64 	%rd6, %rd94;
	mov.u32 	%r15, %ctaid.y;
	mov.u32 	%r16, %ntid.y;
	mov.u32 	%r17, %tid.y;
	mad.lo.s32 	%r18, %r15, %r16, %r17;
	mad.lo.s32 	%r19, %r18, 17, %r62;
	mul.wide.s32 	%rd7, %r19, 4;
	add.s64 	%rd8, %rd5, %rd7;
	ld.global.u32 	%r20, [%rd8];
	mov.u32 	%r21, %ctaid.x;
	mov.u32 	%r22, %ntid.x;
	mov.u32 	%r23, %tid.x;
	mad.lo.s32 	%r24, %r21, %r22, %r23;
	mad.lo.s32 	%r25, %r20, %r60, %r24;
	mul.wide.s32 	%rd9, %r25, 8;
	add.s64 	%rd10, %rd6, %rd9;
	ld.global.f64 	%fd1, [%rd10];
	ld.global.u32 	%r26, [%rd8+4];
	mad.lo.s32 	%r27, %r26, %r60, %r24;
	mul.wide.s32 	%rd11, %r27, 8;
	add.s64 	%rd12, %rd6, %rd11;
	ld.global.f64 	%fd2, [%rd12];
	ld.global.u32 	%r28, [%rd8+8];
	mad.lo.s32 	%r29, %r28, %r60, %r24;
	mul.wide.s32 	%rd13, %r29, 8;
	add.s64 	%rd14, %rd6, %rd13;
	ld.global.f64 	%fd3, [%rd14];
	ld.global.u32 	%r30, [%rd8+12];
	mad.lo.s32 	%r31, %r30, %r60, %r24;
	mul.wide.s32 	%rd15, %r31, 8;
	add.s64 	%rd16, %rd6, %rd15;
	ld.global.f64 	%fd4, [%rd16];
	ld.global.u32 	%r32, [%rd8+16];
	mad.lo.s32 	%r33, %r32, %r60, %r24;
	mul.wide.s32 	%rd17, %r33, 8;
	add.s64 	%rd18, %rd6, %rd17;
	ld.global.f64 	%fd5, [%rd18];
	ld.global.u32 	%r34, [%rd8+20];
	mad.lo.s32 	%r35, %r34, %r60, %r24;
	mul.wide.s32 	%rd19, %r35, 8;
	add.s64 	%rd20, %rd6, %rd19;
	ld.global.f64 	%fd6, [%rd20];
	ld.global.u32 	%r36, [%rd8+24];
	mad.lo.s32 	%r37, %r36, %r60, %r24;
	mul.wide.s32 	%rd21, %r37, 8;
	add.s64 	%rd22, %rd6, %rd21;
	ld.global.f64 	%fd7, [%rd22];
	ld.global.u32 	%r38, [%rd8+28];
	mad.lo.s32 	%r39, %r38, %r60, %r24;
	mul.wide.s32 	%rd23, %r39, 8;
	add.s64 	%rd24, %rd6, %rd23;
	ld.global.f64 	%fd8, [%rd24];
	ld.global.u32 	%r40, [%rd8+32];
	mad.lo.s32 	%r41, %r40, %r60, %r24;
	mul.wide.s32 	%rd25, %r41, 8;
	add.s64 	%rd26, %rd6, %rd25;
	ld.global.f64 	%fd9, [%rd26];
	ld.global.u32 	%r42, [%rd8+36];
	mad.lo.s32 	%r43, %r42, %r60, %r24;
	mul.wide.s32 	%rd27, %r43, 8;
	add.s64 	%rd28, %rd6, %rd27;
	ld.global.f64 	%fd10, [%rd28];
	ld.global.u32 	%r44, [%rd8+40];
	mad.lo.s32 	%r45, %r44, %r60, %r24;
	mul.wide.s32 	%rd29, %r45, 8;
	add.s64 	%rd30, %rd6, %rd29;
	ld.global.f64 	%fd11, [%rd30];
	ld.global.u32 	%r46, [%rd8+44];
	mad.lo.s32 	%r47, %r46, %r60, %r24;
	mul.wide.s32 	%rd31, %r47, 8;
	add.s64 	%rd32, %rd6, %rd31;
	ld.global.f64 	%fd12, [%rd32];
	ld.global.u32 	%r48, [%rd8+48];
	mad.lo.s32 	%r49, %r48, %r60, %r24;
	mul.wide.s32 	%rd33, %r49, 8;
	add.s64 	%rd34, %rd6, %rd33;
	ld.global.f64 	%fd13, [%rd34];
	ld.global.u32 	%r50, [%rd8+52];
	mad.lo.s32 	%r51, %r50, %r60, %r24;
	mul.wide.s32 	%rd35, %r51, 8;
	add.s64 	%rd36, %rd6, %rd35;
	ld.global.f64 	%fd14, [%rd36];
	ld.global.u32 	%r52, [%rd8+56];
	mad.lo.s32 	%r53, %r52, %r60, %r24;
	mul.wide.s32 	%rd37, %r53, 8;
	add.s64 	%rd38, %rd6, %rd37;
	ld.global.f64 	%fd15, [%rd38];
	ld.global.u32 	%r54, [%rd8+60];
	mad.lo.s32 	%r55, %r54, %r60, %r24;
	mul.wide.s32 	%rd39, %r55, 8;
	add.s64 	%rd40, %rd6, %rd39;
	ld.global.f64 	%fd16, [%rd40];
	ld.global.u32 	%r56, [%rd8+64];
	mad.lo.s32 	%r57, %r56, %r60, %r24;
	mul.wide.s32 	%rd41, %r57, 8;
	add.s64 	%rd42, %rd6, %rd41;
	ld.global.f64 	%fd17, [%rd42];
	mad.lo.s32 	%r58, %r18, 45, %r61;
	mul.lo.s32 	%r59, %r58, %r60;
	cvt.s64.s32 	%rd43, %r59;
	cvt.s64.s32 	%rd44, %r24;
	add.s64 	%rd45, %rd43, %rd44;
	shl.b64 	%rd46, %rd45, 3;
	add.s64 	%rd47, %rd4, %rd46;
	mul.f64 	%fd18, %fd9, 0d3FD45AB7B94410EC;
	mul.f64 	%fd19, %fd11, 0d3FDD31993DFE5DD2;
	sub.f64 	%fd20, %fd18, %fd19;
	fma.rn.f64 	%fd21, %fd13, 0d3FDE9E6057ED4467, %fd20;
	mul.f64 	%fd22, %fd15, 0d3FE108DEB99A141A;
	sub.f64 	%fd23, %fd21, %fd22;
	fma.rn.f64 	%fd24, %fd17, 0d3FE7535E00D444D1, %fd23;
	st.global.f64 	[%rd47], %fd24;
	mul.f64 	%fd25, %fd1, 0d4017535E00D444D1;
	mul.f64 	%fd26, %fd3, 0d40098D4E16671E27;
	sub.f64 	%fd27, %fd25, %fd26;
	mul.f64 	%fd28, %fd5, 0d3FFE9E6057ED4467;
	add.f64 	%fd29, %fd27, %fd28;
	mul.f64 	%fd30, %fd7, 0d3FED31993DFE5DD2;
	sub.f64 	%fd31, %fd29, %fd30;
	mul.wide.s32 	%rd48, %r60, 8;
	add.s64 	%rd49, %rd47, %rd48;
	st.global.f64 	[%rd49], %fd31;
	mul.f64 	%fd32, %fd12, 0d400DA579AA846684;
	mul.f64 	%fd33, %fd10, 0dC00E881395E61964;
	add.f64 	%fd34, %fd32, %fd33;
	mul.f64 	%fd35, %fd14, 0d400B996ABD80466E;
	sub.f64 	%fd36, %fd34, %fd35;
	fma.rn.f64 	%fd37, %fd16, 0d4007535E00D444D1, %fd36;
	add.s64 	%rd50, %rd49, %rd48;
	st.global.f64 	[%rd50], %fd37;
	mul.f64 	%fd38, %fd9, 0d3FF45AB7B94410E9;
	mul.f64 	%fd39, %fd11, 0d3FED31993DFE5DD2;
	sub.f64 	%fd40, %fd38, %fd39;
	mul.f64 	%fd41, %fd13, 0d3FFE9E6057ED4467;
	sub.f64 	%fd42, %fd40, %fd41;
	mul.f64 	%fd43, %fd15, 0d401DCF85C4CDA32E;
	add.f64 	%fd44, %fd42, %fd43;
	mul.f64 	%fd45, %fd17, 0d403468F240B9BC37;
	sub.f64 	%fd46, %fd44, %fd45;
	add.s64 	%rd51, %rd50, %rd48;
	st.global.f64 	[%rd51], %fd46;
	mul.f64 	%fd47, %fd2, 0d403468F240B9BC37;
	mul.f64 	%fd48, %fd4, 0d40313FE2B6702C05;
	sub.f64 	%fd49, %fd47, %fd48;
	fma.rn.f64 	%fd50, %fd6, 0d40263C1B3FE34CE5, %fd49;
	mul.f64 	%fd51, %fd8, 0d400E881395E61964;
	sub.f64 	%fd52, %fd50, %fd51;
	add.s64 	%rd52, %rd51, %rd48;
	st.global.f64 	[%rd52], %fd52;
	mul.f64 	%fd53, %fd11, 0d402B5E7FAA1E77F8;
	mul.f64 	%fd54, %fd9, 0dC0245AB7B94410ED;
	add.f64 	%fd55, %fd53, %fd54;
	mul.f64 	%fd56, %fd13, 0d4026F6C841F1F34E;
	sub.f64 	%fd57, %fd55, %fd56;
	add.f64 	%fd58, %fd57, %fd43;
	add.s64 	%rd53, %rd52, %rd48;
	st.global.f64 	[%rd53], %fd58;
	mul.f64 	%fd59, %fd1, 0d404468F240B9BC37;
	mul.f64 	%fd60, %fd3, 0d401DCF85C4CDA32E;
	sub.f64 	%fd61, %fd60, %fd59;
	add.f64 	%fd62, %fd61, %fd28;
	mul.f64 	%fd63, %fd7, 0d4005E532EE7EC65E;
	sub.f64 	%fd64, %fd62, %fd63;
	add.s64 	%rd54, %rd53, %rd48;
	st.global.f64 	[%rd54], %fd64;
	mul.f64 	%fd65, %fd10, 0dC026E60EB06C930B;
	sub.f64 	%fd66, %fd65, %fd32;
	fma.rn.f64 	%fd67, %fd14, 0d403F0C9815304F3B, %fd66;
	mul.f64 	%fd68, %fd16, 0d404E9D6B61169A52;
	sub.f64 	%fd69, %fd67, %fd68;
	add.s64 	%rd55, %rd54, %rd48;
	st.global.f64 	[%rd55], %fd69;
	mul.f64 	%fd70, %fd3, 0d40465BA4539A3A62;
	mul.f64 	%fd71, %fd5, 0d4046F6C841F1F34D;
	sub.f64 	%fd72, %fd70, %fd71;
	fma.rn.f64 	%fd73, %fd7, 0d403B5E7FAA1E77F5, %fd72;
	add.s64 	%rd56, %rd55, %rd48;
	st.global.f64 	[%rd56], %fd73;
	mul.f64 	%fd74, %fd10, 0d403E881395E61964;
	mul.f64 	%fd75, %fd12, 0d4038B4900E190019;
	sub.f64 	%fd76, %fd74, %fd75;
	fma.rn.f64 	%fd77, %fd14, 0d402B996ABD80466C, %fd76;
	add.s64 	%rd57, %rd56, %rd48;
	st.global.f64 	[%rd57], %fd77;
	mul.f64 	%fd78, %fd13, 0dC01322FC36F44AC0;
	fma.rn.f64 	%fd79, %fd9, 0d3FFE881395E61960, %fd78;
	fma.rn.f64 	%fd80, %fd17, 0d4049832ED0E82B45, %fd79;
	add.s64 	%rd58, %rd57, %rd48;
	st.global.f64 	[%rd58], %fd80;
	mul.f64 	%fd81, %fd2, 0d4059832ED0E82B45;
	sub.f64 	%fd82, %fd48, %fd81;
	fma.rn.f64 	%fd83, %fd6, 0d4032876C0A92C012, %fd82;
	mul.f64 	%fd84, %fd8, 0d4026E60EB06C930B;
	sub.f64 	%fd85, %fd83, %fd84;
	add.s64 	%rd59, %rd58, %rd48;
	st.global.f64 	[%rd59], %fd85;
	mul.f64 	%fd86, %fd9, 0d403E881395E61961;
	sub.f64 	%fd87, %fd53, %fd86;
	fma.rn.f64 	%fd88, %fd13, 0d404CB47A526E701F, %fd87;
	mul.f64 	%fd89, %fd15, 0d405BF28D6880C8F9;
	sub.f64 	%fd90, %fd88, %fd89;
	add.s64 	%rd60, %rd59, %rd48;
	st.global.f64 	[%rd60], %fd90;
	mul.f64 	%fd91, %fd4, 0d40513FE2B6702C05;
	mul.f64 	%fd92, %fd6, 0d4052876C0A92C013;
	sub.f64 	%fd93, %fd91, %fd92;
	fma.rn.f64 	%fd94, %fd8, 0d403E881395E61964, %fd93;
	add.s64 	%rd61, %rd60, %rd48;
	st.global.f64 	[%rd61], %fd94;
	mul.f64 	%fd95, %fd11, 0d40423EFFC6BEFAA4;
	sub.f64 	%fd96, %fd86, %fd95;
	fma.rn.f64 	%fd97, %fd13, 0d403322FC36F44AC0, %fd96;
	add.s64 	%rd62, %rd61, %rd48;
	st.global.f64 	[%rd62], %fd97;
	add.f64 	%fd98, %fd59, %fd60;
	sub.f64 	%fd99, %fd98, %fd28;
	sub.f64 	%fd100, %fd99, %fd63;
	add.s64 	%rd63, %rd62, %rd48;
	st.global.f64 	[%rd63], %fd100;
	mul.f64 	%fd101, %fd12, 0d4032876C0A92C012;
	sub.f64 	%fd102, %fd65, %fd101;
	mul.f64 	%fd103, %fd14, 0d40313FE2B6702C05;
	add.f64 	%fd104, %fd102, %fd103;
	fma.rn.f64 	%fd105, %fd16, 0d4059832ED0E82B45, %fd104;
	add.s64 	%rd64, %rd63, %rd48;
	st.global.f64 	[%rd64], %fd105;
	mul.f64 	%fd106, %fd3, 0dC062A1B39B0085FC;
	fma.rn.f64 	%fd107, %fd7, 0d404B5E7FAA1E77F5, %fd106;
	add.s64 	%rd65, %rd64, %rd48;
	st.global.f64 	[%rd65], %fd107;
	mul.f64 	%fd108, %fd12, 0d4048B4900E190019;
	fma.rn.f64 	%fd109, %fd10, 0d404E881395E61963, %fd108;
	fma.rn.f64 	%fd110, %fd14, 0dC0613FE2B6702C04, %fd109;
	add.s64 	%rd66, %rd65, %rd48;
	st.global.f64 	[%rd66], %fd110;
	mul.f64 	%fd111, %fd5, 0d405322FC36F44AC0;
	mul.f64 	%fd112, %fd7, 0d40523EFFC6BEFAA4;
	sub.f64 	%fd113, %fd111, %fd112;
	add.s64 	%rd67, %rd66, %rd48;
	st.global.f64 	[%rd67], %fd113;
	mul.f64 	%fd114, %fd10, 0dC04251A559F075A1;
	fma.rn.f64 	%fd115, %fd12, 0d4033C3A671AD99AC, %fd114;
	add.s64 	%rd68, %rd67, %rd48;
	st.global.f64 	[%rd68], %fd115;
	add.f64 	%fd116, %fd38, %fd39;
	sub.f64 	%fd117, %fd116, %fd41;
	sub.f64 	%fd118, %fd117, %fd43;
	sub.f64 	%fd119, %fd118, %fd45;
	add.s64 	%rd69, %rd68, %rd48;
	st.global.f64 	[%rd69], %fd119;
	mul.f64 	%fd120, %fd4, 0d403F0C9815304F3B;
	fma.rn.f64 	%fd121, %fd2, 0d404E9D6B61169A52, %fd120;
	mul.f64 	%fd122, %fd6, 0d400DA579AA846684;
	add.f64 	%fd123, %fd121, %fd122;
	sub.f64 	%fd124, %fd123, %fd84;
	add.s64 	%rd70, %rd69, %rd48;
	st.global.f64 	[%rd70], %fd124;
	mul.f64 	%fd125, %fd9, 0dC03E881395E61961;
	sub.f64 	%fd126, %fd125, %fd53;
	fma.rn.f64 	%fd127, %fd13, 0d404CB47A526E701F, %fd126;
	add.f64 	%fd128, %fd127, %fd89;
	add.s64 	%rd71, %rd70, %rd48;
	st.global.f64 	[%rd71], %fd128;
	mul.f64 	%fd129, %fd4, 0dC0613FE2B6702C04;
	mul.f64 	%fd130, %fd6, 0d4048B4900E190019;
	sub.f64 	%fd131, %fd129, %fd130;
	fma.rn.f64 	%fd132, %fd8, 0d404E881395E61963, %fd131;
	add.s64 	%rd72, %rd71, %rd48;
	st.global.f64 	[%rd72], %fd132;
	mul.f64 	%fd133, %fd13, 0dC05CB47A526E7022;
	fma.rn.f64 	%fd134, %fd9, 0d404E881395E61960, %fd133;
	add.s64 	%rd73, %rd72, %rd48;
	st.global.f64 	[%rd73], %fd134;
	mul.f64 	%fd135, %fd6, 0d404DA579AA846684;
	mul.f64 	%fd136, %fd8, 0d404251A559F075A1;
	sub.f64 	%fd137, %fd135, %fd136;
	add.s64 	%rd74, %rd73, %rd48;
	st.global.f64 	[%rd74], %fd137;
	mul.f64 	%fd138, %fd11, 0d402D31993DFE5DD0;
	mul.f64 	%fd139, %fd9, 0dC0304892FA9CDA55;
	add.f64 	%fd140, %fd138, %fd139;
	add.s64 	%rd75, %rd74, %rd48;
	st.global.f64 	[%rd75], %fd140;
	mul.f64 	%fd141, %fd1, 0dC017535E00D444D1;
	sub.f64 	%fd142, %fd141, %fd26;
	sub.f64 	%fd143, %fd142, %fd28;
	sub.f64 	%fd144, %fd143, %fd30;
	add.s64 	%rd76, %rd75, %rd48;
	st.global.f64 	[%rd76], %fd144;
	mul.f64 	%fd145, %fd12, 0d40263C1B3FE34CE5;
	sub.f64 	%fd146, %fd33, %fd145;
	sub.f64 	%fd147, %fd146, %fd103;
	mul.f64 	%fd148, %fd16, 0d403468F240B9BC37;
	sub.f64 	%fd149, %fd147, %fd148;
	add.s64 	%rd77, %rd76, %rd48;
	st.global.f64 	[%rd77], %fd149;
	add.f64 	%fd150, %fd70, %fd71;
	fma.rn.f64 	%fd151, %fd7, 0d403B5E7FAA1E77F5, %fd150;
	add.s64 	%rd78, %rd77, %rd48;
	st.global.f64 	[%rd78], %fd151;
	fma.rn.f64 	%fd152, %fd12, 0d4052876C0A92C013, %fd74;
	fma.rn.f64 	%fd153, %fd14, 0d40513FE2B6702C05, %fd152;
	add.s64 	%rd79, %rd78, %rd48;
	st.global.f64 	[%rd79], %fd153;
	mul.f64 	%fd154, %fd5, 0dC05322FC36F44AC0;
	sub.f64 	%fd155, %fd154, %fd112;
	add.s64 	%rd80, %rd79, %rd48;
	st.global.f64 	[%rd80], %fd155;
	mul.f64 	%fd156, %fd12, 0d404DA579AA846684;
	sub.f64 	%fd157, %fd114, %fd156;
	add.s64 	%rd81, %rd80, %rd48;
	st.global.f64 	[%rd81], %fd157;
	mul.f64 	%fd158, %fd7, 0d403D31993DFE5DD3;
	add.s64 	%rd82, %rd81, %rd48;
	st.global.f64 	[%rd82], %fd158;
	mul.f64 	%fd159, %fd10, 0d401BEA20890CE401;
	add.s64 	%rd83, %rd82, %rd48;
	st.global.f64 	[%rd83], %fd159;
	add.f64 	%fd160, %fd18, %fd19;
	fma.rn.f64 	%fd161, %fd13, 0d3FDE9E6057ED4467, %fd160;
	add.f64 	%fd162, %fd161, %fd22;
	fma.rn.f64 	%fd163, %fd17, 0d3FE7535E00D444D1, %fd162;
	add.s64 	%rd84, %rd83, %rd48;
	st.global.f64 	[%rd84], %fd163;
	mul.f64 	%fd164, %fd2, 0dC007535E00D444D1;
	mul.f64 	%fd165, %fd4, 0d400B996ABD80466E;
	sub.f64 	%fd166, %fd164, %fd165;
	sub.f64 	%fd167, %fd166, %fd122;
	sub.f64 	%fd168, %fd167, %fd51;
	add.s64 	%rd85, %rd84, %rd48;
	st.global.f64 	[%rd85], %fd168;
	sub.f64 	%fd169, %fd54, %fd53;
	sub.f64 	%fd170, %fd169, %fd56;
	sub.f64 	%fd171, %fd170, %fd43;
	add.s64 	%rd86, %rd85, %rd48;
	st.global.f64 	[%rd86], %fd171;
	mul.f64 	%fd172, %fd6, 0d4038B4900E190019;
	fma.rn.f64 	%fd173, %fd4, 0d402B996ABD80466C, %fd172;
	fma.rn.f64 	%fd174, %fd8, 0d403E881395E61964, %fd173;
	add.s64 	%rd87, %rd86, %rd48;
	st.global.f64 	[%rd87], %fd174;
	add.f64 	%fd175, %fd86, %fd95;
	fma.rn.f64 	%fd176, %fd13, 0d403322FC36F44AC0, %fd175;
	add.s64 	%rd88, %rd87, %rd48;
	st.global.f64 	[%rd88], %fd176;
	mul.f64 	%fd177, %fd6, 0dC033C3A671AD99AC;
	sub.f64 	%fd178, %fd177, %fd136;
	add.s64 	%rd89, %rd88, %rd48;
	st.global.f64 	[%rd89], %fd178;
	sub.f64 	%fd179, %fd139, %fd138;
	add.s64 	%rd90, %rd89, %rd48;
	st.global.f64 	[%rd90], %fd179;
	mul.f64 	%fd180, %fd8, 0d401BEA20890CE401;
	add.s64 	%rd91, %rd90, %rd48;
	st.global.f64 	[%rd91], %fd180;
	mul.f64 	%fd181, %fd9, 0d3FF29C15B0B342AD;
	add.s64 	%rd92, %rd91, %rd48;
	st.global.f64 	[%rd92], %fd181;
$L__BB57_2:
	ret;

}
.entry _Z13left_sph2cartILi9EEvPdPKdiiiiPKi(
	.param .u64 .ptr .align 1 _Z13left_sph2cartILi9EEvPdPKdiiiiPKi_param_0,
	.param .u64 .ptr .align 1 _Z13left_sph2cartILi9EEvPdPKdiiiiPKi_param_1,
	.param .u32 _Z13left_sph2cartILi9EEvPdPKdiiiiPKi_param_2,
	.param .u32 _Z13left_sph2cartILi9EEvPdPKdiiiiPKi_param_3,
	.param .u32 _Z13left_sph2cartILi9EEvPdPKdiiiiPKi_param_4,
	.param .u32 _Z13left_sph2cartILi9EEvPdPKdiiiiPKi_param_5,
	.param .u64 .ptr .align 1 _Z13left_sph2cartILi9EEvPdPKdiiiiPKi_param_6
)
{
	.reg .pred 	%p<4>;
	.reg .b32 	%r<67>;
	.reg .b64 	%rd<110>;
	.reg .b64 	%fd<243>;

	ld.param.u32 	%r1, [_Z13left_sph2cartILi9EEvPdPKdiiiiPKi_param_2];
	ld.param.u32 	%r4, [_Z13left_sph2cartILi9EEvPdPKdiiiiPKi_param_3];
	mov.u32 	%r6, %ctaid.x;
	mov.u32 	%r7, %ntid.x;
	mov.u32 	%r8, %tid.x;
	mad.lo.s32 	%r9, %r6, %r7, %r8;
	mov.u32 	%r10, %ctaid.y;
	mov.u32 	%r11, %ntid.y;
	mov.u32 	%r12, %tid.y;
	mad.lo.s32 	%r13, %r10, %r11, %r12;
	setp.ge.s32 	%p1, %r9, %r1;
	setp.ge.s32 	%p2, %r13, %r4;
	or.pred  	%p3, %p1, %p2;
	@%p3 bra 	$L__BB58_2;
	ld.param.u64 	%rd109, [_Z13left_sph2cartILi9EEvPdPKdiiiiPKi_param_6];
	ld.param.u32 	%r66, [_Z13left_sph2cartILi9EEvPdPKdiiiiPKi_param_5];
	ld.param.u32 	%r65, [_Z13left_sph2cartILi9EEvPdPKdiiiiPKi_param_4];
	ld.param.u32 	%r64, [_Z13left_sph2cartILi9EEvPdPKdiiiiPKi_param_2];
	ld.param.u64 	%rd108, [_Z13left_sph2cartILi9EEvPdPKdiiiiPKi_param_1];
	ld.param.u64 	%rd107, [_Z13left_sph2cartILi9EEvPdPKdiiiiPKi_param_0];
	cvta.to.global.u64 	%rd4, %rd107;
	cvta.to.global.u64 	%rd5, %rd109;
	cvta.to.global.u64 	%rd6, %rd108;
	mov.u32 	%r15, %ctaid.y;
	mov.u32 	%r16, %ntid.y;
	mov.u32 	%r17, %tid.y;
	mad.lo.s32 	%r18, %r15, %r16, %r17;
	mad.lo.s32 	%r19, %r18, 19, %r66;
	mul.wide.s32 	%rd7, %r19, 4;
	add.s64 	%rd8, %rd5, %rd7;
	ld.global.u32 	%r20, [%rd8];
	mov.u32 	%r21, %ctaid.x;
	mov.u32 	%r22, %ntid.x;
	mov.u32 	%r23, %tid.x;
	mad.lo.s32 	%r24, %r21, %r22, %r23;
	mad.lo.s32 	%r25, %r20, %r64, %r24;
	mul.wide.s32 	%rd9, %r25, 8;
	add.s64 	%rd10, %rd6, %rd9;
	ld.global.f64 	%fd1, [%rd10];
	ld.global.u32 	%r26, [%rd8+4];
	mad.lo.s32 	%r27, %r26, %r64, %r24;
	mul.wide.s32 	%rd11, %r27, 8;
	add.s64 	%rd12, %rd6, %rd11;
	ld.global.f64 	%fd2, [%rd12];
	ld.global.u32 	%r28, [%rd8+8];
	mad.lo.s32 	%r29, %r28, %r64, %r24;
	mul.wide.s32 	%rd13, %r29, 8;
	add.s64 	%rd14, %rd6, %rd13;
	ld.global.f64 	%fd3, [%rd14];
	ld.global.u32 	%r30, [%rd8+12];
	mad.lo.s32 	%r31, %r30, %r64, %r24;
	mul.wide.s32 	%rd15, %r31, 8;
	add.s64 	%rd16, %rd6, %rd15;
	ld.global.f64 	%fd4, [%rd16];
	ld.global.u32 	%r32, [%rd8+16];
	mad.lo.s32 	%r33, %r32, %r64, %r24;
	mul.wide.s32 	%rd17, %r33, 8;
	add.s64 	%rd18, %rd6, %rd17;
	ld.global.f64 	%fd5, [%rd18];
	ld.global.u32 	%r34, [%rd8+20];
	mad.lo.s32 	%r35, %r34, %r64, %r24;
	mul.wide.s32 	%rd19, %r35, 8;
	add.s64 	%rd20, %rd6, %rd19;
	ld.global.f64 	%fd6, [%rd20];
	ld.global.u32 	%r36, [%rd8+24];
	mad.lo.s32 	%r37, %r36, %r64, %r24;
	mul.wide.s32 	%rd21, %r37, 8;
	add.s64 	%rd22, %rd6, %rd21;
	ld.global.f64 	%fd7, [%rd22];
	ld.global.u32 	%r38, [%rd8+28];
	mad.lo.s32 	%r39, %r38, %r64, %r24;
	mul.wide.s32 	%rd23, %r39, 8;
	add.s64 	%rd24, %rd6, %rd23;
	ld.global.f64 	%fd8, [%rd24];
	ld.global.u32 	%r40, [%rd8+32];
	mad.lo.s32 	%r41, %r40, %r64, %r24;
	mul.wide.s32 	%rd25, %r41, 8;
	add.s64 	%rd26, %rd6, %rd25;
	ld.global.f64 	%fd9, [%rd26];
	ld.global.u32 	%r42, [%rd8+36];
	mad.lo.s32 	%r43, %r42, %r64, %r24;
	mul.wide.s32 	%rd27, %r43, 8;
	add.s64 	%rd28, %rd6, %rd27;
	ld.global.f64 	%fd10, [%rd28];
	ld.global.u32 	%r44, [%rd8+40];
	mad.lo.s32 	%r45, %r44, %r64, %r24;
	mul.wide.s32 	%rd29, %r45, 8;
	add.s64 	%rd30, %rd6, %rd29;
	ld.global.f64 	%fd11, [%rd30];
	ld.global.u32 	%r46, [%rd8+44];
	mad.lo.s32 	%r47, %r46, %r64, %r24;
	mul.wide.s32 	%rd31, %r47, 8;
	add.s64 	%rd32, %rd6, %rd31;
	ld.global.f64 	%fd12, [%rd32];
	ld.global.u32 	%r48, [%rd8+48];
	mad.lo.s32 	%r49, %r48, %r64, %r24;
	mul.wide.s32 	%rd33, %r49, 8;
	add.s64 	%rd34, %rd6, %rd33;
	ld.global.f64 	%fd13, [%rd34];
	ld.global.u32 	%r50, [%rd8+52];
	mad.lo.s32 	%r51, %r50, %r64, %r24;
	mul.wide.s32 	%rd35, %r51, 8;
	add.s64 	%rd36, %rd6, %rd35;
	ld.global.f64 	%fd14, [%rd36];
	ld.global.u32 	%r52, [%rd8+56];
	mad.lo.s32 	%r53, %r52, %r64, %r24;
	mul.wide.s32 	%rd37, %r53, 8;
	add.s64 	%rd38, %rd6, %rd37;
	ld.global.f64 	%fd15, [%rd38];
	ld.global.u32 	%r54, [%rd8+60];
	mad.lo.s32 	%r55, %r54, %r64, %r24;
	mul.wide.s32 	%rd39, %r55, 8;
	add.s64 	%rd40, %rd6, %rd39;
	ld.global.f64 	%fd16, [%rd40];
	ld.global.u32 	%r56, [%rd8+64];
	mad.lo.s32 	%r57, %r56, %r64, %r24;
	mul.wide.s32 	%rd41, %r57, 8;
	add.s64 	%rd42, %rd6, %rd41;
	ld.global.f64 	%fd17, [%rd42];
	ld.global.u32 	%r58, [%rd8+68];
	mad.lo.s32 	%r59, %r58, %r64, %r24;
	mul.wide.s32 	%rd43, %r59, 8;
	add.s64 	%rd44, %rd6, %rd43;
	ld.global.f64 	%fd18, [%rd44];
	ld.global.u32 	%r60, [%rd8+72];
	mad.lo.s32 	%r61, %r60, %r64, %r24;
	mul.wide.s32 	%rd45, %r61, 8;
	add.s64 	%rd46, %rd6, %rd45;
	ld.global.f64 	%fd19, [%rd46];
	mad.lo.s32 	%r62, %r18, 55, %r65;
	mul.lo.s32 	%r63, %r62, %r64;
	cvt.s64.s32 	%rd47, %r63;
	cvt.s64.s32 	%rd48, %r24;
	add.s64 	%rd49, %rd47, %rd48;
	shl.b64 	%rd50, %rd49, 3;
	add.s64 	%rd51, %rd4, %rd50;
	mul.f64 	%fd20, %fd11, 0d3FDCDEB5A4F171E4;
	mul.f64 	%fd21, %fd13, 0d3FDD8CA1E4704373;
	sub.f64 	%fd22, %fd20, %fd21;
	fma.rn.f64 	%fd23, %fd15, 0d3FDF3134AA5036D7, %fd22;
	mul.f64 	%fd24, %fd17, 0d3FE16FDD9EB91546;
	sub.f64 	%fd25, %fd23, %fd24;
	fma.rn.f64 	%fd26, %fd19, 0d3FE7F6FF2104E308, %fd25;
	st.global.f64 	[%rd51], %fd26;
	mul.f64 	%fd27, %fd1, 0d401AF5DF05257F6A;
	mul.f64 	%fd28, %fd3, 0d400E83C3D5C3E53B;
	sub.f64 	%fd29, %fd27, %fd28;
	fma.rn.f64 	%fd30, %fd5, 0d40037EC0EA722246, %fd29;
	mul.f64 	%fd31, %fd7, 0d3FF629796B543294;
	sub.f64 	%fd32, %fd30, %fd31;
	fma.rn.f64 	%fd33, %fd9, 0d3FDCDEB5A4F171E4, %fd32;
	mul.wide.s32 	%rd52, %r64, 8;
	add.s64 	%rd53, %rd51, %rd52;
	st.global.f64 	[%rd53], %fd33;
	mul.f64 	%fd34, %fd10, 0d4008354C611C7F2A;
	mul.f64 	%fd35, %fd12, 0d4010ED30046DBABE;
	sub.f64 	%fd36, %fd34, %fd35;
	fma.rn.f64 	%fd37, %fd14, 0d40104F9063A51047, %fd36;
	mul.f64 	%fd38, %fd16, 0d400E33A466F5EFC9;
	sub.f64 	%fd39, %fd37, %fd38;
	fma.rn.f64 	%fd40, %fd18, 0d40096B2583FA1CBF, %fd39;
	add.s64 	%rd54, %rd53, %rd52;
	st.global.f64 	[%rd54], %fd40;
	mul.f64 	%fd41, %fd11, 0d3FFCDEB5A4F171E4;
	mul.f64 	%fd42, %fd15, 0d400F3134AA5036D8;
	sub.f64 	%fd43, %fd41, %fd42;
	fma.rn.f64 	%fd44, %fd17, 0d4025CBD506675A9A, %fd43;
	fma.rn.f64 	%fd45, %fd19, 0dC03AF5DF05257F68, %fd44;
	add.s64 	%rd55, %rd54, %rd52;
	st.global.f64 	[%rd55], %fd45;
	mul.f64 	%fd46, %fd2, 0d40396B2583FA1CBE;
	mul.f64 	%fd47, %fd4, 0d4036A6BB4D3873D8;
	sub.f64 	%fd48, %fd46, %fd47;
	mul.f64 	%fd49, %fd6, 0d40304F9063A51046;
	add.f64 	%fd50, %fd48, %fd49;
	mul.f64 	%fd51, %fd8, 0d4020ED30046DBABE;
	sub.f64 	%fd52, %fd50, %fd51;
	add.s64 	%rd56, %rd55, %rd52;
	st.global.f64 	[%rd56], %fd52;
	mul.f64 	%fd53, %fd13, 0d40309F1B107F25F0;
	mul.f64 	%fd54, %fd11, 0dC0320B318716E72F;
	add.f64 	%fd55, %fd53, %fd54;
	mul.f64 	%fd56, %fd15, 0d402B4B0E15062FFC;
	sub.f64 	%fd57, %fd55, %fd56;
	fma.rn.f64 	%fd58, %fd17, 0d40216FDD9EB91546, %fd57;
	add.s64 	%rd57, %rd56, %rd52;
	st.global.f64 	[%rd57], %fd58;
	mul.f64 	%fd59, %fd1, 0d404F742EDB5669FA;
	mul.f64 	%fd60, %fd3, 0d402E83C3D5C3E53A;
	sub.f64 	%fd61, %fd60, %fd59;
	mul.f64 	%fd62, %fd7, 0d400D8CA1E4704373;
	sub.f64 	%fd63, %fd61, %fd62;
	fma.rn.f64 	%fd64, %fd9, 0d3FFCDEB5A4F171E4, %fd63;
	add.s64 	%rd58, %rd57, %rd52;
	st.global.f64 	[%rd58], %fd64;
	mul.f64 	%fd65, %fd10, 0d4028354C611C7F28;
	mul.f64 	%fd66, %fd12, 0d4020ED30046DBABE;
	sub.f64 	%fd67, %fd65, %fd66;
	mul.f64 	%fd68, %fd14, 0d40304F9063A51046;
	sub.f64 	%fd69, %fd67, %fd68;
	mul.f64 	%fd70, %fd16, 0d404A6D2FDA1731D1;
	add.f64 	%fd71, %fd69, %fd70;
	mul.f64 	%fd72, %fd18, 0d40563DC0D37AD927;
	sub.f64 	%fd73, %fd71, %fd72;
	add.s64 	%rd59, %rd58, %rd52;
	st.global.f64 	[%rd59], %fd73;
	mul.f64 	%fd74, %fd3, 0d404E83C3D5C3E53A;
	mul.f64 	%fd75, %fd5, 0d40510EE8CD23DDFE;
	sub.f64 	%fd76, %fd74, %fd75;
	fma.rn.f64 	%fd77, %fd7, 0d4048EEA898BEB8E8, %fd76;
	mul.f64 	%fd78, %fd9, 0d40320B318716E72F;
	sub.f64 	%fd79, %fd77, %fd78;
	add.s64 	%rd60, %rd59, %rd52;
	st.global.f64 	[%rd60], %fd79;
	mul.f64 	%fd80, %fd12, 0d4045287C0589296D;
	mul.f64 	%fd81, %fd10, 0dC040238840BDAA1D;
	add.f64 	%fd82, %fd80, %fd81;
	mul.f64 	%fd83, %fd14, 0d40404F9063A51048;
	sub.f64 	%fd84, %fd82, %fd83;
	mul.f64 	%fd85, %fd16, 0d40319E1FE6BA2136;
	add.f64 	%fd86, %fd84, %fd85;
	add.s64 	%rd61, %rd60, %rd52;
	st.global.f64 	[%rd61], %fd86;
	mul.f64 	%fd87, %fd13, 0d400629796B543296;
	fma.rn.f64 	%fd88, %fd11, 0d4005A7083BB5156B, %fd87;
	mul.f64 	%fd89, %fd15, 0d401B4B0E15062FFC;
	sub.f64 	%fd90, %fd88, %fd89;
	mul.f64 	%fd91, %fd17, 0d401E83C3D5C3E53A;
	sub.f64 	%fd92, %fd90, %fd91;
	fma.rn.f64 	%fd93, %fd19, 0d405797232480CF7C, %fd92;
	add.s64 	%rd62, %rd61, %rd52;
	st.global.f64 	[%rd62], %fd93;
	mul.f64 	%fd94, %fd2, 0d40663DC0D37AD928;
	mul.f64 	%fd95, %fd4, 0d404A6D2FDA1731D1;
	sub.f64 	%fd96, %fd95, %fd94;
	add.f64 	%fd97, %fd96, %fd49;
	mul.f64 	%fd98, %fd8, 0d403963C806A4981D;
	sub.f64 	%fd99, %fd97, %fd98;
	add.s64 	%rd63, %rd62, %rd52;
	st.global.f64 	[%rd63], %fd99;
	mul.f64 	%fd100, %fd11, 0dC04B10CA4AA25AC6;
	sub.f64 	%fd101, %fd100, %fd53;
	fma.rn.f64 	%fd102, %fd15, 0d405EB46FD7A6F5FD, %fd101;
	mul.f64 	%fd103, %fd17, 0d4066E2D2E052EBEC;
	sub.f64 	%fd104, %fd102, %fd103;
	add.s64 	%rd64, %rd63, %rd52;
	st.global.f64 	[%rd64], %fd104;
	mul.f64 	%fd105, %fd4, 0d405A6D2FDA1731CE;
	mul.f64 	%fd106, %fd6, 0d40604F9063A51045;
	sub.f64 	%fd107, %fd105, %fd106;
	fma.rn.f64 	%fd108, %fd8, 0d4055287C0589296D, %fd107;
	add.s64 	%rd65, %rd64, %rd52;
	st.global.f64 	[%rd65], %fd108;
	mul.f64 	%fd109, %fd11, 0d40520B318716E72F;
	mul.f64 	%fd110, %fd13, 0d404BB3D7C6293F3A;
	sub.f64 	%fd111, %fd109, %fd110;
	fma.rn.f64 	%fd112, %fd15, 0d403B4B0E15062FFC, %fd111;
	add.s64 	%rd66, %rd65, %rd52;
	st.global.f64 	[%rd66], %fd112;
	mul.f64 	%fd113, %fd3, 0d401E83C3D5C3E53A;
	fma.rn.f64 	%fd114, %fd1, 0d405797232480CF7C, %fd113;
	mul.f64 	%fd115, %fd5, 0d401B4B0E15062FFC;
	sub.f64 	%fd116, %fd114, %fd115;
	mul.f64 	%fd117, %fd7, 0d400629796B543296;
	sub.f64 	%fd118, %fd116, %fd117;
	fma.rn.f64 	%fd119, %fd9, 0d4005A7083BB5156B, %fd118;
	add.s64 	%rd67, %rd66, %rd52;
	st.global.f64 	[%rd67], %fd119;
	mul.f64 	%fd120, %fd14, 0dC04463747C8E5458;
	fma.rn.f64 	%fd121, %fd10, 0d403227F948D55F61, %fd120;
	fma.rn.f64 	%fd122, %fd18, 0d406BCD3108598F72, %fd121;
	add.s64 	%rd68, %rd67, %rd52;
	st.global.f64 	[%rd68], %fd122;
	mul.f64 	%fd123, %fd3, 0d4073125A659A6F44;
	sub.f64 	%fd124, %fd75, %fd123;
	fma.rn.f64 	%fd125, %fd7, 0d4054C6E1D49EEF6C, %fd124;
	mul.f64 	%fd126, %fd9, 0d404B10CA4AA25AC6;
	sub.f64 	%fd127, %fd125, %fd126;
	add.s64 	%rd69, %rd68, %rd52;
	st.global.f64 	[%rd69], %fd127;
	mul.f64 	%fd128, %fd10, 0dC058354C611C7F2C;
	add.f64 	%fd129, %fd80, %fd128;
	fma.rn.f64 	%fd130, %fd14, 0d406463747C8E5458, %fd129;
	mul.f64 	%fd131, %fd16, 0d4070843DE84E7F22;
	sub.f64 	%fd132, %fd130, %fd131;
	add.s64 	%rd70, %rd69, %rd52;
	st.global.f64 	[%rd70], %fd132;
	mul.f64 	%fd133, %fd5, 0d40610EE8CD23DDFD;
	mul.f64 	%fd134, %fd7, 0d4064C6E1D49EEF6C;
	sub.f64 	%fd135, %fd133, %fd134;
	fma.rn.f64 	%fd136, %fd9, 0d40520B318716E72F, %fd135;
	add.s64 	%rd71, %rd70, %rd52;
	st.global.f64 	[%rd71], %fd136;
	mul.f64 	%fd137, %fd10, 0d404D0CC20E223233;
	mul.f64 	%fd138, %fd12, 0d4050ED30046DBABE;
	sub.f64 	%fd139, %fd137, %fd138;
	add.f64 	%fd140, %fd139, %fd83;
	add.s64 	%rd72, %rd71, %rd52;
	st.global.f64 	[%rd72], %fd140;
	fma.rn.f64 	%fd141, %fd13, 0d400D8CA1E4704373, %fd41;
	mul.f64 	%fd142, %fd17, 0d402E83C3D5C3E53A;
	sub.f64 	%fd143, %fd141, %fd142;
	mul.f64 	%fd144, %fd19, 0d404F742EDB5669FA;
	sub.f64 	%fd145, %fd143, %fd144;
	add.s64 	%rd73, %rd72, %rd52;
	st.global.f64 	[%rd73], %fd145;
	add.f64 	%fd146, %fd94, %fd95;
	sub.f64 	%fd147, %fd146, %fd49;
	sub.f64 	%fd148, %fd147, %fd98;
	add.s64 	%rd74, %rd73, %rd52;
	st.global.f64 	[%rd74], %fd148;
	mul.f64 	%fd149, %fd13, 0d4054C6E1D49EEF6C;
	sub.f64 	%fd150, %fd100, %fd149;
	mul.f64 	%fd151, %fd15, 0d40510EE8CD23DDFE;
	add.f64 	%fd152, %fd150, %fd151;
	fma.rn.f64 	%fd153, %fd17, 0d4073125A659A6F44, %fd152;
	add.s64 	%rd75, %rd74, %rd52;
	st.global.f64 	[%rd75], %fd153;
	mul.f64 	%fd154, %fd4, 0dC07605A7E068A981;
	fma.rn.f64 	%fd155, %fd8, 0d4065287C0589296D, %fd154;
	add.s64 	%rd76, %rd75, %rd52;
	st.global.f64 	[%rd76], %fd155;
	mul.f64 	%fd156, %fd13, 0d405BB3D7C6293F3D;
	fma.rn.f64 	%fd157, %fd11, 0d40620B318716E72E, %fd156;
	fma.rn.f64 	%fd158, %fd15, 0dC0710EE8CD23DDFD, %fd157;
	add.s64 	%rd77, %rd76, %rd52;
	st.global.f64 	[%rd77], %fd158;
	mul.f64 	%fd159, %fd8, 0d4060ED30046DBABF;
	sub.f64 	%fd160, %fd106, %fd159;
	add.s64 	%rd78, %rd77, %rd52;
	st.global.f64 	[%rd78], %fd160;
	mul.f64 	%fd161, %fd11, 0dC04CDEB5A4F171E4;
	fma.rn.f64 	%fd162, %fd13, 0d403D8CA1E4704374, %fd161;
	add.s64 	%rd79, %rd78, %rd52;
	st.global.f64 	[%rd79], %fd162;
	mul.f64 	%fd163, %fd1, 0dC03AF5DF05257F68;
	mul.f64 	%fd164, %fd3, 0d4025CBD506675A9A;
	sub.f64 	%fd165, %fd163, %fd164;
	mul.f64 	%fd166, %fd5, 0d400F3134AA5036D8;
	sub.f64 	%fd167, %fd165, %fd166;
	fma.rn.f64 	%fd168, %fd9, 0d3FFCDEB5A4F171E4, %fd167;
	add.s64 	%rd80, %rd79, %rd52;
	st.global.f64 	[%rd80], %fd168;
	add.f64 	%fd169, %fd65, %fd66;
	sub.f64 	%fd170, %fd169, %fd68;
	sub.f64 	%fd171, %fd170, %fd70;
	sub.f64 	%fd172, %fd171, %fd72;
	add.s64 	%rd81, %rd80, %rd52;
	st.global.f64 	[%rd81], %fd172;
	mul.f64 	%fd173, %fd5, 0d405EB46FD7A6F5FD;
	fma.rn.f64 	%fd174, %fd3, 0d4066E2D2E052EBEC, %fd173;
	mul.f64 	%fd175, %fd7, 0d40309F1B107F25F0;
	add.f64 	%fd176, %fd174, %fd175;
	sub.f64 	%fd177, %fd176, %fd126;
	add.s64 	%rd82, %rd81, %rd52;
	st.global.f64 	[%rd82], %fd177;
	sub.f64 	%fd178, %fd128, %fd80;
	fma.rn.f64 	%fd179, %fd14, 0d406463747C8E5458, %fd178;
	add.f64 	%fd180, %fd179, %fd131;
	add.s64 	%rd83, %rd82, %rd52;
	st.global.f64 	[%rd83], %fd180;
	mul.f64 	%fd181, %fd5, 0dC0710EE8CD23DDFD;
	mul.f64 	%fd182, %fd7, 0d405BB3D7C6293F3D;
	sub.f64 	%fd183, %fd181, %fd182;
	fma.rn.f64 	%fd184, %fd9, 0d40620B318716E72E, %fd183;
	add.s64 	%rd84, %rd83, %rd52;
	st.global.f64 	[%rd84], %fd184;
	mul.f64 	%fd185, %fd14, 0dC06877589577986A;
	fma.rn.f64 	%fd186, %fd10, 0d405D0CC20E223233, %fd185;
	add.s64 	%rd85, %rd84, %rd52;
	st.global.f64 	[%rd85], %fd186;
	mul.f64 	%fd187, %fd7, 0d405629796B543296;
	mul.f64 	%fd188, %fd9, 0d404CDEB5A4F171E4;
	sub.f64 	%fd189, %fd187, %fd188;
	add.s64 	%rd86, %rd85, %rd52;
	st.global.f64 	[%rd86], %fd189;
	mul.f64 	%fd190, %fd12, 0d40335836E07D67B3;
	mul.f64 	%fd191, %fd10, 0dC0362219F263326F;
	add.f64 	%fd192, %fd190, %fd191;
	add.s64 	%rd87, %rd86, %rd52;
	st.global.f64 	[%rd87], %fd192;
	fma.rn.f64 	%fd193, %fd13, 0d3FF629796B543294, %fd20;
	fma.rn.f64 	%fd194, %fd15, 0d40037EC0EA722246, %fd193;
	fma.rn.f64 	%fd195, %fd17, 0d400E83C3D5C3E53B, %fd194;
	fma.rn.f64 	%fd196, %fd19, 0d401AF5DF05257F6A, %fd195;
	add.s64 	%rd88, %rd87, %rd52;
	st.global.f64 	[%rd88], %fd196;
	mul.f64 	%fd197, %fd2, 0dC0396B2583FA1CBE;
	sub.f64 	%fd198, %fd197, %fd47;
	sub.f64 	%fd199, %fd198, %fd49;
	sub.f64 	%fd200, %fd199, %fd51;
	add.s64 	%rd89, %rd88, %rd52;
	st.global.f64 	[%rd89], %fd200;
	mul.f64 	%fd201, %fd13, 0d4048EEA898BEB8E8;
	sub.f64 	%fd202, %fd54, %fd201;
	sub.f64 	%fd203, %fd202, %fd151;
	mul.f64 	%fd204, %fd17, 0d404E83C3D5C3E53A;
	sub.f64 	%fd205, %fd203, %fd204;
	add.s64 	%rd90, %rd89, %rd52;
	st.global.f64 	[%rd90], %fd205;
	add.f64 	%fd206, %fd105, %fd106;
	fma.rn.f64 	%fd207, %fd8, 0d4055287C0589296D, %fd206;
	add.s64 	%rd91, %rd90, %rd52;
	st.global.f64 	[%rd91], %fd207;
	fma.rn.f64 	%fd208, %fd13, 0d4064C6E1D49EEF6C, %fd109;
	fma.rn.f64 	%fd209, %fd15, 0d40610EE8CD23DDFD, %fd208;
	add.s64 	%rd92, %rd91, %rd52;
	st.global.f64 	[%rd92], %fd209;
	mul.f64 	%fd210, %fd6, 0dC0604F9063A51045;
	sub.f64 	%fd211, %fd210, %fd159;
	add.s64 	%rd93, %rd92, %rd52;
	st.global.f64 	[%rd93], %fd211;
	mul.f64 	%fd212, %fd13, 0d405629796B543296;
	sub.f64 	%fd213, %fd161, %fd212;
	add.s64 	%rd94, %rd93, %rd52;
	st.global.f64 	[%rd94], %fd213;
	mul.f64 	%fd214, %fd8, 0d40435836E07D67B5;
	add.s64 	%rd95, %rd94, %rd52;
	st.global.f64 	[%rd95], %fd214;
	mul.f64 	%fd215, %fd11, 0d40207F4339AE8A3A;
	add.s64 	%rd96, %rd95, %rd52;
	st.global.f64 	[%rd96], %fd215;
	mul.f64 	%fd216, %fd3, 0d3FE16FDD9EB91546;
	fma.rn.f64 	%fd217, %fd1, 0d3FE7F6FF2104E308, %fd216;
	fma.rn.f64 	%fd218, %fd5, 0d3FDF3134AA5036D7, %fd217;
	fma.rn.f64 	%fd219, %fd7, 0d3FDD8CA1E4704373, %fd218;
	fma.rn.f64 	%fd220, %fd9, 0d3FDCDEB5A4F171E4, %fd219;
	add.s64 	%rd97, %rd96, %rd52;
	st.global.f64 	[%rd97], %fd220;
	add.f64 	%fd221, %fd34, %fd35;
	fma.rn.f64 	%fd222, %fd14, 0d40104F9063A51047, %fd221;
	add.f64 	%fd223, %fd222, %fd38;
	fma.rn.f64 	%fd224, %fd18, 0d40096B2583FA1CBF, %fd223;
	add.s64 	%rd98, %rd97, %rd52;
	st.global.f64 	[%rd98], %fd224;
	mul.f64 	%fd225, %fd3, 0dC0216FDD9EB91546;
	mul.f64 	%fd226, %fd5, 0d402B4B0E15062FFC;
	sub.f64 	%fd227, %fd225, %fd226;
	sub.f64 	%fd228, %fd227, %fd175;
	sub.f64 	%fd229, %fd228, %fd78;
	add.s64 	%rd99, %rd98, %rd52;
	st.global.f64 	[%rd99], %fd229;
	sub.f64 	%fd230, %fd81, %fd80;
	sub.f64 	%fd231, %fd230, %fd83;
	sub.f64 	%fd232, %fd231, %fd85;
	add.s64 	%rd100, %rd99, %rd52;
	st.global.f64 	[%rd100], %fd232;
	mul.f64 	%fd233, %fd7, 0d404BB3D7C6293F3A;
	fma.rn.f64 	%fd234, %fd5, 0d403B4B0E15062FFC, %fd233;
	fma.rn.f64 	%fd235, %fd9, 0d40520B318716E72F, %fd234;
	add.s64 	%rd101, %rd100, %rd52;
	st.global.f64 	[%rd101], %fd235;
	add.f64 	%fd236, %fd137, %fd138;
	add.f64 	%fd237, %fd236, %fd83;
	add.s64 	%rd102, %rd101, %rd52;
	st.global.f64 	[%rd102], %fd237;
	mul.f64 	%fd238, %fd7, 0dC03D8CA1E4704374;
	sub.f64 	%fd239, %fd238, %fd188;
	add.s64 	%rd103, %rd102, %rd52;
	st.global.f64 	[%rd103], %fd239;
	sub.f64 	%fd240, %fd191, %fd190;
	add.s64 	%rd104, %rd103, %rd52;
	st.global.f64 	[%rd104], %fd240;
	mul.f64 	%fd241, %fd9, 0d40207F4339AE8A3A;
	add.s64 	%rd105, %rd104, %rd52;
	st.global.f64 	[%rd105], %fd241;
	mul.f64 	%fd242, %fd10, 0d3FF3AC88D7749E9E;
	add.s64 	%rd106, %rd105, %rd52;
	st.global.f64 	[%rd106], %fd242;
$L__BB58_2:
	ret;

}
.entry _Z13left_sph2cartILi10EEvPdPKdiiiiPKi(
	.param .u64 .ptr .align 1 _Z13left_sph2cartILi10EEvPdPKdiiiiPKi_param_0,
	.param .u64 .ptr .align 1 _Z13left_sph2cartILi10EEvPdPKdiiiiPKi_param_1,
	.param .u32 _Z13left_sph2cartILi10EEvPdPKdiiiiPKi_param_2,
	.param .u32 _Z13left_sph2cartILi10EEvPdPKdiiiiPKi_param_3,
	.param .u32 _Z13left_sph2cartILi10EEvPdPKdiiiiPKi_param_4,
	.param .u32 _Z13left_sph2cartILi10EEvPdPKdiiiiPKi_param_5,
	.param .u64 .ptr .align 1 _Z13left_sph2cartILi10EEvPdPKdiiiiPKi_param_6
)
{
	.reg .pred 	%p<4>;
	.reg .b32 	%r<71>;
	.reg .b64 	%rd<125>;
	.reg .b64 	%fd<318>;

	ld.param.u32 	%r1, [_Z13left_sph2cartILi10EEvPdPKdiiiiPKi_param_2];
	ld.param.u32 	%r4, [_Z13left_sph2cartILi10EEvPdPKdiiiiPKi_param_3];
	mov.u32 	%r6, %ctaid.x;
	mov.u32 	%r7, %ntid.x;
	mov.u32 	%r8, %tid.x;
	mad.lo.s32 	%r9, %r6, %r7, %r8;
	mov.u32 	%r10, %ctaid.y;
	mov.u32 	%r11, %ntid.y;
	mov.u32 	%r12, %tid.y;
	mad.lo.s32 	%r13, %r10, %r11, %r12;
	setp.ge.s32 	%p1, %r9, %r1;
	setp.ge.s32 	%p2, %r13, %r4;
	or.pred  	%p3, %p1, %p2;
	@%p3 bra 	$L__BB59_2;
	ld.param.u64 	%rd124, [_Z13left_sph2cartILi10EEvPdPKdiiiiPKi_param_6];
	ld.param.u32 	%r70, [_Z13left_sph2cartILi10EEvPdPKdiiiiPKi_param_5];
	ld.param.u32 	%r69, [_Z13left_sph2cartILi10EEvPdPKdiiiiPKi_param_4];
	ld.param.u32 	%r68, [_Z13left_sph2cartILi10EEvPdPKdiiiiPKi_param_2];
	ld.param.u64 	%rd123, [_Z13left_sph2cartILi10EEvPdPKdiiiiPKi_param_1];
	ld.param.u64 	%rd122, [_Z13left_sph2cartILi10EEvPdPKdiiiiPKi_param_0];
	cvta.to.global.u64 	%rd4, %rd122;
	cvta.to.global.u64 	%rd5, %rd124;
	cvta.to.global.u64 	%rd6, %rd123;
	mov.u32 	%r15, %ctaid.y;
	mov.u32 	%r16, %ntid.y;
	mov.u32 	%r17, %tid.y;
	mad.lo.s32 	%r18, %r15, %r16, %r17;
	mad.lo.s32 	%r19, %r18, 21, %r70;
	mul.wide.s32 	%rd7, %r19, 4;
	add.s64 	%rd8, %rd5, %rd7;
	ld.global.u32 	%r20, [%rd8];
	mov.u32 	%r21, %ctaid.x;
	mov.u32 	%r22, %ntid.x;
	mov.u32 	%r23, %tid.x;
	mad.lo.s32 	%r24, %r21, %r22, %r23;
	mad.lo.s32 	%r25, %r20, %r68, %r24;
	mul.wide.s32 	%rd9, %r25, 8;
	add.s64 	%rd10, %rd6, %rd9;
	ld.global.f64 	%fd1, [%rd10];
	ld.global.u32 	%r26, [%rd8+4];
	mad.lo.s32 	%r27, %r26, %r68, %r24;
	mul.wide.s32 	%rd11, %r27, 8;
	add.s64 	%rd12, %rd6, %rd11;
	ld.global.f64 	%fd2, [%rd12];
	ld.global.u32 	%r28, [%rd8+8];
	mad.lo.s32 	%r29, %r28, %r68, %r24;
	mul.wide.s32 	%rd13, %r29, 8;
	add.s64 	%rd14, %rd6, %rd13;
	ld.global.f64 	%fd3, [%rd14];
	ld.global.u32 	%r30, [%rd8+12];
	mad.lo.s32 	%r31, %r30, %r68, %r24;
	mul.wide.s32 	%rd15, %r31, 8;
	add.s64 	%rd16, %rd6, %rd15;
	ld.global.f64 	%fd4, [%rd16];
	ld.global.u32 	%r32, [%rd8+16];
	mad.lo.s32 	%r33, %r32, %r68, %r24;
	mul.wide.s32 	%rd17, %r33, 8;
	add.s64 	%rd18, %rd6, %rd17;
	ld.global.f64 	%fd5, [%rd18];
	ld.global.u32 	%r34, [%rd8+20];
	mad.lo.s32 	%r35, %r34, %r68, %r24;
	mul.wide.s32 	%rd19, %r35, 8;
	add.s64 	%rd20, %rd6, %rd19;
	ld.global.f64 	%fd6, [%rd20];
	ld.global.u32 	%r36, [%rd8+24];
	mad.lo.s32 	%r37, %r36, %r68, %r24;
	mul.wide.s32 	%rd21, %r37, 8;
	add.s64 	%rd22, %rd6, %rd21;
	ld.global.f64 	%fd7, [%rd22];
	ld.global.u32 	%r38, [%rd8+28];
	mad.lo.s32 	%r39, %r38, %r68, %r24;
	mul.wide.s32 	%rd23, %r39, 8;
	add.s64 	%rd24, %rd6, %rd23;
	ld.global.f64 	%fd8, [%rd24];
	ld.global.u32 	%r40, [%rd8+32];
	mad.lo.s32 	%r41, %r40, %r68, %r24;
	mul.wide.s32 	%rd25, %r41, 8;
	add.s64 	%rd26, %rd6, %rd25;
	ld.global.f64 	%fd9, [%rd26];
	ld.global.u32 	%r42, [%rd8+36];
	mad.lo.s32 	%r43, %r42, %r68, %r24;
	mul.wide.s32 	%rd27, %r43, 8;
	add.s64 	%rd28, %rd6, %rd27;
	ld.global.f64 	%fd10, [%rd28];
	ld.global.u32 	%r44, [%rd8+40];
	mad.lo.s32 	%r45, %r44, %r68, %r24;
	mul.wide.s32 	%rd29, %r45, 8;
	add.s64 	%rd30, %rd6, %rd29;
	ld.global.f64 	%fd11, [%rd30];
	ld.global.u32 	%r46, [%rd8+44];
	mad.lo.s32 	%r47, %r46, %r68, %r24;
	mul.wide.s32 	%rd31, %r47, 8;
	add.s64 	%rd32, %rd6, %rd31;
	ld.global.f64 	%fd12, [%rd32];
	ld.global.u32 	%r48, [%rd8+48];
	mad.lo.s32 	%r49, %r48, %r68, %r24;
	mul.wide.s32 	%rd33, %r49, 8;
	add.s64 	%rd34, %rd6, %rd33;
	ld.global.f64 	%fd13, [%rd34];
	ld.global.u32 	%r50, [%rd8+52];
	mad.lo.s32 	%r51, %r50, %r68, %r24;
	mul.wide.s32 	%rd35, %r51, 8;
	add.s64 	%rd36, %rd6, %rd35;
	ld.global.f64 	%fd14, [%rd36];
	ld.global.u32 	%r52, [%rd8+56];
	mad.lo.s32 	%r53, %r52, %r68, %r24;
	mul.wide.s32 	%rd37, %r53, 8;
	add.s64 	%rd38, %rd6, %rd37;
	ld.global.f64 	%fd15, [%rd38];
	ld.global.u32 	%r54, [%rd8+60];
	mad.lo.s32 	%r55, %r54, %r68, %r24;
	mul.wide.s32 	%rd39, %r55, 8;
	add.s64 	%rd40, %rd6, %rd39;
	ld.global.f64 	%fd16, [%rd40];
	ld.global.u32 	%r56, [%rd8+64];
	mad.lo.s32 	%r57, %r56, %r68, %r24;
	mul.wide.s32 	%rd41, %r57, 8;
	add.s64 	%rd42, %rd6, %rd41;
	ld.global.f64 	%fd17, [%rd42];
	ld.global.u32 	%r58, [%rd8+68];
	mad.lo.s32 	%r59, %r58, %r68, %r24;
	mul.wide.s32 	%rd43, %r59, 8;
	add.s64 	%rd44, %rd6, %rd43;
	ld.global.f64 	%fd18, [%rd44];
	ld.global.u32 	%r60, [%rd8+72];
	mad.lo.s32 	%r61, %r60, %r68, %r24;
	mul.wide.s32 	%rd45, %r61, 8;
	add.s64 	%rd46, %rd6, %rd45;
	ld.global.f64 	%fd19, [%rd46];
	ld.global.u32 	%r62, [%rd8+76];
	mad.lo.s32 	%r63, %r62, %r68, %r24;
	mul.wide.s32 	%rd47, %r63, 8;
	add.s64 	%rd48, %rd6, %rd47;
	ld.global.f64 	%fd20, [%rd48];
	ld.global.u32 	%r64, [%rd8+80];
	mad.lo.s32 	%r65, %r64, %r68, %r24;
	mul.wide.s32 	%rd49, %r65, 8;
	add.s64 	%rd50, %rd6, %rd49;
	ld.global.f64 	%fd21, [%rd50];
	mad.lo.s32 	%r66, %r18, 66, %r69;
	mul.lo.s32 	%r67, %r66, %r68;
	cvt.s64.s32 	%rd51, %r67;
	cvt.s64.s32 	%rd52, %r24;
	add.s64 	%rd53, %rd51, %rd52;
	shl.b64 	%rd54, %rd53, 3;
	add.s64 	%rd55, %rd4, %rd54;
	mul.f64 	%fd22, %fd13, 0d3FDD0F2C79FF5A28;
	mul.f64 	%fd23, %fd11, 0dBFD45C40009D96BA;
	add.f64 	%fd24, %fd22, %fd23;
	mul.f64 	%fd25, %fd15, 0d3FDDEF854ACCF305;
	sub.f64 	%fd26, %fd24, %fd25;
	mul.f64 	%fd27, %fd17, 0d3FDFC064229B4CD8;
	add.f64 	%fd28, %fd26, %fd27;
	mul.f64 	%fd29, %fd19, 0d3FE1D0B5001AC557;
	sub.f64 	%fd30, %fd28, %fd29;
	mul.f64 	%fd31, %fd21, 0d3FE88E8034FBF3B9;
	add.f64 	%fd32, %fd30, %fd31;
	st.global.f64 	[%rd55], %fd32;
	mul.f64 	%fd33, %fd1, 0d401EB220423AF0A7;
	mul.f64 	%fd34, %fd3, 0d4011D0B5001AC557;
	sub.f64 	%fd35, %fd33, %fd34;
	fma.rn.f64 	%fd36, %fd5, 0d4007D04B19F479A1, %fd35;
	mul.f64 	%fd37, %fd7, 0d3FFDEF854ACCF306;
	sub.f64 	%fd38, %fd36, %fd37;
	fma.rn.f64 	%fd39, %fd9, 0d3FED0F2C79FF5A28, %fd38;
	mul.wide.s32 	%rd56, %r68, 8;
	add.s64 	%rd57, %rd55, %rd56;
	st.global.f64 	[%rd57], %fd39;
	mul.f64 	%fd40, %fd12, 0d4012DFE2948DCE7B;
	mul.f64 	%fd41, %fd14, 0d4012858FBEDA977D;
	sub.f64 	%fd42, %fd40, %fd41;
	fma.rn.f64 	%fd43, %fd16, 0d4011BFE8A68F0ACE, %fd42;
	mul.f64 	%fd44, %fd18, 0d40105D46E3A8A8A5;
	sub.f64 	%fd45, %fd43, %fd44;
	fma.rn.f64 	%fd46, %fd20, 0d400B748585E2A5F2, %fd45;
	add.s64 	%rd58, %rd57, %rd56;
	st.global.f64 	[%rd58], %fd46;
	mul.f64 	%fd47, %fd13, 0d3FF5CB615B7F839C;
	mul.f64 	%fd48, %fd11, 0dBFF9735000C4FC66;
	add.f64 	%fd49, %fd47, %fd48;
	fma.rn.f64 	%fd50, %fd15, 0d3FF673A3F819B641, %fd49;
	mul.f64 	%fd51, %fd17, 0d4019CC515C1E2E6F;
	sub.f64 	%fd52, %fd50, %fd51;
	fma.rn.f64 	%fd53, %fd19, 0d402E1031702D2D05, %fd52;
	mul.f64 	%fd54, %fd21, 0d404144322541275F;
	sub.f64 	%fd55, %fd53, %fd54;
	add.s64 	%rd59, %rd58, %rd56;
	st.global.f64 	[%rd59], %fd55;
	mul.f64 	%fd56, %fd2, 0d403EE316369EFAAF;
	mul.f64 	%fd57, %fd4, 0d403CA33C0E672721;
	sub.f64 	%fd58, %fd56, %fd57;
	fma.rn.f64 	%fd59, %fd6, 0d40362FE2D032CD82, %fd58;
	mul.f64 	%fd60, %fd8, 0d402BC8579E47E33D;
	sub.f64 	%fd61, %fd59, %fd60;
	fma.rn.f64 	%fd62, %fd10, 0d4012DFE2948DCE7B, %fd61;
	add.s64 	%rd60, %rd59, %rd56;
	st.global.f64 	[%rd60], %fd62;
	mul.f64 	%fd63, %fd11, 0d402FD02400F63B7F;
	mul.f64 	%fd64, %fd13, 0d4035CB615B7F839D;
	sub.f64 	%fd65, %fd63, %fd64;
	fma.rn.f64 	%fd66, %fd15, 0d4033A52F79167F7A, %fd65;
	mul.f64 	%fd67, %fd17, 0d402FC064229B4CD5;
	sub.f64 	%fd68, %fd66, %fd67;
	fma.rn.f64 	%fd69, %fd19, 0d40240ACBA01E1E01, %fd68;
	add.s64 	%rd61, %rd60, %rd56;
	st.global.f64 	[%rd61], %fd69;
	mul.f64 	%fd70, %fd3, 0d403AB90F80282802;
	mul.f64 	%fd71, %fd1, 0dC057059831AC347D;
	add.f64 	%fd72, %fd70, %fd71;
	mul.f64 	%fd73, %fd5, 0d400FC064229B4CD7;
	sub.f64 	%fd74, %fd72, %fd73;
	mul.f64 	%fd75, %fd7, 0d400DEF854ACCF303;
	sub.f64 	%fd76, %fd74, %fd75;
	fma.rn.f64 	%fd77, %fd9, 0d400D0F2C79FF5A27, %fd76;
	add.s64 	%rd62, %rd61, %rd56;
	st.global.f64 	[%rd62], %fd77;
	mul.f64 	%fd78, %fd12, 0d4032DFE2948DCE7C;
	mul.f64 	%fd79, %fd16, 0d4041BFE8A68F0ACE;
	sub.f64 	%fd80, %fd78, %fd79;
	fma.rn.f64 	%fd81, %fd18, 0d405474989C92D2CE, %fd80;
	fma.rn.f64 	%fd82, %fd20, 0dC05EE316369EFAAE, %fd81;
	add.s64 	%rd63, %rd62, %rd56;
	st.global.f64 	[%rd63], %fd82;
	mul.f64 	%fd83, %fd3, 0d40540ACBA01E1E03;
	mul.f64 	%fd84, %fd5, 0d4057D04B19F479A1;
	sub.f64 	%fd85, %fd83, %fd84;
	mul.f64 	%fd86, %fd7, 0d4053A52F79167F7B;
	add.f64 	%fd87, %fd85, %fd86;
	mul.f64 	%fd88, %fd9, 0d4045CB615B7F839E;
	sub.f64 	%fd89, %fd87, %fd88;
	add.s64 	%rd64, %rd63, %rd56;
	st.global.f64 	[%rd64], %fd89;
	mul.f64 	%fd90, %fd14, 0d404BC8579E47E33C;
	mul.f64 	%fd91, %fd12, 0dC04F75244CEC5822;
	add.f64 	%fd92, %fd90, %fd91;
	mul.f64 	%fd93, %fd16, 0d4044B53A17A6E1F0;
	sub.f64 	%fd94, %fd92, %fd93;
	fma.rn.f64 	%fd95, %fd18, 0d4035D1B3DA363631, %fd94;
	add.s64 	%rd65, %rd64, %rd56;
	st.global.f64 	[%rd65], %fd95;
	mul.f64 	%fd96, %fd13, 0d3FED0F2C79FF5A28;
	mul.f64 	%fd97, %fd11, 0dC009735000C4FC68;
	add.f64 	%fd98, %fd96, %fd97;
	fma.rn.f64 	%fd99, %fd15, 0d401A3194A17354A4, %fd98;
	mul.f64 	%fd100, %fd17, 0d401BC8579E47E33C;
	sub.f64 	%fd101, %fd99, %fd100;
	mul.f64 	%fd102, %fd19, 0d403761ED90232301;
	sub.f64 	%fd103, %fd101, %fd102;
	mul.f64 	%fd104, %fd21, 0d406424E52B76ADED;
	add.f64 	%fd105, %fd103, %fd104;
	add.s64 	%rd66, %rd65, %rd56;
	st.global.f64 	[%rd66], %fd105;
	mul.f64 	%fd106, %fd2, 0d407204779FDCBCE8;
	mul.f64 	%fd107, %fd4, 0d405CA33C0E672722;
	sub.f64 	%fd108, %fd107, %fd106;
	mul.f64 	%fd109, %fd8, 0d4042858FBEDA977E;
	sub.f64 	%fd110, %fd108, %fd109;
	fma.rn.f64 	%fd111, %fd10, 0d4032DFE2948DCE7C, %fd110;
	add.s64 	%rd67, %rd66, %rd56;
	st.global.f64 	[%rd67], %fd111;
	mul.f64 	%fd112, %fd11, 0d404FD02400F63B80;
	mul.f64 	%fd113, %fd13, 0d4045CB615B7F839E;
	sub.f64 	%fd114, %fd112, %fd113;
	mul.f64 	%fd115, %fd15, 0d4053A52F79167F7B;
	sub.f64 	%fd116, %fd114, %fd115;
	mul.f64 	%fd117, %fd17, 0d406BC8579E47E33A;
	add.f64 	%fd118, %fd116, %fd117;
	mul.f64 	%fd119, %fd19, 0d407189722C1A5A44;
	sub.f64 	%fd120, %fd118, %fd119;
	add.s64 	%rd68, %rd67, %rd56;
	st.global.f64 	[%rd68], %fd120;
	mul.f64 	%fd121, %fd4, 0d4063177D5EEF6F6A;
	mul.f64 	%fd122, %fd6, 0d4069E2889D909A6C;
	sub.f64 	%fd123, %fd121, %fd122;
	fma.rn.f64 	%fd124, %fd8, 0d4064D641B6B5EA6C, %fd123;
	mul.f64 	%fd125, %fd10, 0d404F75244CEC5822;
	sub.f64 	%fd126, %fd124, %fd125;
	add.s64 	%rd69, %rd68, %rd56;
	st.global.f64 	[%rd69], %fd126;
	mul.f64 	%fd127, %fd13, 0d405B3E39B25F6488;
	mul.f64 	%fd128, %fd11, 0dC055356D55F97D01;
	add.f64 	%fd129, %fd127, %fd128;
	sub.f64 	%fd130, %fd129, %fd115;
	mul.f64 	%fd131, %fd17, 0d4042858FBEDA977E;
	add.f64 	%fd132, %fd130, %fd131;
	add.s64 	%rd70, %rd69, %rd56;
	st.global.f64 	[%rd70], %fd132;
	mul.f64 	%fd133, %fd1, 0d40682C46342803EA;
	mul.f64 	%fd134, %fd5, 0d402BC8579E47E33D;
	sub.f64 	%fd135, %fd133, %fd134;
	fma.rn.f64 	%fd136, %fd9, 0d4015CB615B7F839D, %fd135;
	add.s64 	%rd71, %rd70, %rd56;
	st.global.f64 	[%rd71], %fd136;
	mul.f64 	%fd137, %fd14, 0d403BC8579E47E33D;
	fma.rn.f64 	%fd138, %fd12, 0d403C4FD3DED4B5B9, %fd137;
	mul.f64 	%fd139, %fd16, 0d404F0FD7237A52E8;
	sub.f64 	%fd140, %fd138, %fd139;
	mul.f64 	%fd141, %fd18, 0d404CA33C0E672721;
	sub.f64 	%fd142, %fd140, %fd141;
	fma.rn.f64 	%fd143, %fd20, 0d407B06B36FCB1B5B, %fd142;
	add.s64 	%rd72, %rd71, %rd56;
	st.global.f64 	[%rd72], %fd143;
	mul.f64 	%fd144, %fd3, 0d408189722C1A5A43;
	mul.f64 	%fd145, %fd5, 0d406BC8579E47E33A;
	sub.f64 	%fd146, %fd145, %fd144;
	add.f64 	%fd147, %fd146, %fd86;
	mul.f64 	%fd148, %fd9, 0d40605889049FA2B6;
	sub.f64 	%fd149, %fd147, %fd148;
	add.s64 	%rd73, %rd72, %rd56;
	st.global.f64 	[%rd73], %fd149;
	mul.f64 	%fd150, %fd12, 0dC06797DB39B1421B;
	sub.f64 	%fd151, %fd150, %fd90;
	fma.rn.f64 	%fd152, %fd16, 0d40774BE15A9BBE2F, %fd151;
	mul.f64 	%fd153, %fd18, 0d407CA33C0E672720;
	sub.f64 	%fd154, %fd152, %fd153;
	add.s64 	%rd74, %rd73, %rd56;
	st.global.f64 	[%rd74], %fd154;
	mul.f64 	%fd155, %fd5, 0d406BC8579E47E33E;
	mul.f64 	%fd156, %fd7, 0d4073A52F79167F7C;
	sub.f64 	%fd157, %fd155, %fd156;
	fma.rn.f64 	%fd158, %fd9, 0d406B3E39B25F6484, %fd157;
	add.s64 	%rd75, %rd74, %rd56;
	st.global.f64 	[%rd75], %fd158;
	mul.f64 	%fd159, %fd12, 0d4062DFE2948DCE7A;
	mul.f64 	%fd160, %fd14, 0d405BC8579E47E33A;
	sub.f64 	%fd161, %fd159, %fd160;
	fma.rn.f64 	%fd162, %fd16, 0d4048D978E92EA8BB, %fd161;
	add.s64 	%rd76, %rd75, %rd56;
	st.global.f64 	[%rd76], %fd162;
	sub.f64 	%fd163, %fd97, %fd96;
	fma.rn.f64 	%fd164, %fd15, 0d401A3194A17354A4, %fd163;
	add.f64 	%fd165, %fd164, %fd100;
	sub.f64 	%fd166, %fd165, %fd102;
	sub.f64 	%fd167, %fd166, %fd104;
	add.s64 	%rd77, %rd76, %rd56;
	st.global.f64 	[%rd77], %fd167;
	mul.f64 	%fd168, %fd4, 0d404CA33C0E672721;
	fma.rn.f64 	%fd169, %fd2, 0d407B06B36FCB1B5B, %fd168;
	mul.f64 	%fd170, %fd6, 0d404F0FD7237A52E8;
	sub.f64 	%fd171, %fd169, %fd170;
	mul.f64 	%fd172, %fd8, 0d403BC8579E47E33D;
	sub.f64 	%fd173, %fd171, %fd172;
	fma.rn.f64 	%fd174, %fd10, 0d403C4FD3DED4B5B9, %fd173;
	add.s64 	%rd78, %rd77, %rd56;
	st.global.f64 	[%rd78], %fd174;
	mul.f64 	%fd175, %fd15, 0dC0688E7B575C1F59;
	fma.rn.f64 	%fd176, %fd11, 0d4057DC1B00B8ACA1, %fd175;
	fma.rn.f64 	%fd177, %fd19, 0d4085EBCEB720F0D3, %fd176;
	add.s64 	%rd79, %rd78, %rd56;
	st.global.f64 	[%rd79], %fd177;
	mul.f64 	%fd178, %fd4, 0d4087DD5CB6AB4B46;
	sub.f64 	%fd179, %fd122, %fd178;
	fma.rn.f64 	%fd180, %fd8, 0d40715D36C2ECEE06, %fd179;
	mul.f64 	%fd181, %fd10, 0d406797DB39B1421B;
	sub.f64 	%fd182, %fd180, %fd181;
	add.s64 	%rd80, %rd79, %rd56;
	st.global.f64 	[%rd80], %fd182;
	mul.f64 	%fd183, %fd11, 0dC06FD02400F63B83;
	add.f64 	%fd184, %fd127, %fd183;
	fma.rn.f64 	%fd185, %fd15, 0d40788E7B575C1F5B, %fd184;
	mul.f64 	%fd186, %fd17, 0d40815D36C2ECEE06;
	sub.f64 	%fd187, %fd185, %fd186;
	add.s64 	%rd81, %rd80, %rd56;
	st.global.f64 	[%rd81], %fd187;
	mul.f64 	%fd188, %fd6, 0d406F0FD7237A52E9;
	mul.f64 	%fd189, %fd8, 0d4074D641B6B5EA6D;
	sub.f64 	%fd190, %fd188, %fd189;
	fma.rn.f64 	%fd191, %fd10, 0d4062DFE2948DCE7A, %fd190;
	add.s64 	%rd82, %rd81, %rd56;
	st.global.f64 	[%rd82], %fd191;
	mul.f64 	%fd192, %fd11, 0d4059735000C4FC6A;
	mul.f64 	%fd193, %fd13, 0d405D0F2C79FF5A27;
	sub.f64 	%fd194, %fd192, %fd193;
	fma.rn.f64 	%fd195, %fd15, 0d404A3194A17354A5, %fd194;
	add.s64 	%rd83, %rd82, %rd56;
	st.global.f64 	[%rd83], %fd195;
	sub.f64 	%fd196, %fd71, %fd70;
	sub.f64 	%fd197, %fd196, %fd73;
	add.f64 	%fd198, %fd197, %fd75;
	fma.rn.f64 	%fd199, %fd9, 0d400D0F2C79FF5A27, %fd198;
	add.s64 	%rd84, %rd83, %rd56;
	st.global.f64 	[%rd84], %fd199;
	fma.rn.f64 	%fd200, %fd14, 0d4042858FBEDA977E, %fd78;
	mul.f64 	%fd201, %fd18, 0d405CA33C0E672722;
	sub.f64 	%fd202, %fd200, %fd201;
	mul.f64 	%fd203, %fd20, 0d407204779FDCBCE8;
	sub.f64 	%fd204, %fd202, %fd203;
	add.s64 	%rd85, %rd84, %rd56;
	st.global.f64 	[%rd85], %fd204;
	add.f64 	%fd205, %fd144, %fd145;
	sub.f64 	%fd206, %fd205, %fd86;
	sub.f64 	%fd207, %fd206, %fd148;
	add.s64 	%rd86, %rd85, %rd56;
	st.global.f64 	[%rd86], %fd207;
	mul.f64 	%fd208, %fd14, 0d40715D36C2ECEE06;
	sub.f64 	%fd209, %fd150, %fd208;
	mul.f64 	%fd210, %fd16, 0d4069E2889D909A6C;
	add.f64 	%fd211, %fd209, %fd210;
	fma.rn.f64 	%fd212, %fd18, 0d4087DD5CB6AB4B46, %fd211;
	add.s64 	%rd87, %rd86, %rd56;
	st.global.f64 	[%rd87], %fd212;
	mul.f64 	%fd213, %fd5, 0dC08726F3AE913D5E;
	fma.rn.f64 	%fd214, %fd9, 0d407B3E39B25F6486, %fd213;
	add.s64 	%rd88, %rd87, %rd56;
	st.global.f64 	[%rd88], %fd214;
	mul.f64 	%fd215, %fd14, 0d406BC8579E47E33A;
	fma.rn.f64 	%fd216, %fd12, 0d4072DFE2948DCE7A, %fd215;
	fma.rn.f64 	%fd217, %fd16, 0dC07F0FD7237A52E9, %fd216;
	add.s64 	%rd89, %rd88, %rd56;
	st.global.f64 	[%rd89], %fd217;
	mul.f64 	%fd218, %fd7, 0d406A3194A17354A4;
	mul.f64 	%fd219, %fd9, 0d406D0F2C79FF5A27;
	sub.f64 	%fd220, %fd218, %fd219;
	add.s64 	%rd90, %rd89, %rd56;
	st.global.f64 	[%rd90], %fd220;
	mul.f64 	%fd221, %fd12, 0dC0559227853459B1;
	fma.rn.f64 	%fd222, %fd14, 0d40452AED6C67888F, %fd221;
	add.s64 	%rd91, %rd90, %rd56;
	st.global.f64 	[%rd91], %fd222;
	sub.f64 	%fd223, %fd48, %fd47;
	fma.rn.f64 	%fd224, %fd15, 0d3FF673A3F819B641, %fd223;
	add.f64 	%fd225, %fd224, %fd51;
	fma.rn.f64 	%fd226, %fd19, 0d402E1031702D2D05, %fd225;
	add.f64 	%fd227, %fd226, %fd54;
	add.s64 	%rd92, %rd91, %rd56;
	st.global.f64 	[%rd92], %fd227;
	mul.f64 	%fd228, %fd2, 0dC05EE316369EFAAE;
	mul.f64 	%fd229, %fd4, 0d405474989C92D2CE;
	sub.f64 	%fd230, %fd228, %fd229;
	mul.f64 	%fd231, %fd6, 0d4041BFE8A68F0ACE;
	sub.f64 	%fd232, %fd230, %fd231;
	fma.rn.f64 	%fd233, %fd10, 0d4032DFE2948DCE7C, %fd232;
	add.s64 	%rd93, %rd92, %rd56;
	st.global.f64 	[%rd93], %fd233;
	add.f64 	%fd234, %fd112, %fd113;
	sub.f64 	%fd235, %fd234, %fd115;
	sub.f64 	%fd236, %fd235, %fd117;
	sub.f64 	%fd237, %fd236, %fd119;
	add.s64 	%rd94, %rd93, %rd56;
	st.global.f64 	[%rd94], %fd237;
	mul.f64 	%fd238, %fd6, 0d40774BE15A9BBE2F;
	fma.rn.f64 	%fd239, %fd4, 0d407CA33C0E672720, %fd238;
	mul.f64 	%fd240, %fd8, 0d404BC8579E47E33C;
	add.f64 	%fd241, %fd239, %fd240;
	sub.f64 	%fd242, %fd241, %fd181;
	add.s64 	%rd95, %rd94, %rd56;
	st.global.f64 	[%rd95], %fd242;
	sub.f64 	%fd243, %fd183, %fd127;
	fma.rn.f64 	%fd244, %fd15, 0d40788E7B575C1F5B, %fd243;
	add.f64 	%fd245, %fd244, %fd186;
	add.s64 	%rd96, %rd95, %rd56;
	st.global.f64 	[%rd96], %fd245;
	mul.f64 	%fd246, %fd6, 0dC07F0FD7237A52E9;
	mul.f64 	%fd247, %fd8, 0d406BC8579E47E33A;
	sub.f64 	%fd248, %fd246, %fd247;
	fma.rn.f64 	%fd249, %fd10, 0d4072DFE2948DCE7A, %fd248;
	add.s64 	%rd97, %rd96, %rd56;
	st.global.f64 	[%rd97], %fd249;
	mul.f64 	%fd250, %fd11, 0d4069735000C4FC66;
	mul.f64 	%fd251, %fd15, 0d4073A52F79167F7C;
	sub.f64 	%fd252, %fd250, %fd251;
	add.s64 	%rd98, %rd97, %rd56;
	st.global.f64 	[%rd98], %fd252;
	mul.f64 	%fd253, %fd8, 0d405FC064229B4CD5;
	mul.f64 	%fd254, %fd10, 0d40559227853459B1;
	sub.f64 	%fd255, %fd253, %fd254;
	add.s64 	%rd99, %rd98, %rd56;
	st.global.f64 	[%rd99], %fd255;
	mul.f64 	%fd256, %fd13, 0d4038E86F43FF71DA;
	mul.f64 	%fd257, %fd11, 0dC03D16124A05B2BF;
	add.f64 	%fd258, %fd256, %fd257;
	add.s64 	%rd100, %rd99, %rd56;
	st.global.f64 	[%rd100], %fd258;
	add.f64 	%fd259, %fd33, %fd34;
	fma.rn.f64 	%fd260, %fd5, 0d4007D04B19F479A1, %fd259;
	add.f64 	%fd261, %fd260, %fd37;
	fma.rn.f64 	%fd262, %fd9, 0d3FED0F2C79FF5A28, %fd261;
	add.s64 	%rd101, %rd100, %rd56;
	st.global.f64 	[%rd101], %fd262;
	fma.rn.f64 	%fd263, %fd14, 0d402BC8579E47E33D, %fd40;
	fma.rn.f64 	%fd264, %fd16, 0d40362FE2D032CD82, %fd263;
	fma.rn.f64 	%fd265, %fd18, 0d403CA33C0E672721, %fd264;
	fma.rn.f64 	%fd266, %fd20, 0d403EE316369EFAAF, %fd265;
	add.s64 	%rd102, %rd101, %rd56;
	st.global.f64 	[%rd102], %fd266;
	mul.f64 	%fd267, %fd3, 0dC0540ACBA01E1E03;
	sub.f64 	%fd268, %fd267, %fd84;
	sub.f64 	%fd269, %fd268, %fd86;
	sub.f64 	%fd270, %fd269, %fd88;
	add.s64 	%rd103, %rd102, %rd56;
	st.global.f64 	[%rd103], %fd270;
	mul.f64 	%fd271, %fd14, 0d4064D641B6B5EA6C;
	sub.f64 	%fd272, %fd91, %fd271;
	sub.f64 	%fd273, %fd272, %fd210;
	mul.f64 	%fd274, %fd18, 0d4063177D5EEF6F6A;
	sub.f64 	%fd275, %fd273, %fd274;
	add.s64 	%rd104, %rd103, %rd56;
	st.global.f64 	[%rd104], %fd275;
	add.f64 	%fd276, %fd155, %fd156;
	fma.rn.f64 	%fd277, %fd9, 0d406B3E39B25F6484, %fd276;
	add.s64 	%rd105, %rd104, %rd56;
	st.global.f64 	[%rd105], %fd277;
	fma.rn.f64 	%fd278, %fd14, 0d4074D641B6B5EA6D, %fd159;
	fma.rn.f64 	%fd279, %fd16, 0d406F0FD7237A52E9, %fd278;
	add.s64 	%rd106, %rd105, %rd56;
	st.global.f64 	[%rd106], %fd279;
	mul.f64 	%fd280, %fd7, 0dC06A3194A17354A4;
	sub.f64 	%fd281, %fd280, %fd219;
	add.s64 	%rd107, %rd106, %rd56;
	st.global.f64 	[%rd107], %fd281;
	mul.f64 	%fd282, %fd14, 0d405FC064229B4CD5;
	sub.f64 	%fd283, %fd221, %fd282;
	add.s64 	%rd108, %rd107, %rd56;
	st.global.f64 	[%rd108], %fd283;
	mul.f64 	%fd284, %fd9, 0d4048E86F43FF71DA;
	add.s64 	%rd109, %rd108, %rd56;
	st.global.f64 	[%rd109], %fd284;
	mul.f64 	%fd285, %fd12, 0d40232C94E82E889D;
	add.s64 	%rd110, %rd109, %rd56;
	st.global.f64 	[%rd110], %fd285;
	sub.f64 	%fd286, %fd23, %fd22;
	sub.f64 	%fd287, %fd286, %fd25;
	sub.f64 	%fd288, %fd287, %fd27;
	sub.f64 	%fd289, %fd288, %fd29;
	sub.f64 	%fd290, %fd289, %fd31;
	add.s64 	%rd111, %rd110, %rd56;
	st.global.f64 	[%rd111], %fd290;
	mul.f64 	%fd291, %fd4, 0d40105D46E3A8A8A5;
	fma.rn.f64 	%fd292, %fd2, 0d400B748585E2A5F2, %fd291;
	fma.rn.f64 	%fd293, %fd6, 0d4011BFE8A68F0ACE, %fd292;
	fma.rn.f64 	%fd294, %fd8, 0d4012858FBEDA977D, %fd293;
	fma.rn.f64 	%fd295, %fd10, 0d4012DFE2948DCE7B, %fd294;
	add.s64 	%rd112, %rd111, %rd56;
	st.global.f64 	[%rd112], %fd295;
	add.f64 	%fd296, %fd63, %fd64;
	fma.rn.f64 	%fd297, %fd15, 0d4033A52F79167F7A, %fd296;
	add.f64 	%fd298, %fd297, %fd67;
	fma.rn.f64 	%fd299, %fd19, 0d40240ACBA01E1E01, %fd298;
	add.s64 	%rd113, %rd112, %rd56;
	st.global.f64 	[%rd113], %fd299;
	mul.f64 	%fd300, %fd4, 0dC035D1B3DA363631;
	mul.f64 	%fd301, %fd6, 0d4044B53A17A6E1F0;
	sub.f64 	%fd302, %fd300, %fd301;
	sub.f64 	%fd303, %fd302, %fd240;
	sub.f64 	%fd304, %fd303, %fd125;
	add.s64 	%rd114, %rd113, %rd56;
	st.global.f64 	[%rd114], %fd304;
	sub.f64 	%fd305, %fd128, %fd127;
	sub.f64 	%fd306, %fd305, %fd115;
	sub.f64 	%fd307, %fd306, %fd131;
	add.s64 	%rd115, %rd114, %rd56;
	st.global.f64 	[%rd115], %fd307;
	mul.f64 	%fd308, %fd8, 0d405BC8579E47E33A;
	fma.rn.f64 	%fd309, %fd6, 0d4048D978E92EA8BB, %fd308;
	fma.rn.f64 	%fd310, %fd10, 0d4062DFE2948DCE7A, %fd309;
	add.s64 	%rd116, %rd115, %rd56;
	st.global.f64 	[%rd116], %fd310;
	add.f64 	%fd311, %fd192, %fd193;
	fma.rn.f64 	%fd312, %fd15, 0d404A3194A17354A5, %fd311;
	add.s64 	%rd117, %rd116, %rd56;
	st.global.f64 	[%rd117], %fd312;
	mul.f64 	%fd313, %fd8, 0dC0452AED6C67888F;
	sub.f64 	%fd314, %fd313, %fd254;
	add.s64 	%rd118, %rd117, %rd56;
	st.global.f64 	[%rd118], %fd314;
	sub.f64 	%fd315, %fd257, %fd256;
	add.s64 	%rd119, %rd118, %rd56;
	st.global.f64 	[%rd119], %fd315;
	mul.f64 	%fd316, %fd10, 0d40232C94E82E889D;
	add.s64 	%rd120, %rd119, %rd56;
	st.global.f64 	[%rd120], %fd316;
	mul.f64 	%fd317, %fd11, 0d3FF4AEFBF05F1306;
	add.s64 	%rd121, %rd120, %rd56;
	st.global.f64 	[%rd121], %fd317;
$L__BB59_2:
	ret;

}


// ===== COMPILED SASS (sm_100) =====

	.target	sm_100

	.elftype	@"ET_EXEC"


//--------------------- .note.nv.tkinfo           --------------------------
	.section	.note.nv.tkinfo,"",@"SHT_NOTE"
	.sectionflags	@"SHF_NOTE_NV_TKINFO"
	.tkinfo
        /*0018*/ 	.word	0x00000002
        /*0030*/ 	.string	""
        /*0030*/ 	.string	"ptxas"
        /*0030*/ 	.string	"Cuda compilation tools, release 13.0, V13.0.88"
        /*0030*/ 	.string	"Build cuda_13.0.r13.0/compiler.36424714_0"
        /*0030*/ 	.string	"-arch sm_100 -m 64 "



//--------------------- .note.nv.cuinfo           --------------------------
	.section	.note.nv.cuinfo,"",@"SHT_NOTE"
	.sectionflags	@"SHF_NOTE_NV_CUINFO"
        /*0018*/ 	.short	0x0002
        /*001a*/ 	.short	0x0064
        /*001c*/ 	.short	0x0082
	.zero		2


//--------------------- .nv.info                  --------------------------
	.section	.nv.info,"",@"SHT_CUDA_INFO"
	.align	4


	//----- nvinfo : EIATTR_REGCOUNT
	.align		4
        /*0000*/ 	.byte	0x04, 0x2f
        /*0002*/ 	.short	(.L_1 - .L_0)
	.align		4
.L_0:
        /*0004*/ 	.word	index@(_Z23copy_spherical_cart2sphPKdPdiiiiiiiiiiPKi)
        /*0008*/ 	.word	0x00000020


	//----- nvinfo : EIATTR_FRAME_SIZE
	.align		4
.L_1:
        /*000c*/ 	.byte	0x04, 0x11
        /*000e*/ 	.short	(.L_3 - .L_2)
	.align		4
.L_2:
        /*0010*/ 	.word	index@(_Z23copy_spherical_cart2sphPKdPdiiiiiiiiiiPKi)
        /*0014*/ 	.word	0x00000000


	//----- nvinfo : EIATTR_REGCOUNT
	.align		4
.L_3:
        /*0018*/ 	.byte	0x04, 0x2f
        /*001a*/ 	.short	(.L_5 - .L_4)
	.align		4
.L_4:
        /*001c*/ 	.word	index@(_Z23copy_spherical_sph2cartPdPKdiiiiiiiiiiPKi)
        /*0020*/ 	.word	0x00000020


	//----- nvinfo : EIATTR_FRAME_SIZE
	.align		4
.L_5:
        /*0024*/ 	.byte	0x04, 0x11
        /*0026*/ 	.short	(.L_7 - .L_6)
	.align		4
.L_6:
        /*0028*/ 	.word	index@(_Z23copy_spherical_sph2cartPdPKdiiiiiiiiiiPKi)
        /*002c*/ 	.word	0x00000000


	//----- nvinfo : EIATTR_REGCOUNT
	.align		4
.L_7:
        /*0030*/ 	.byte	0x04, 0x2f
        /*0032*/ 	.short	(.L_9 - .L_8)
	.align		4
.L_8:
        /*0034*/ 	.word	index@(_Z27copy_cartesian_pad_to_unpadPKdPdiiiiiiiiiiPKi)
        /*0038*/ 	.word	0x00000020


	//----- nvinfo : EIATTR_FRAME_SIZE
	.align		4
.L_9:
        /*003c*/ 	.byte	0x04, 0x11
        /*003e*/ 	.short	(.L_11 - .L_10)
	.align		4
.L_10:
        /*0040*/ 	.word	index@(_Z27copy_cartesian_pad_to_unpadPKdPdiiiiiiiiiiPKi)
        /*0044*/ 	.word	0x00000000


	//----- nvinfo : EIATTR_REGCOUNT
	.align		4
.L_11:
        /*0048*/ 	.byte	0x04, 0x2f
        /*004a*/ 	.short	(.L_13 - .L_12)
	.align		4
.L_12:
        /*004c*/ 	.word	index@(_Z27copy_cartesian_unpad_to_padPdPKdiiiiiiiiiiPKi)
        /*0050*/ 	.word	0x00000020


	//----- nvinfo : EIATTR_FRAME_SIZE
	.align		4
.L_13:
        /*0054*/ 	.byte	0x04, 0x11
        /*0056*/ 	.short	(.L_15 - .L_14)
	.align		4
.L_14:
        /*0058*/ 	.word	index@(_Z27copy_cartesian_unpad_to_padPdPKdiiiiiiiiiiPKi)
        /*005c*/ 	.word	0x00000000


	//----- nvinfo : EIATTR_REGCOUNT
	.align		4
.L_15:
        /*0060*/ 	.byte	0x04, 0x2f
        /*0062*/ 	.short	(.L_17 - .L_16)
	.align		4
.L_16:
        /*0064*/ 	.word	index@(_Z14left_cart2cartPdPKdiiiiPKi)
        /*0068*/ 	.word	0x0000000c


	//----- nvinfo : EIATTR_FRAME_SIZE
	.align		4
.L_17:
        /*006c*/ 	.byte	0x04, 0x11
        /*006e*/ 	.short	(.L_19 - .L_18)
	.align		4
.L_18:
        /*0070*/ 	.word	index@(_Z14left_cart2cartPdPKdiiiiPKi)
        /*0074*/ 	.word	0x00000000


	//----- nvinfo : EIATTR_REGCOUNT
	.align		4
.L_19:
        /*0078*/ 	.byte	0x04, 0x2f
        /*007a*/ 	.short	(.L_21 - .L_20)
	.align		4
.L_20:
        /*007c*/ 	.word	index@(_Z21left_cart2sph_inplaceILi0EEvPdiii)
        /*0080*/ 	.word	0x0000000a


	//----- nvinfo : EIATTR_FRAME_SIZE
	.align		4
.L_21:
        /*0084*/ 	.byte	0x04, 0x11
        /*0086*/ 	.short	(.L_23 - .L_22)
	.align		4
.L_22:
        /*0088*/ 	.word	index@(_Z21left_cart2sph_inplaceILi0EEvPdiii)
        /*008c*/ 	.word	0x00000000


	//----- nvinfo : EIATTR_REGCOUNT
	.align		4
.L_23:
        /*0090*/ 	.byte	0x04, 0x2f
        /*0092*/ 	.short	(.L_25 - .L_24)
	.align		4
.L_24:
        /*0094*/ 	.word	index@(_Z21left_cart2sph_inplaceILi1EEvPdiii)
        /*0098*/ 	.word	0x00000010


	//----- nvinfo : EIATTR_FRAME_SIZE
	.align		4
.L_25:
        /*009c*/ 	.byte	0x04, 0x11
        /*009e*/ 	.short	(.L_27 - .L_26)
	.align		4
.L_26:
        /*00a0*/ 	.word	index@(_Z21left_cart2sph_inplaceILi1EEvPdiii)
        /*00a4*/ 	.word	0x00000000


	//----- nvinfo : EIATTR_REGCOUNT
	.align		4
.L_27:
        /*00a8*/ 	.byte	0x04, 0x2f
        /*00aa*/ 	.short	(.L_29 - .L_28)
	.align		4
.L_28:
        /*00ac*/ 	.word	index@(_Z21left_cart2sph_inplaceILi2EEvPdiii)
        /*00b0*/ 	.word	0x0000001c


	//----- nvinfo : EIATTR_FRAME_SIZE
	.align		4
.L_29:
        /*00b4*/ 	.byte	0x04, 0x11
        /*00b6*/ 	.short	(.L_31 - .L_30)
	.align		4
.L_30:
        /*00b8*/ 	.word	index@(_Z21left_cart2sph_inplaceILi2EEvPdiii)
        /*00bc*/ 	.word	0x00000000


	//----- nvinfo : EIATTR_REGCOUNT
	.align		4
.L_31:
        /*00c0*/ 	.byte	0x04, 0x2f
        /*00c2*/ 	.short	(.L_33 - .L_32)
	.align		4
.L_32:
        /*00c4*/ 	.word	index@(_Z21left_cart2sph_inplaceILi3EEvPdiii)
        /*00c8*/ 	.word	0x00000020


	//----- nvinfo : EIATTR_FRAME_SIZE
	.align		4
.L_33:
        /*00cc*/ 	.byte	0x04, 0x11
        /*00ce*/ 	.short	(.L_35 - .L_34)
	.align		4
.L_34:
        /*00d0*/ 	.word	index@(_Z21left_cart2sph_inplaceILi3EEvPdiii)
        /*00d4*/ 	.word	0x00000000


	//----- nvinfo : EIATTR_REGCOUNT
	.align		4
.L_35:
        /*00d8*/ 	.byte	0x04, 0x2f
        /*00da*/ 	.short	(.L_37 - .L_36)
	.align		4
.L_36:
        /*00dc*/ 	.word	index@(_Z21left_cart2sph_inplaceILi4EEvPdiii)
        /*00e0*/ 	.word	0x00000028


	//----- nvinfo : EIATTR_FRAME_SIZE
	.align		4
.L_37:
        /*00e4*/ 	.byte	0x04, 0x11
        /*00e6*/ 	.short	(.L_39 - .L_38)
	.align		4
.L_38:
        /*00e8*/ 	.word	index@(_Z21left_cart2sph_inplaceILi4EEvPdiii)
        /*00ec*/ 	.word	0x00000000


	//----- nvinfo : EIATTR_REGCOUNT
	.align		4
.L_39:
        /*00f0*/ 	.byte	0x04, 0x2f
        /*00f2*/ 	.short	(.L_41 - .L_40)
	.align		4
.L_40:
        /*00f4*/ 	.word	index@(_Z21left_cart2sph_inplaceILi5EEvPdiii)
        /*00f8*/ 	.word	0x00000028


	//----- nvinfo : EIATTR_FRAME_SIZE
	.align		4
.L_41:
        /*00fc*/ 	.byte	0x04, 0x11
        /*00fe*/ 	.short	(.L_43 - .L_42)
	.align		4
.L_42:
        /*0100*/ 	.word	index@(_Z21left_cart2sph_inplaceILi5EEvPdiii)
        /*0104*/ 	.word	0x00000000


	//----- nvinfo : EIATTR_REGCOUNT
	.align		4
.L_43:
        /*0108*/ 	.byte	0x04, 0x2f
        /*010a*/ 	.short	(.L_45 - .L_44)
	.align		4
.L_44:
        /*010c*/ 	.word	index@(_Z21left_cart2sph_inplaceILi6EEvPdiii)
        /*0110*/ 	.word	0x00000028


	//----- nvinfo : EIATTR_FRAME_SIZE
	.align		4
.L_45:
        /*0114*/ 	.byte	0x04, 0x11
        /*0116*/ 	.short	(.L_47 - .L_46)
	.align		4
.L_46:
        /*0118*/ 	.word	index@(_Z21left_cart2sph_inplaceILi6EEvPdiii)
        /*011c*/ 	.word	0x00000000


	//----- nvinfo : EIATTR_REGCOUNT
	.align		4
.L_47:
        /*0120*/ 	.byte	0x04, 0x2f
        /*0122*/ 	.short	(.L_49 - .L_48)
	.align		4
.L_48:
        /*0124*/ 	.word	index@(_Z21left_cart2sph_inplaceILi7EEvPdiii)
        /*0128*/ 	.word	0x00000050


	//----- nvinfo : EIATTR_FRAME_SIZE
	.align		4
.L_49:
        /*012c*/ 	.byte	0x04, 0x11
        /*012e*/ 	.short	(.L_51 - .L_50)
	.align		4
.L_50:
        /*0130*/ 	.word	index@(_Z21left_cart2sph_inplaceILi7EEvPdiii)
        /*0134*/ 	.word	0x00000000


	//----- nvinfo : EIATTR_REGCOUNT
	.align		4
.L_51:
        /*0138*/ 	.byte	0x04, 0x2f
        /*013a*/ 	.short	(.L_53 - .L_52)
	.align		4
.L_52:
        /*013c*/ 	.word	index@(_Z21left_cart2sph_inplaceILi8EEvPdiii)
        /*0140*/ 	.word	0x00000050


	//----- nvinfo : EIATTR_FRAME_SIZE
	.align		4
.L_53:
        /*0144*/ 	.byte	0x04, 0x11
        /*0146*/ 	.short	(.L_55 - .L_54)
	.align		4
.L_54:
        /*0148*/ 	.word	index@(_Z21left_cart2sph_inplaceILi8EEvPdiii)
        /*014c*/ 	.word	0x00000000


	//----- nvinfo : EIATTR_REGCOUNT
	.align		4
.L_55:
        /*0150*/ 	.byte	0x04, 0x2f
        /*0152*/ 	.short	(.L_57 - .L_56)
	.align		4
.L_56:
        /*0154*/ 	.word	index@(_Z21left_cart2sph_inplaceILi9EEvPdiii)
        /*0158*/ 	.word	0x00000060


	//----- nvinfo : EIATTR_FRAME_SIZE
	.align		4
.L_57:
        /*015c*/ 	.byte	0x04, 0x11
        /*015e*/ 	.short	(.L_59 - .L_58)
	.align		4
.L_58:
        /*0160*/ 	.word	index@(_Z21left_cart2sph_inplaceILi9EEvPdiii)
        /*0164*/ 	.word	0x00000000


	//----- nvinfo : EIATTR_REGCOUNT
	.align		4
.L_59:
        /*0168*/ 	.byte	0x04, 0x2f
        /*016a*/ 	.short	(.L_61 - .L_60)
	.align		4
.L_60:
        /*016c*/ 	.word	index@(_Z21left_cart2sph_inplaceILi10EEvPdiii)
        /*0170*/ 	.word	0x00000074


	//----- nvinfo : EIATTR_FRAME_SIZE
	.align		4
.L_61:
        /*0174*/ 	.byte	0x04, 0x11
        /*0176*/ 	.short	(.L_63 - .L_62)
	.align		4
.L_62:
        /*0178*/ 	.word	index@(_Z21left_cart2sph_inplaceILi10EEvPdiii)
        /*017c*/ 	.word	0x00000000


	//----- nvinfo : EIATTR_REGCOUNT
	.align		4
.L_63:
        /*0180*/ 	.byte	0x04, 0x2f
        /*0182*/ 	.short	(.L_65 - .L_64)
	.align		4
.L_64:
        /*0184*/ 	.word	index@(_Z22right_cart2sph_inplaceILi0EEvPdiii)
        /*0188*/ 	.word	0x0000000a


	//----- nvinfo : EIATTR_FRAME_SIZE
	.align		4
.L_65:
        /*018c*/ 	.byte	0x04, 0x11
        /*018e*/ 	.short	(.L_67 - .L_66)
	.align		4
.L_66:
        /*0190*/ 	.word	index@(_Z22right_cart2sph_inplaceILi0EEvPdiii)
        /*0194*/ 	.word	0x00000000


	//----- nvinfo : EIATTR_REGCOUNT
	.align		4
.L_67:
        /*0198*/ 	.byte	0x04, 0x2f
        /*019a*/ 	.short	(.L_69 - .L_68)
	.align		4
.L_68:
        /*019c*/ 	.word	index@(_Z22right_cart2sph_inplaceILi1EEvPdiii)
        /*01a0*/ 	.word	0x00000010


	//----- nvinfo : EIATTR_FRAME_SIZE
	.align		4
.L_69:
        /*01a4*/ 	.byte	0x04, 0x11
        /*01a6*/ 	.short	(.L_71 - .L_70)
	.align		4
.L_70:
        /*01a8*/ 	.word	index@(_Z22right_cart2sph_inplaceILi1EEvPdiii)
        /*01ac*/ 	.word	0x00000000


	//----- nvinfo : EIATTR_REGCOUNT
	.align		4
.L_71:
        /*01b0*/ 	.byte	0x04, 0x2f
        /*01b2*/ 	.short	(.L_73 - .L_72)
	.align		4
.L_72:
        /*01b4*/ 	.word	index@(_Z22right_cart2sph_inplaceILi2EEvPdiii)
        /*01b8*/ 	.word	0x00000018


	//----- nvinfo : EIATTR_FRAME_SIZE
	.align		4
.L_73:
        /*01bc*/ 	.byte	0x04, 0x11
        /*01be*/ 	.short	(.L_75 - .L_74)
	.align		4
.L_74:
        /*01c0*/ 	.word	index@(_Z22right_cart2sph_inplaceILi2EEvPdiii)
        /*01c4*/ 	.word	0x00000000


	//----- nvinfo : EIATTR_REGCOUNT
	.align		4
.L_75:
        /*01c8*/ 	.byte	0x04, 0x2f
        /*01ca*/ 	.short	(.L_77 - .L_76)
	.align		4
.L_76:
        /*01cc*/ 	.word	index@(_Z22right_cart2sph_inplaceILi3EEvPdiii)
        /*01d0*/ 	.word	0x00000020


	//----- nvinfo : EIATTR_FRAME_SIZE
	.align		4
.L_77:
        /*01d4*/ 	.byte	0x04, 0x11
        /*01d6*/ 	.short	(.L_79 - .L_78)
	.align		4
.L_78:
        /*01d8*/ 	.word	index@(_Z22right_cart2sph_inplaceILi3EEvPdiii)
        /*01dc*/ 	.word	0x00000000


	//----- nvinfo : EIATTR_REGCOUNT
	.align		4
.L_79:
        /*01e0*/ 	.byte	0x04, 0x2f
        /*01e2*/ 	.short	(.L_81 - .L_80)
	.align		4
.L_80:
        /*01e4*/ 	.word	index@(_Z22right_cart2sph_inplaceILi4EEvPdiii)
        /*01e8*/ 	.word	0x00000020


	//----- nvinfo : EIATTR_FRAME_SIZE
	.align		4
.L_81:
        /*01ec*/ 	.byte	0x04, 0x11
        /*01ee*/ 	.short	(.L_83 - .L_82)
	.align		4
.L_82:
        /*01f0*/ 	.word	index@(_Z22right_cart2sph_inplaceILi4EEvPdiii)
        /*01f4*/ 	.word	0x00000000


	//----- nvinfo : EIATTR_REGCOUNT
	.align		4
.L_83:
        /*01f8*/ 	.byte	0x04, 0x2f
        /*01fa*/ 	.short	(.L_85 - .L_84)
	.align		4
.L_84:
        /*01fc*/ 	.word	index@(_Z22right_cart2sph_inplaceILi5EEvPdiii)
        /*0200*/ 	.word	0x00000028


	//----- nvinfo : EIATTR_FRAME_SIZE
	.align		4
.L_85:
        /*0204*/ 	.byte	0x04, 0x11
        /*0206*/ 	.short	(.L_87 - .L_86)
	.align		4
.L_86:
        /*0208*/ 	.word	index@(_Z22right_cart2sph_inplaceILi5EEvPdiii)
        /*020c*/ 	.word	0x00000000


	//----- nvinfo : EIATTR_REGCOUNT
	.align		4
.L_87:
        /*0210*/ 	.byte	0x04, 0x2f
        /*0212*/ 	.short	(.L_89 - .L_88)
	.align		4
.L_88:
        /*0214*/ 	.word	index@(_Z22right_cart2sph_inplaceILi6EEvPdiii)
        /*0218*/ 	.word	0x00000038


	//----- nvinfo : EIATTR_FRAME_SIZE
	.align		4
.L_89:
        /*021c*/ 	.byte	0x04, 0x11
        /*021e*/ 	.short	(.L_91 - .L_90)
	.align		4
.L_90:
        /*0220*/ 	.word	index@(_Z22right_cart2sph_inplaceILi6EEvPdiii)
        /*0224*/ 	.word	0x00000000


	//----- nvinfo : EIATTR_REGCOUNT
	.align		4
.L_91:
        /*0228*/ 	.byte	0x04, 0x2f
        /*022a*/ 	.short	(.L_93 - .L_92)
	.align		4
.L_92:
        /*022c*/ 	.word	index@(_Z22right_cart2sph_inplaceILi7EEvPdiii)
        /*0230*/ 	.word	0x00000040


	//----- nvinfo : EIATTR_FRAME_SIZE
	.align		4
.L_93:
        /*0234*/ 	.byte	0x04, 0x11
        /*0236*/ 	.short	(.L_95 - .L_94)
	.align		4
.L_94:
        /*0238*/ 	.word	index@(_Z22right_cart2sph_inplaceILi7EEvPdiii)
        /*023c*/ 	.word	0x00000000


	//----- nvinfo : EIATTR_REGCOUNT
	.align		4
.L_95:
        /*0240*/ 	.byte	0x04, 0x2f
        /*0242*/ 	.short	(.L_97 - .L_96)
	.align		4
.L_96:
        /*0244*/ 	.word	index@(_Z22right_cart2sph_inplaceILi8EEvPdiii)
        /*0248*/ 	.word	0x0000004e


	//----- nvinfo : EIATTR_FRAME_SIZE
	.align		4
.L_97:
        /*024c*/ 	.byte	0x04, 0x11
        /*024e*/ 	.short	(.L_99 - .L_98)
	.align		4
.L_98:
        /*0250*/ 	.word	index@(_Z22right_cart2sph_inplaceILi8EEvPdiii)
        /*0254*/ 	.word	0x00000000


	//----- nvinfo : EIATTR_REGCOUNT
	.align		4
.L_99:
        /*0258*/ 	.byte	0x04, 0x2f
        /*025a*/ 	.short	(.L_101 - .L_100)
	.align		4
.L_100:
        /*025c*/ 	.word	index@(_Z22right_cart2sph_inplaceILi9EEvPdiii)
        /*0260*/ 	.word	0x0000005e


	//----- nvinfo : EIATTR_FRAME_SIZE
	.align		4
.L_101:
        /*0264*/ 	.byte	0x04, 0x11
        /*0266*/ 	.short	(.L_103 - .L_102)
	.align		4
.L_102:
        /*0268*/ 	.word	index@(_Z22right_cart2sph_inplaceILi9EEvPdiii)
        /*026c*/ 	.word	0x00000000


	//----- nvinfo : EIATTR_REGCOUNT
	.align		4
.L_103:
        /*0270*/ 	.byte	0x04, 0x2f
        /*0272*/ 	.short	(.L_105 - .L_104)
	.align		4
.L_104:
        /*0274*/ 	.word	index@(_Z22right_cart2sph_inplaceILi10EEvPdiii)
        /*0278*/ 	.word	0x00000070


	//----- nvinfo : EIATTR_FRAME_SIZE
	.align		4
.L_105:
        /*027c*/ 	.byte	0x04, 0x11
        /*027e*/ 	.short	(.L_107 - .L_106)
	.align		4
.L_106:
        /*0280*/ 	.word	index@(_Z22right_cart2sph_inplaceILi10EEvPdiii)
        /*0284*/ 	.word	0x00000000


	//----- nvinfo : EIATTR_REGCOUNT
	.align		4
.L_107:
        /*0288*/ 	.byte	0x04, 0x2f
        /*028a*/ 	.short	(.L_109 - .L_108)
	.align		4
.L_108:
        /*028c*/ 	.word	index@(_Z21left_sph2cart_inplaceILi0EEvPdiii)
        /*0290*/ 	.word	0x00000004


	//----- nvinfo : EIATTR_FRAME_SIZE
	.align		4
.L_109:
        /*0294*/ 	.byte	0x04, 0x11
        /*0296*/ 	.short	(.L_111 - .L_110)
	.align		4
.L_110:
        /*0298*/ 	.word	index@(_Z21left_sph2cart_inplaceILi0EEvPdiii)
        /*029c*/ 	.word	0x00000000


	//----- nvinfo : EIATTR_REGCOUNT
	.align		4
.L_111:
        /*02a0*/ 	.byte	0x04, 0x2f
        /*02a2*/ 	.short	(.L_113 - .L_112)
	.align		4
.L_112:
        /*02a4*/ 	.word	index@(_Z21left_sph2cart_inplaceILi1EEvPdiii)
        /*02a8*/ 	.word	0x00000004


	//----- nvinfo : EIATTR_FRAME_SIZE
	.align		4
.L_113:
        /*02ac*/ 	.byte	0x04, 0x11
        /*02ae*/ 	.short	(.L_115 - .L_114)
	.align		4
.L_114:
        /*02b0*/ 	.word	index@(_Z21left_sph2cart_inplaceILi1EEvPdiii)
        /*02b4*/ 	.word	0x00000000


	//----- nvinfo : EIATTR_REGCOUNT
	.align		4
.L_115:
        /*02b8*/ 	.byte	0x04, 0x2f
        /*02ba*/ 	.short	(.L_117 - .L_116)
	.align		4
.L_116:
        /*02bc*/ 	.word	index@(_Z21left_sph2cart_inplaceILi2EEvPdiii)
        /*02c0*/ 	.word	0x0000001e


	//----- nvinfo : EIATTR_FRAME_SIZE
	.align		4
.L_117:
        /*02c4*/ 	.byte	0x04, 0x11
        /*02c6*/ 	.short	(.L_119 - .L_118)
	.align		4
.L_118:
        /*02c8*/ 	.word	index@(_Z21left_sph2cart_inplaceILi2EEvPdiii)
        /*02cc*/ 	.word	0x00000000


	//----- nvinfo : EIATTR_REGCOUNT
	.align		4
.L_119:
        /*02d0*/ 	.byte	0x04, 0x2f
        /*02d2*/ 	.short	(.L_121 - .L_120)
	.align		4
.L_120:
        /*02d4*/ 	.word	index@(_Z21left_sph2cart_inplaceILi3EEvPdiii)
        /*02d8*/ 	.word	0x00000028


	//----- nvinfo : EIATTR_FRAME_SIZE
	.align		4
.L_121:
        /*02dc*/ 	.byte	0x04, 0x11
        /*02de*/ 	.short	(.L_123 - .L_122)
	.align		4
.L_122:
        /*02e0*/ 	.word	index@(_Z21left_sph2cart_inplaceILi3EEvPdiii)
        /*02e4*/ 	.word	0x00000000


	//----- nvinfo : EIATTR_REGCOUNT
	.align		4
.L_123:
        /*02e8*/ 	.byte	0x04, 0x2f
        /*02ea*/ 	.short	(.L_125 - .L_124)
	.align		4
.L_124:
        /*02ec*/ 	.word	index@(_Z21left_sph2cart_inplaceILi4EEvPdiii)
        /*02f0*/ 	.word	0x00000030


	//----- nvinfo : EIATTR_FRAME_SIZE
	.align		4
.L_125:
        /*02f4*/ 	.byte	0x04, 0x11
        /*02f6*/ 	.short	(.L_127 - .L_126)
	.align		4
.L_126:
        /*02f8*/ 	.word	index@(_Z21left_sph2cart_inplaceILi4EEvPdiii)
        /*02fc*/ 	.word	0x00000000


	//----- nvinfo : EIATTR_REGCOUNT
	.align		4
.L_127:
        /*0300*/ 	.byte	0x04, 0x2f
        /*0302*/ 	.short	(.L_129 - .L_128)
	.align		4
.L_128:
        /*0304*/ 	.word	index@(_Z21left_sph2cart_inplaceILi5EEvPdiii)
        /*0308*/ 	.word	0x00000038


	//----- nvinfo : EIATTR_FRAME_SIZE
	.align		4
.L_129:
        /*030c*/ 	.byte	0x04, 0x11
        /*030e*/ 	.short	(.L_131 - .L_130)
	.align		4
.L_130:
        /*0310*/ 	.word	index@(_Z21left_sph2cart_inplaceILi5EEvPdiii)
        /*0314*/ 	.word	0x00000000


	//----- nvinfo : EIATTR_REGCOUNT
	.align		4
.L_131:
        /*0318*/ 	.byte	0x04, 0x2f
        /*031a*/ 	.short	(.L_133 - .L_132)
	.align		4
.L_132:
        /*031c*/ 	.word	index@(_Z21left_sph2cart_inplaceILi6EEvPdiii)
        /*0320*/ 	.word	0x00000040


	//----- nvinfo : EIATTR_FRAME_SIZE
	.align		4
.L_133:
        /*0324*/ 	.byte	0x04, 0x11
        /*0326*/ 	.short	(.L_135 - .L_134)
	.align		4
.L_134:
        /*0328*/ 	.word	index@(_Z21left_sph2cart_inplaceILi6EEvPdiii)
        /*032c*/ 	.word	0x00000000


	//----- nvinfo : EIATTR_REGCOUNT
	.align		4
.L_135:
        /*0330*/ 	.byte	0x04, 0x2f
        /*0332*/ 	.short	(.L_137 - .L_136)
	.align		4
.L_136:
        /*0334*/ 	.word	index@(_Z21left_sph2cart_inplaceILi7EEvPdiii)
        /*0338*/ 	.word	0x00000048


	//----- nvinfo : EIATTR_FRAME_SIZE
	.align		4
.L_137:
        /*033c*/ 	.byte	0x04, 0x11
        /*033e*/ 	.short	(.L_139 - .L_138)
	.align		4
.L_138:
        /*0340*/ 	.word	index@(_Z21left_sph2cart_inplaceILi7EEvPdiii)
        /*0344*/ 	.word	0x00000000


	//----- nvinfo : EIATTR_REGCOUNT
	.align		4
.L_139:
        /*0348*/ 	.byte	0x04, 0x2f
        /*034a*/ 	.short	(.L_141 - .L_140)
	.align		4
.L_140:
        /*034c*/ 	.word	index@(_Z21left_sph2cart_inplaceILi8EEvPdiii)
        /*0350*/ 	.word	0x00000050


	//----- nvinfo : EIATTR_FRAME_SIZE
	.align		4
.L_141:
        /*0354*/ 	.byte	0x04, 0x11
        /*0356*/ 	.short	(.L_143 - .L_142)
	.align		4
.L_142:
        /*0358*/ 	.word	index@(_Z21left_sph2cart_inplaceILi8EEvPdiii)
        /*035c*/ 	.word	0x00000000


	//----- nvinfo : EIATTR_REGCOUNT
	.align		4
.L_143:
        /*0360*/ 	.byte	0x04, 0x2f
        /*0362*/ 	.short	(.L_145 - .L_144)
	.align		4
.L_144:
        /*0364*/ 	.word	index@(_Z21left_sph2cart_inplaceILi9EEvPdiii)
        /*0368*/ 	.word	0x00000060


	//----- nvinfo : EIATTR_FRAME_SIZE
	.align		4
.L_145:
        /*036c*/ 	.byte	0x04, 0x11
        /*036e*/ 	.short	(.L_147 - .L_146)
	.align		4
.L_146:
        /*0370*/ 	.word	index@(_Z21left_sph2cart_inplaceILi9EEvPdiii)
        /*0374*/ 	.word	0x00000000


	//----- nvinfo : EIATTR_REGCOUNT
	.align		4
.L_147:
        /*0378*/ 	.byte	0x04, 0x2f
        /*037a*/ 	.short	(.L_149 - .L_148)
	.align		4
.L_148:
        /*037c*/ 	.word	index@(_Z21left_sph2cart_inplaceILi10EEvPdiii)
        /*0380*/ 	.word	0x00000060


	//----- nvinfo : EIATTR_FRAME_SIZE
	.align		4
.L_149:
        /*0384*/ 	.byte	0x04, 0x11
        /*0386*/ 	.short	(.L_151 - .L_150)
	.align		4
.L_150:
        /*0388*/ 	.word	index@(_Z21left_sph2cart_inplaceILi10EEvPdiii)
        /*038c*/ 	.word	0x00000000


	//----- nvinfo : EIATTR_REGCOUNT
	.align		4
.L_151:
        /*0390*/ 	.byte	0x04, 0x2f
        /*0392*/ 	.short	(.L_153 - .L_152)
	.align		4
.L_152:
        /*0394*/ 	.word	index@(_Z22right_sph2cart_inplaceILi0EEvPdiii)
        /*0398*/ 	.word	0x0000000a


	//----- nvinfo : EIATTR_FRAME_SIZE
	.align		4
.L_153:
        /*039c*/ 	.byte	0x04, 0x11
        /*039e*/ 	.short	(.L_155 - .L_154)
	.align		4
.L_154:
        /*03a0*/ 	.word	index@(_Z22right_sph2cart_inplaceILi0EEvPdiii)
        /*03a4*/ 	.word	0x00000000


	//----- nvinfo : EIATTR_REGCOUNT
	.align		4
.L_155:
        /*03a8*/ 	.byte	0x04, 0x2f
        /*03aa*/ 	.short	(.L_157 - .L_156)
	.align		4
.L_156:
        /*03ac*/ 	.word	index@(_Z22right_sph2cart_inplaceILi1EEvPdiii)
        /*03b0*/ 	.word	0x0000000e


	//----- nvinfo : EIATTR_FRAME_SIZE
	.align		4
.L_157:
        /*03b4*/ 	.byte	0x04, 0x11
        /*03b6*/ 	.short	(.L_159 - .L_158)
	.align		4
.L_158:
        /*03b8*/ 	.word	index@(_Z22right_sph2cart_inplaceILi1EEvPdiii)
        /*03bc*/ 	.word	0x00000000


	//----- nvinfo : EIATTR_REGCOUNT
	.align		4
.L_159:
        /*03c0*/ 	.byte	0x04, 0x2f
        /*03c2*/ 	.short	(.L_161 - .L_160)
	.align		4
.L_160:
        /*03c4*/ 	.word	index@(_Z22right_sph2cart_inplaceILi2EEvPdiii)
        /*03c8*/ 	.word	0x00000014


	//----- nvinfo : EIATTR_FRAME_SIZE
	.align		4
.L_161:
        /*03cc*/ 	.byte	0x04, 0x11
        /*03ce*/ 	.short	(.L_163 - .L_162)
	.align		4
.L_162:
        /*03d0*/ 	.word	index@(_Z22right_sph2cart_inplaceILi2EEvPdiii)
        /*03d4*/ 	.word	0x00000000


	//----- nvinfo : EIATTR_REGCOUNT
	.align		4
.L_163:
        /*03d8*/ 	.byte	0x04, 0x2f
        /*03da*/ 	.short	(.L_165 - .L_164)
	.align		4
.L_164:
        /*03dc*/ 	.word	index@(_Z22right_sph2cart_inplaceILi3EEvPdiii)
        /*03e0*/ 	.word	0x0000001c


	//----- nvinfo : EIATTR_FRAME_SIZE
	.align		4
.L_165:
        /*03e4*/ 	.byte	0x04, 0x11
        /*03e6*/ 	.short	(.L_167 - .L_166)
	.align		4
.L_166:
        /*03e8*/ 	.word	index@(_Z22right_sph2cart_inplaceILi3EEvPdiii)
        /*03ec*/ 	.word	0x00000000


	//----- nvinfo : EIATTR_REGCOUNT
	.align		4
.L_167:
        /*03f0*/ 	.byte	0x04, 0x2f
        /*03f2*/ 	.short	(.L_169 - .L_168)
	.align		4
.L_168:
        /*03f4*/ 	.word	index@(_Z22right_sph2cart_inplaceILi4EEvPdiii)
        /*03f8*/ 	.word	0x00000020


	//----- nvinfo : EIATTR_FRAME_SIZE
	.align		4
.L_169:
        /*03fc*/ 	.byte	0x04, 0x11
        /*03fe*/ 	.short	(.L_171 - .L_170)
	.align		4
.L_170:
        /*0400*/ 	.word	index@(_Z22right_sph2cart_inplaceILi4EEvPdiii)
        /*0404*/ 	.word	0x00000000


	//----- nvinfo : EIATTR_REGCOUNT
	.align		4
.L_171:
        /*0408*/ 	.byte	0x04, 0x2f
        /*040a*/ 	.short	(.L_173 - .L_172)
	.align		4
.L_172:
        /*040c*/ 	.word	index@(_Z22right_sph2cart_inplaceILi5EEvPdiii)
        /*0410*/ 	.word	0x00000020


	//----- nvinfo : EIATTR_FRAME_SIZE
	.align		4
.L_173:
        /*0414*/ 	.byte	0x04, 0x11
        /*0416*/ 	.short	(.L_175 - .L_174)
	.align		4
.L_174:
        /*0418*/ 	.word	index@(_Z22right_sph2cart_inplaceILi5EEvPdiii)
        /*041c*/ 	.word	0x00000000


	//----- nvinfo : EIATTR_REGCOUNT
	.align		4
.L_175:
        /*0420*/ 	.byte	0x04, 0x2f
        /*0422*/ 	.short	(.L_177 - .L_176)
	.align		4
.L_176:
        /*0424*/ 	.word	index@(_Z22right_sph2cart_inplaceILi6EEvPdiii)
        /*0428*/ 	.word	0x00000028


	//----- nvinfo : EIATTR_FRAME_SIZE
	.align		4
.L_177:
        /*042c*/ 	.byte	0x04, 0x11
        /*042e*/ 	.short	(.L_179 - .L_178)
	.align		4
.L_178:
        /*0430*/ 	.word	index@(_Z22right_sph2cart_inplaceILi6EEvPdiii)
        /*0434*/ 	.word	0x00000000


	//----- nvinfo : EIATTR_REGCOUNT
	.align		4
.L_179:
        /*0438*/ 	.byte	0x04, 0x2f
        /*043a*/ 	.short	(.L_181 - .L_180)
	.align		4
.L_180:
        /*043c*/ 	.word	index@(_Z22right_sph2cart_inplaceILi7EEvPdiii)
        /*0440*/ 	.word	0x00000030


	//----- nvinfo : EIATTR_FRAME_SIZE
	.align		4
.L_181:
        /*0444*/ 	.byte	0x04, 0x11
        /*0446*/ 	.short	(.L_183 - .L_182)
	.align		4
.L_182:
        /*0448*/ 	.word	index@(_Z22right_sph2cart_inplaceILi7EEvPdiii)
        /*044c*/ 	.word	0x00000000


	//----- nvinfo : EIATTR_REGCOUNT
	.align		4
.L_183:
        /*0450*/ 	.byte	0x04, 0x2f
        /*0452*/ 	.short	(.L_185 - .L_184)
	.align		4
.L_184:
        /*0454*/ 	.word	index@(_Z22right_sph2cart_inplaceILi8EEvPdiii)
        /*0458*/ 	.word	0x00000038


	//----- nvinfo : EIATTR_FRAME_SIZE
	.align		4
.L_185:
        /*045c*/ 	.byte	0x04, 0x11
        /*045e*/ 	.short	(.L_187 - .L_186)
	.align		4
.L_186:
        /*0460*/ 	.word	index@(_Z22right_sph2cart_inplaceILi8EEvPdiii)
        /*0464*/ 	.word	0x00000000


	//----- nvinfo : EIATTR_REGCOUNT
	.align		4
.L_187:
        /*0468*/ 	.byte	0x04, 0x2f
        /*046a*/ 	.short	(.L_189 - .L_188)
	.align		4
.L_188:
        /*046c*/ 	.word	index@(_Z22right_sph2cart_inplaceILi9EEvPdiii)
        /*0470*/ 	.word	0x00000038


	//----- nvinfo : EIATTR_FRAME_SIZE
	.align		4
.L_189:
        /*0474*/ 	.byte	0x04, 0x11
        /*0476*/ 	.short	(.L_191 - .L_190)
	.align		4
.L_190:
        /*0478*/ 	.word	index@(_Z22right_sph2cart_inplaceILi9EEvPdiii)
        /*047c*/ 	.word	0x00000000


	//----- nvinfo : EIATTR_REGCOUNT
	.align		4
.L_191:
        /*0480*/ 	.byte	0x04, 0x2f
        /*0482*/ 	.short	(.L_193 - .L_192)
	.align		4
.L_192:
        /*0484*/ 	.word	index@(_Z22right_sph2cart_inplaceILi10EEvPdiii)
        /*0488*/ 	.word	0x00000038


	//----- nvinfo : EIATTR_FRAME_SIZE
	.align		4
.L_193:
        /*048c*/ 	.byte	0x04, 0x11
        /*048e*/ 	.short	(.L_195 - .L_194)
	.align		4
.L_194:
        /*0490*/ 	.word	index@(_Z22right_sph2cart_inplaceILi10EEvPdiii)
        /*0494*/ 	.word	0x00000000


	//----- nvinfo : EIATTR_REGCOUNT
	.align		4
.L_195:
        /*0498*/ 	.byte	0x04, 0x2f
        /*049a*/ 	.short	(.L_197 - .L_196)
	.align		4
.L_196:
        /*049c*/ 	.word	index@(_Z13left_sph2cartILi0EEvPdPKdiiiiPKi)
        /*04a0*/ 	.word	0x0000000a


	//----- nvinfo : EIATTR_FRAME_SIZE
	.align		4
.L_197:
        /*04a4*/ 	.byte	0x04, 0x11
        /*04a6*/ 	.short	(.L_199 - .L_198)
	.align		4
.L_198:
        /*04a8*/ 	.word	index@(_Z13left_sph2cartILi0EEvPdPKdiiiiPKi)
        /*04ac*/ 	.word	0x00000000


	//----- nvinfo : EIATTR_REGCOUNT
	.align		4
.L_199:
        /*04b0*/ 	.byte	0x04, 0x2f
        /*04b2*/ 	.short	(.L_201 - .L_200)
	.align		4
.L_200:
        /*04b4*/ 	.word	index@(_Z13left_sph2cartILi1EEvPdPKdiiiiPKi)
        /*04b8*/ 	.word	0x00000014


	//----- nvinfo : EIATTR_FRAME_SIZE
	.align		4
.L_201:
        /*04bc*/ 	.byte	0x04, 0x11
        /*04be*/ 	.short	(.L_203 - .L_202)
	.align		4
.L_202:
        /*04c0*/ 	.word	index@(_Z13left_sph2cartILi1EEvPdPKdiiiiPKi)
        /*04c4*/ 	.word	0x00000000


	//----- nvinfo : EIATTR_REGCOUNT
	.align		4
.L_203:
        /*04c8*/ 	.byte	0x04, 0x2f
        /*04ca*/ 	.short	(.L_205 - .L_204)
	.align		4
.L_204:
        /*04cc*/ 	.word	index@(_Z13left_sph2cartILi2EEvPdPKdiiiiPKi)
        /*04d0*/ 	.word	0x0000001c


	//----- nvinfo : EIATTR_FRAME_SIZE
	.align		4
.L_205:
        /*04d4*/ 	.byte	0x04, 0x11
        /*04d6*/ 	.short	(.L_207 - .L_206)
	.align		4
.L_206:
        /*04d8*/ 	.word	index@(_Z13left_sph2cartILi2EEvPdPKdiiiiPKi)
        /*04dc*/ 	.word	0x00000000


	//----- nvinfo : EIATTR_REGCOUNT
	.align		4
.L_207:
        /*04e0*/ 	.byte	0x04, 0x2f
        /*04e2*/ 	.short	(.L_209 - .L_208)
	.align		4
.L_208:
        /*04e4*/ 	.word	index@(_Z13left_sph2cartILi3EEvPdPKdiiiiPKi)
        /*04e8*/ 	.word	0x00000020


	//----- nvinfo : EIATTR_FRAME_SIZE
	.align		4
.L_209:
        /*04ec*/ 	.byte	0x04, 0x11
        /*04ee*/ 	.short	(.L_211 - .L_210)
	.align		4
.L_210:
        /*04f0*/ 	.word	index@(_Z13left_sph2cartILi3EEvPdPKdiiiiPKi)
        /*04f4*/ 	.word	0x00000000


	//----- nvinfo : EIATTR_REGCOUNT
	.align		4
.L_211:
        /*04f8*/ 	.byte	0x04, 0x2f
        /*04fa*/ 	.short	(.L_213 - .L_212)
	.align		4
.L_212:
        /*04fc*/ 	.word	index@(_Z13left_sph2cartILi4EEvPdPKdiiiiPKi)
        /*0500*/ 	.word	0x00000020


	//----- nvinfo : EIATTR_FRAME_SIZE
	.align		4
.L_213:
        /*0504*/ 	.byte	0x04, 0x11
        /*0506*/ 	.short	(.L_215 - .L_214)
	.align		4
.L_214:
        /*0508*/ 	.word	index@(_Z13left_sph2cartILi4EEvPdPKdiiiiPKi)
        /*050c*/ 	.word	0x00000000


	//----- nvinfo : EIATTR_REGCOUNT
	.align		4
.L_215:
        /*0510*/ 	.byte	0x04, 0x2f
        /*0512*/ 	.short	(.L_217 - .L_216)
	.align		4
.L_216:
        /*0514*/ 	.word	index@(_Z13left_sph2cartILi5EEvPdPKdiiiiPKi)
        /*0518*/ 	.word	0x00000028


	//----- nvinfo : EIATTR_FRAME_SIZE
	.align		4
.L_217:
        /*051c*/ 	.byte	0x04, 0x11
        /*051e*/ 	.short	(.L_219 - .L_218)
	.align		4
.L_218:
        /*0520*/ 	.word	index@(_Z13left_sph2cartILi5EEvPdPKdiiiiPKi)
        /*0524*/ 	.word	0x00000000


	//----- nvinfo : EIATTR_REGCOUNT
	.align		4
.L_219:
        /*0528*/ 	.byte	0x04, 0x2f
        /*052a*/ 	.short	(.L_221 - .L_220)
	.align		4
.L_220:
        /*052c*/ 	.word	index@(_Z13left_sph2cartILi6EEvPdPKdiiiiPKi)
        /*0530*/ 	.word	0x00000030


	//----- nvinfo : EIATTR_FRAME_SIZE
	.align		4
.L_221:
        /*0534*/ 	.byte	0x04, 0x11
        /*0536*/ 	.short	(.L_223 - .L_222)
	.align		4
.L_222:
        /*0538*/ 	.word	index@(_Z13left_sph2cartILi6EEvPdPKdiiiiPKi)
        /*053c*/ 	.word	0x00000000


	//----- nvinfo : EIATTR_REGCOUNT
	.align		4
.L_223:
        /*0540*/ 	.byte	0x04, 0x2f
        /*0542*/ 	.short	(.L_225 - .L_224)
	.align		4
.L_224:
        /*0544*/ 	.word	index@(_Z13left_sph2cartILi7EEvPdPKdiiiiPKi)
        /*0548*/ 	.word	0x00000030


	//----- nvinfo : EIATTR_FRAME_SIZE
	.align		4
.L_225:
        /*054c*/ 	.byte	0x04, 0x11
        /*054e*/ 	.short	(.L_227 - .L_226)
	.align		4
.L_226:
        /*0550*/ 	.word	index@(_Z13left_sph2cartILi7EEvPdPKdiiiiPKi)
        /*0554*/ 	.word	0x00000000


	//----- nvinfo : EIATTR_REGCOUNT
	.align		4
.L_227:
        /*0558*/ 	.byte	0x04, 0x2f
        /*055a*/ 	.short	(.L_229 - .L_228)
	.align		4
.L_228:
        /*055c*/ 	.word	index@(_Z13left_sph2cartILi8EEvPdPKdiiiiPKi)
        /*0560*/ 	.word	0x00000040


	//----- nvinfo : EIATTR_FRAME_SIZE
	.align		4
.L_229:
        /*0564*/ 	.byte	0x04, 0x11
        /*0566*/ 	.short	(.L_231 - .L_230)
	.align		4
.L_230:
        /*0568*/ 	.word	index@(_Z13left_sph2cartILi8EEvPdPKdiiiiPKi)
        /*056c*/ 	.word	0x00000000


	//----- nvinfo : EIATTR_REGCOUNT
	.align		4
.L_231:
        /*0570*/ 	.byte	0x04, 0x2f
        /*0572*/ 	.short	(.L_233 - .L_232)
	.align		4
.L_232:
        /*0574*/ 	.word	index@(_Z13left_sph2cartILi9EEvPdPKdiiiiPKi)
        /*0578*/ 	.word	0x00000048


	//----- nvinfo : EIATTR_FRAME_SIZE
	.align		4
.L_233:
        /*057c*/ 	.byte	0x04, 0x11
        /*057e*/ 	.short	(.L_235 - .L_234)
	.align		4
.L_234:
        /*0580*/ 	.word	index@(_Z13left_sph2cartILi9EEvPdPKdiiiiPKi)
        /*0584*/ 	.word	0x00000000


	//----- nvinfo : EIATTR_REGCOUNT
	.align		4
.L_235:
        /*0588*/ 	.byte	0x04, 0x2f
        /*058a*/ 	.short	(.L_237 - .L_236)
	.align		4
.L_236:
        /*058c*/ 	.word	index@(_Z13left_sph2cartILi10EEvPdPKdiiiiPKi)
        /*0590*/ 	.word	0x00000050


	//----- nvinfo : EIATTR_FRAME_SIZE
	.align		4
.L_237:
        /*0594*/ 	.byte	0x04, 0x11
        /*0596*/ 	.short	(.L_239 - .L_238)
	.align		4
.L_238:
        /*0598*/ 	.word	index@(_Z13left_sph2cartILi10EEvPdPKdiiiiPKi)
        /*059c*/ 	.word	0x00000000


	//----- nvinfo : EIATTR_MIN_STACK_SIZE
	.align		4
.L_239:
        /*05a0*/ 	.byte	0x04, 0x12
        /*05a2*/ 	.short	(.L_241 - .L_240)
	.align		4
.L_240:
        /*05a4*/ 	.word	index@(_Z13left_sph2cartILi10EEvPdPKdiiiiPKi)
        /*05a8*/ 	.word	0x00000000


	//----- nvinfo : EIATTR_MIN_STACK_SIZE
	.align		4
.L_241:
        /*05ac*/ 	.byte	0x04, 0x12
        /*05ae*/ 	.short	(.L_243 - .L_242)
	.align		4
.L_242:
        /*05b0*/ 	.word	index@(_Z13left_sph2cartILi9EEvPdPKdiiiiPKi)
        /*05b4*/ 	.word	0x00000000


	//----- nvinfo : EIATTR_MIN_STACK_SIZE
	.align		4
.L_243:
        /*05b8*/ 	.byte	0x04, 0x12
        /*05ba*/ 	.short	(.L_245 - .L_244)
	.align		4
.L_244:
        /*05bc*/ 	.word	index@(_Z13left_sph2cartILi8EEvPdPKdiiiiPKi)
        /*05c0*/ 	.word	0x00000000


	//----- nvinfo : EIATTR_MIN_STACK_SIZE
	.align		4
.L_245:
        /*05c4*/ 	.byte	0x04, 0x12
        /*05c6*/ 	.short	(.L_247 - .L_246)
	.align		4
.L_246:
        /*05c8*/ 	.word	index@(_Z13left_sph2cartILi7EEvPdPKdiiiiPKi)
        /*05cc*/ 	.word	0x00000000


	//----- nvinfo : EIATTR_MIN_STACK_SIZE
	.align		4
.L_247:
        /*05d0*/ 	.byte	0x04, 0x12
        /*05d2*/ 	.short	(.L_249 - .L_248)
	.align		4
.L_248:
        /*05d4*/ 	.word	index@(_Z13left_sph2cartILi6EEvPdPKdiiiiPKi)
        /*05d8*/ 	.word	0x00000000


	//----- nvinfo : EIATTR_MIN_STACK_SIZE
	.align		4
.L_249:
        /*05dc*/ 	.byte	0x04, 0x12
        /*05de*/ 	.short	(.L_251 - .L_250)
	.align		4
.L_250:
        /*05e0*/ 	.word	index@(_Z13left_sph2cartILi5EEvPdPKdiiiiPKi)
        /*05e4*/ 	.word	0x00000000


	//----- nvinfo : EIATTR_MIN_STACK_SIZE
	.align		4
.L_251:
        /*05e8*/ 	.byte	0x04, 0x12
        /*05ea*/ 	.short	(.L_253 - .L_252)
	.align		4
.L_252:
        /*05ec*/ 	.word	index@(_Z13left_sph2cartILi4EEvPdPKdiiiiPKi)
        /*05f0*/ 	.word	0x00000000


	//----- nvinfo : EIATTR_MIN_STACK_SIZE
	.align		4
.L_253:
        /*05f4*/ 	.byte	0x04, 0x12
        /*05f6*/ 	.short	(.L_255 - .L_254)
	.align		4
.L_254:
        /*05f8*/ 	.word	index@(_Z13left_sph2cartILi3EEvPdPKdiiiiPKi)
        /*05fc*/ 	.word	0x00000000


	//----- nvinfo : EIATTR_MIN_STACK_SIZE
	.align		4
.L_255:
        /*0600*/ 	.byte	0x04, 0x12
        /*0602*/ 	.short	(.L_257 - .L_256)
	.align		4
.L_256:
        /*0604*/ 	.word	index@(_Z13left_sph2cartILi2EEvPdPKdiiiiPKi)
        /*0608*/ 	.word	0x00000000


	//----- nvinfo : EIATTR_MIN_STACK_SIZE
	.align		4
.L_257:
        /*060c*/ 	.byte	0x04, 0x12
        /*060e*/ 	.short	(.L_259 - .L_258)
	.align		4
.L_258:
        /*0610*/ 	.word	index@(_Z13left_sph2cartILi1EEvPdPKdiiiiPKi)
        /*0614*/ 	.word	0x00000000


	//----- nvinfo : EIATTR_MIN_STACK_SIZE
	.align		4
.L_259:
        /*0618*/ 	.byte	0x04, 0x12
        /*061a*/ 	.short	(.L_261 - .L_260)
	.align		4
.L_260:
        /*061c*/ 	.word	index@(_Z13left_sph2cartILi0EEvPdPKdiiiiPKi)
        /*0620*/ 	.word	0x00000000


	//----- nvinfo : EIATTR_MIN_STACK_SIZE
	.align		4
.L_261:
        /*0624*/ 	.byte	0x04, 0x12
        /*0626*/ 	.short	(.L_263 - .L_262)
	.align		4
.L_262:
        /*0628*/ 	.word	index@(_Z22right_sph2cart_inplaceILi10EEvPdiii)
        /*062c*/ 	.word	0x00000000


	//----- nvinfo : EIATTR_MIN_STACK_SIZE
	.align		4
.L_263:
        /*0630*/ 	.byte	0x04, 0x12
        /*0632*/ 	.short	(.L_265 - .L_264)
	.align		4
.L_264:
        /*0634*/ 	.word	index@(_Z22right_sph2cart_inplaceILi9EEvPdiii)
        /*0638*/ 	.word	0x00000000


	//----- nvinfo : EIATTR_MIN_STACK_SIZE
	.align		4
.L_265:
        /*063c*/ 	.byte	0x04, 0x12
        /*063e*/ 	.short	(.L_267 - .L_266)
	.align		4
.L_266:
        /*0640*/ 	.word	index@(_Z22right_sph2cart_inplaceILi8EEvPdiii)
        /*0644*/ 	.word	0x00000000


	//----- nvinfo : EIATTR_MIN_STACK_SIZE
	.align		4
.L_267:
        /*0648*/ 	.byte	0x04, 0x12
        /*064a*/ 	.short	(.L_269 - .L_268)
	.align		4
.L_268:
        /*064c*/ 	.word	index@(_Z22right_sph2cart_inplaceILi7EEvPdiii)
        /*0650*/ 	.word	0x00000000


	//----- nvinfo : EIATTR_MIN_STACK_SIZE
	.align		4
.L_269:
        /*0654*/ 	.byte	0x04, 0x12
        /*0656*/ 	.short	(.L_271 - .L_270)
	.align		4
.L_270:
        /*0658*/ 	.word	index@(_Z22right_sph2cart_inplaceILi6EEvPdiii)
        /*065c*/ 	.word	0x00000000


	//----- nvinfo : EIATTR_MIN_STACK_SIZE
	.align		4
.L_271:
        /*0660*/ 	.byte	0x04, 0x12
        /*0662*/ 	.short	(.L_273 - .L_272)
	.align		4
.L_272:
        /*0664*/ 	.word	index@(_Z22right_sph2cart_inplaceILi5EEvPdiii)
        /*0668*/ 	.word	0x00000000


	//----- nvinfo : EIATTR_MIN_STACK_SIZE
	.align		4
.L_273:
        /*066c*/ 	.byte	0x04, 0x12
        /*066e*/ 	.short	(.L_275 - .L_274)
	.align		4
.L_274:
        /*0670*/ 	.word	index@(_Z22right_sph2cart_inplaceILi4EEvPdiii)
        /*0674*/ 	.word	0x00000000


	//----- nvinfo : EIATTR_MIN_STACK_SIZE
	.align		4
.L_275:
        /*0678*/ 	.byte	0x04, 0x12
        /*067a*/ 	.short	(.L_277 - .L_276)
	.align		4
.L_276:
        /*067c*/ 	.word	index@(_Z22right_sph2cart_inplaceILi3EEvPdiii)
        /*0680*/ 	.word	0x00000000


	//----- nvinfo : EIATTR_MIN_STACK_SIZE
	.align		4
.L_277:
        /*0684*/ 	.byte	0x04, 0x12
        /*0686*/ 	.short	(.L_279 - .L_278)
	.align		4
.L_278:
        /*0688*/ 	.word	index@(_Z22right_sph2cart_inplaceILi2EEvPdiii)
        /*068c*/ 	.word	0x00000000


	//----- nvinfo : EIATTR_MIN_STACK_SIZE
	.align		4
.L_279:
        /*0690*/ 	.byte	0x04, 0x12
        /*0692*/ 	.short	(.L_281 - .L_280)
	.align		4
.L_280:
        /*0694*/ 	.word	index@(_Z22right_sph2cart_inplaceILi1EEvPdiii)
        /*0698*/ 	.word	0x00000000


	//----- nvinfo : EIATTR_MIN_STACK_SIZE
	.align		4
.L_281:
        /*069c*/ 	.byte	0x04, 0x12
        /*069e*/ 	.short	(.L_283 - .L_282)
	.align		4
.L_282:
        /*06a0*/ 	.word	index@(_Z22right_sph2cart_inplaceILi0EEvPdiii)
        /*06a4*/ 	.word	0x00000000


	//----- nvinfo : EIATTR_MIN_STACK_SIZE
	.align		4
.L_283:
        /*06a8*/ 	.byte	0x04, 0x12
        /*06aa*/ 	.short	(.L_285 - .L_284)
	.align		4
.L_284:
        /*06ac*/ 	.word	index@(_Z21left_sph2cart_inplaceILi10EEvPdiii)
        /*06b0*/ 	.word	0x00000000


	//----- nvinfo : EIATTR_MIN_STACK_SIZE
	.align		4
.L_285:
        /*06b4*/ 	.byte	0x04, 0x12
        /*06b6*/ 	.short	(.L_287 - .L_286)
	.align		4
.L_286:
        /*06b8*/ 	.word	index@(_Z21left_sph2cart_inplaceILi9EEvPdiii)
        /*06bc*/ 	.word	0x00000000


	//----- nvinfo : EIATTR_MIN_STACK_SIZE
	.align		4
.L_287:
        /*06c0*/ 	.byte	0x04, 0x12
        /*06c2*/ 	.short	(.L_289 - .L_288)
	.align		4
.L_288:
        /*06c4*/ 	.word	index@(_Z21left_sph2cart_inplaceILi8EEvPdiii)
        /*06c8*/ 	.word	0x00000000


	//----- nvinfo : EIATTR_MIN_STACK_SIZE
	.align		4
.L_289:
        /*06cc*/ 	.byte	0x04, 0x12
        /*06ce*/ 	.short	(.L_291 - .L_290)
	.align		4
.L_290:
        /*06d0*/ 	.word	index@(_Z21left_sph2cart_inplaceILi7EEvPdiii)
        /*06d4*/ 	.word	0x00000000


	//----- nvinfo : EIATTR_MIN_STACK_SIZE
	.align		4
.L_291:
        /*06d8*/ 	.byte	0x04, 0x12
        /*06da*/ 	.short	(.L_293 - .L_292)
	.align		4
.L_292:
        /*06dc*/ 	.word	index@(_Z21left_sph2cart_inplaceILi6EEvPdiii)
        /*06e0*/ 	.word	0x00000000


	//----- nvinfo : EIATTR_MIN_STACK_SIZE
	.align		4
.L_293:
        /*06e4*/ 	.byte	0x04, 0x12
        /*06e6*/ 	.short	(.L_295 - .L_294)
	.align		4
.L_294:
        /*06e8*/ 	.word	index@(_Z21left_sph2cart_inplaceILi5EEvPdiii)
        /*06ec*/ 	.word	0x00000000


	//----- nvinfo : EIATTR_MIN_STACK_SIZE
	.align		4
.L_295:
        /*06f0*/ 	.byte	0x04, 0x12
        /*06f2*/ 	.short	(.L_297 - .L_296)
	.align		4
.L_296:
        /*06f4*/ 	.word	index@(_Z21left_sph2cart_inplaceILi4EEvPdiii)
        /*06f8*/ 	.word	0x00000000


	//----- nvinfo : EIATTR_MIN_STACK_SIZE
	.align		4
.L_297:
        /*06fc*/ 	.byte	0x04, 0x12
        /*06fe*/ 	.short	(.L_299 - .L_298)
	.align		4
.L_298:
        /*0700*/ 	.word	index@(_Z21left_sph2cart_inplaceILi3EEvPdiii)
        /*0704*/ 	.word	0x00000000


	//----- nvinfo : EIATTR_MIN_STACK_SIZE
	.align		4
.L_299:
        /*0708*/ 	.byte	0x04, 0x12
        /*070a*/ 	.short	(.L_301 - .L_300)
	.align		4
.L_300:
        /*070c*/ 	.word	index@(_Z21left_sph2cart_inplaceILi2EEvPdiii)
        /*0710*/ 	.word	0x00000000


	//----- nvinfo : EIATTR_MIN_STACK_SIZE
	.align		4
.L_301:
        /*0714*/ 	.byte	0x04, 0x12
        /*0716*/ 	.short	(.L_303 - .L_302)
	.align		4
.L_302:
        /*0718*/ 	.word	index@(_Z21left_sph2cart_inplaceILi1EEvPdiii)
        /*071c*/ 	.word	0x00000000


	//----- nvinfo : EIATTR_MIN_STACK_SIZE
	.align		4
.L_303:
        /*0720*/ 	.byte	0x04, 0x12
        /*0722*/ 	.short	(.L_305 - .L_304)
	.align		4
.L_304:
        /*0724*/ 	.word	index@(_Z21left_sph2cart_inplaceILi0EEvPdiii)
        /*0728*/ 	.word	0x00000000


	//----- nvinfo : EIATTR_MIN_STACK_SIZE
	.align		4
.L_305:
        /*072c*/ 	.byte	0x04, 0x12
        /*072e*/ 	.short	(.L_307 - .L_306)
	.align		4
.L_306:
        /*0730*/ 	.word	index@(_Z22right_cart2sph_inplaceILi10EEvPdiii)
        /*0734*/ 	.word	0x00000000


	//----- nvinfo : EIATTR_MIN_STACK_SIZE
	.align		4
.L_307:
        /*0738*/ 	.byte	0x04, 0x12
        /*073a*/ 	.short	(.L_309 - .L_308)
	.align		4
.L_308:
        /*073c*/ 	.word	index@(_Z22right_cart2sph_inplaceILi9EEvPdiii)
        /*0740*/ 	.word	0x00000000


	//----- nvinfo : EIATTR_MIN_STACK_SIZE
	.align		4
.L_309:
        /*0744*/ 	.byte	0x04, 0x12
        /*0746*/ 	.short	(.L_311 - .L_310)
	.align		4
.L_310:
        /*0748*/ 	.word	index@(_Z22right_cart2sph_inplaceILi8EEvPdiii)
        /*074c*/ 	.word	0x00000000


	//----- nvinfo : EIATTR_MIN_STACK_SIZE
	.align		4
.L_311:
        /*0750*/ 	.byte	0x04, 0x12
        /*0752*/ 	.short	(.L_313 - .L_312)
	.align		4
.L_312:
        /*0754*/ 	.word	index@(_Z22right_cart2sph_inplaceILi7EEvPdiii)
        /*0758*/ 	.word	0x00000000


	//----- nvinfo : EIATTR_MIN_STACK_SIZE
	.align		4
.L_313:
        /*075c*/ 	.byte	0x04, 0x12
        /*075e*/ 	.short	(.L_315 - .L_314)
	.align		4
.L_314:
        /*0760*/ 	.word	index@(_Z22right_cart2sph_inplaceILi6EEvPdiii)
        /*0764*/ 	.word	0x00000000


	//----- nvinfo : EIATTR_MIN_STACK_SIZE
	.align		4
.L_315:
        /*0768*/ 	.byte	0x04, 0x12
        /*076a*/ 	.short	(.L_317 - .L_316)
	.align		4
.L_316:
        /*076c*/ 	.word	index@(_Z22right_cart2sph_inplaceILi5EEvPdiii)
        /*0770*/ 	.word	0x00000000


	//----- nvinfo : EIATTR_MIN_STACK_SIZE
	.align		4
.L_317:
        /*0774*/ 	.byte	0x04, 0x12
        /*0776*/ 	.short	(.L_319 - .L_318)
	.align		4
.L_318:
        /*0778*/ 	.word	index@(_Z22right_cart2sph_inplaceILi4EEvPdiii)
        /*077c*/ 	.word	0x00000000


	//----- nvinfo : EIATTR_MIN_STACK_SIZE
	.align		4
.L_319:
        /*0780*/ 	.byte	0x04, 0x12
        /*0782*/ 	.short	(.L_321 - .L_320)
	.align		4
.L_320:
        /*0784*/ 	.word	index@(_Z22right_cart2sph_inplaceILi3EEvPdiii)
        /*0788*/ 	.word	0x00000000


	//----- nvinfo : EIATTR_MIN_STACK_SIZE
	.align		4
.L_321:
        /*078c*/ 	.byte	0x04, 0x12
        /*078e*/ 	.short	(.L_323 - .L_322)
	.align		4
.L_322:
        /*0790*/ 	.word	index@(_Z22right_cart2sph_inplaceILi2EEvPdiii)
        /*0794*/ 	.word	0x00000000


	//----- nvinfo : EIATTR_MIN_STACK_SIZE
	.align		4
.L_323:
        /*0798*/ 	.byte	0x04, 0x12
        /*079a*/ 	.short	(.L_325 - .L_324)
	.align		4
.L_324:
        /*079c*/ 	.word	index@(_Z22right_cart2sph_inplaceILi1EEvPdiii)
        /*07a0*/ 	.word	0x00000000


	//----- nvinfo : EIATTR_MIN_STACK_SIZE
	.align		4
.L_325:
        /*07a4*/ 	.byte	0x04, 0x12
        /*07a6*/ 	.short	(.L_327 - .L_326)
	.align		4
.L_326:
        /*07a8*/ 	.word	index@(_Z22right_cart2sph_inplaceILi0EEvPdiii)
        /*07ac*/ 	.word	0x00000000


	//----- nvinfo : EIATTR_MIN_STACK_SIZE
	.align		4
.L_327:
        /*07b0*/ 	.byte	0x04, 0x12
        /*07b2*/ 	.short	(.L_329 - .L_328)
	.align		4
.L_328:
        /*07b4*/ 	.word	index@(_Z21left_cart2sph_inplaceILi10EEvPdiii)
        /*07b8*/ 	.word	0x00000000


	//----- nvinfo : EIATTR_MIN_STACK_SIZE
	.align		4
.L_329:
        /*07bc*/ 	.byte	0x04, 0x12
        /*07be*/ 	.short	(.L_331 - .L_330)
	.align		4
.L_330:
        /*07c0*/ 	.word	index@(_Z21left_cart2sph_inplaceILi9EEvPdiii)
        /*07c4*/ 	.word	0x00000000


	//----- nvinfo : EIATTR_MIN_STACK_SIZE
	.align		4
.L_331:
        /*07c8*/ 	.byte	0x04, 0x12
        /*07ca*/ 	.short	(.L_333 - .L_332)
	.align		4
.L_332:
        /*07cc*/ 	.word	index@(_Z21left_cart2sph_inplaceILi8EEvPdiii)
        /*07d0*/ 	.word	0x00000000


	//----- nvinfo : EIATTR_MIN_STACK_SIZE
	.align		4
.L_333:
        /*07d4*/ 	.byte	0x04, 0x12
        /*07d6*/ 	.short	(.L_335 - .L_334)
	.align		4
.L_334:
        /*07d8*/ 	.word	index@(_Z21left_cart2sph_inplaceILi7EEvPdiii)
        /*07dc*/ 	.word	0x00000000


	//----- nvinfo : EIATTR_MIN_STACK_SIZE
	.align		4
.L_335:
        /*07e0*/ 	.byte	0x04, 0x12
        /*07e2*/ 	.short	(.L_337 - .L_336)
	.align		4
.L_336:
        /*07e4*/ 	.word	index@(_Z21left_cart2sph_inplaceILi6EEvPdiii)
        /*07e8*/ 	.word	0x00000000


	//----- nvinfo : EIATTR_MIN_STACK_SIZE
	.align		4
.L_337:
        /*07ec*/ 	.byte	0x04, 0x12
        /*07ee*/ 	.short	(.L_339 - .L_338)
	.align		4
.L_338:
        /*07f0*/ 	.word	index@(_Z21left_cart2sph_inplaceILi5EEvPdiii)
        /*07f4*/ 	.word	0x00000000


	//----- nvinfo : EIATTR_MIN_STACK_SIZE
	.align		4
.L_339:
        /*07f8*/ 	.byte	0x04, 0x12
        /*07fa*/ 	.short	(.L_341 - .L_340)
	.align		4
.L_340:
        /*07fc*/ 	.word	index@(_Z21left_cart2sph_inplaceILi4EEvPdiii)
        /*0800*/ 	.word	0x00000000


	//----- nvinfo : EIATTR_MIN_STACK_SIZE
	.align		4
.L_341:
        /*0804*/ 	.byte	0x04, 0x12
        /*0806*/ 	.short	(.L_343 - .L_342)
	.align		4
.L_342:
        /*0808*/ 	.word	index@(_Z21left_cart2sph_inplaceILi3EEvPdiii)
        /*080c*/ 	.word	0x00000000


	//----- nvinfo : EIATTR_MIN_STACK_SIZE
	.align		4
.L_343:
        /*0810*/ 	.byte	0x04, 0x12
        /*0812*/ 	.short	(.L_345 - .L_344)
	.align		4
.L_344:
        /*0814*/ 	.word	index@(_Z21left_cart2sph_inplaceILi2EEvPdiii)
        /*0818*/ 	.word	0x00000000


	//----- nvinfo : EIATTR_MIN_STACK_SIZE
	.align		4
.L_345:
        /*081c*/ 	.byte	0x04, 0x12
        /*081e*/ 	.short	(.L_347 - .L_346)
	.align		4
.L_346:
        /*0820*/ 	.word	index@(_Z21left_cart2sph_inplaceILi1EEvPdiii)
        /*0824*/ 	.word	0x00000000


	//----- nvinfo : EIATTR_MIN_STACK_SIZE
	.align		4
.L_347:
        /*0828*/ 	.byte	0x04, 0x12
        /*082a*/ 	.short	(.L_349 - .L_348)
	.align		4
.L_348:
        /*082c*/ 	.word	index@(_Z21left_cart2sph_inplaceILi0EEvPdiii)
        /*0830*/ 	.word	0x00000000


	//----- nvinfo : EIATTR_MIN_STACK_SIZE
	.align		4
.L_349:
        /*0834*/ 	.byte	0x04, 0x12
        /*0836*/ 	.short	(.L_351 - .L_350)
	.align		4
.L_350:
        /*0838*/ 	.word	index@(_Z14left_cart2cartPdPKdiiiiPKi)
        /*083c*/ 	.word	0x00000000


	//----- nvinfo : EIATTR_MIN_STACK_SIZE
	.align		4
.L_351:
        /*0840*/ 	.byte	0x04, 0x12
        /*0842*/ 	.short	(.L_353 - .L_352)
	.align		4
.L_352:
        /*0844*/ 	.word	index@(_Z27copy_cartesian_unpad_to_padPdPKdiiiiiiiiiiPKi)
        /*0848*/ 	.word	0x00000000


	//----- nvinfo : EIATTR_MIN_STACK_SIZE
	.align		4
.L_353:
        /*084c*/ 	.byte	0x04, 0x12
        /*084e*/ 	.short	(.L_355 - .L_354)
	.align		4
.L_354:
        /*0850*/ 	.word	index@(_Z27copy_cartesian_pad_to_unpadPKdPdiiiiiiiiiiPKi)
        /*0854*/ 	.word	0x00000000


	//----- nvinfo : EIATTR_MIN_STACK_SIZE
	.align		4
.L_355:
        /*0858*/ 	.byte	0x04, 0x12
        /*085a*/ 	.short	(.L_357 - .L_356)
	.align		4
.L_356:
        /*085c*/ 	.word	index@(_Z23copy_spherical_sph2cartPdPKdiiiiiiiiiiPKi)
        /*0860*/ 	.word	0x00000000


	//----- nvinfo : EIATTR_MIN_STACK_SIZE
	.align		4
.L_357:
        /*0864*/ 	.byte	0x04, 0x12
        /*0866*/ 	.short	(.L_359 - .L_358)
	.align		4
.L_358:
        /*0868*/ 	.word	index@(_Z23copy_spherical_cart2sphPKdPdiiiiiiiiiiPKi)
        /*086c*/ 	.word	0x00000000
.L_359:


//--------------------- .nv.compat                --------------------------
	.section	.nv.compat,"",@"SHT_CUDA_COMPAT_INFO"
	.align	4
        /*0000*/ 	.byte	0x02, 0x09, 0x00, 0x00, 0x02, 0x02, 0x01, 0x00, 0x02, 0x05, 0x05, 0x00, 0x03, 0x07, 0x01, 0x01
        /*0010*/ 	.byte	0x02, 0x03, 0x00, 0x00, 0x02, 0x06, 0x01, 0x00, 0x04, 0x0b, 0x08, 0x00, 0x01, 0x00, 0x00, 0x00
        /*0020*/ 	.byte	0x00, 0x00, 0x00, 0x00


//--------------------- .nv.info._Z13left_sph2cartILi10EEvPdPKdiiiiPKi --------------------------
	.section	.nv.info._Z13left_sph2cartILi10EEvPdPKdiiiiPKi,"",@"SHT_CUDA_INFO"
	.sectionflags	@""
	.align	4


	//----- nvinfo : EIATTR_CUDA_API_VERSION
	.align		4
        /*0000*/ 	.byte	0x04, 0x37
        /*0002*/ 	.short	(.L_361 - .L_360)
.L_360:
        /*0004*/ 	.word	0x00000082


	//----- nvinfo : EIATTR_KPARAM_INFO
	.align		4
.L_361:
        /*0008*/ 	.byte	0x04, 0x17
        /*000a*/ 	.short	(.L_363 - .L_362)
.L_362:
        /*000c*/ 	.word	0x00000000
        /*0010*/ 	.short	0x0006
        /*0012*/ 	.short	0x0020
        /*0014*/ 	.byte	0x00, 0xf5, 0x21, 0x00


	//----- nvinfo : EIATTR_KPARAM_INFO
	.align		4
.L_363:
        /*0018*/ 	.byte	0x04, 0x17
        /*001a*/ 	.short	(.L_365 - .L_364)
.L_364:
        /*001c*/ 	.word	0x00000000
        /*0020*/ 	.short	0x0005
        /*0022*/ 	.short	0x001c
        /*0024*/ 	.byte	0x00, 0xf0, 0x11, 0x00


	//----- nvinfo : EIATTR_KPARAM_INFO
	.align		4
.L_365:
        /*0028*/ 	.byte	0x04, 0x17
        /*002a*/ 	.short	(.L_367 - .L_366)
.L_366:
        /*002c*/ 	.word	0x00000000
        /*0030*/ 	.short	0x0004
        /*0032*/ 	.short	0x0018
        /*0034*/ 	.byte	0x00, 0xf0, 0x11, 0x00


	//----- nvinfo : EIATTR_KPARAM_INFO
	.align		4
.L_367:
        /*0038*/ 	.byte	0x04, 0x17
        /*003a*/ 	.short	(.L_369 - .L_368)
.L_368:
        /*003c*/ 	.word	0x00000000
        /*0040*/ 	.short	0x0003
        /*0042*/ 	.short	0x0014
        /*0044*/ 	.byte	0x00, 0xf0, 0x11, 0x00


	//----- nvinfo : EIATTR_KPARAM_INFO
	.align		4
.L_369:
        /*0048*/ 	.byte	0x04, 0x17
        /*004a*/ 	.short	(.L_371 - .L_370)
.L_370:
        /*004c*/ 	.word	0x00000000
        /*0050*/ 	.short	0x0002
        /*0052*/ 	.short	0x0010
        /*0054*/ 	.byte	0x00, 0xf0, 0x11, 0x00


	//----- nvinfo : EIATTR_KPARAM_INFO
	.align		4
.L_371:
        /*0058*/ 	.byte	0x04, 0x17
        /*005a*/ 	.short	(.L_373 - .L_372)
.L_372:
        /*005c*/ 	.word	0x00000000
        /*0060*/ 	.short	0x0001
        /*0062*/ 	.short	0x0008
        /*0064*/ 	.byte	0x00, 0xf5, 0x21, 0x00


	//----- nvinfo : EIATTR_KPARAM_INFO
	.align		4
.L_373:
        /*0068*/ 	.byte	0x04, 0x17
        /*006a*/ 	.short	(.L_375 - .L_374)
.L_374:
        /*006c*/ 	.word	0x00000000
        /*0070*/ 	.short	0x0000
        /*0072*/ 	.short	0x0000
        /*0074*/ 	.byte	0x00, 0xf5, 0x21, 0x00


	//----- nvinfo : EIATTR_SPARSE_MMA_MASK
	.align		4
.L_375:
        /*0078*/ 	.byte	0x03, 0x50
        /*007a*/ 	.short	0x0000


	//----- nvinfo : EIATTR_MAXREG_COUNT
	.align		4
        /*007c*/ 	.byte	0x03, 0x1b
        /*007e*/ 	.short	0x00ff


	//----- nvinfo : EIATTR_MERCURY_ISA_VERSION
	.align		4
        /*0080*/ 	.byte	0x03, 0x5f
        /*0082*/ 	.short	0x0101


	//----- nvinfo : EIATTR_VRC_CTA_INIT_COUNT
	.align		4
        /*0084*/ 	.byte	0x02, 0x4a
	.zero		1
	.zero		1


	//----- nvinfo : EIATTR_EXIT_INSTR_OFFSETS
	.align		4
        /*0088*/ 	.byte	0x04, 0x1c
        /*008a*/ 	.short	(.L_377 - .L_376)


	//   ....[0]....
.L_376:
        /*008c*/ 	.word	0x000000c0


	//   ....[1]....
        /*0090*/ 	.word	0x000033f0


	//----- nvinfo : EIATTR_CBANK_PARAM_SIZE
	.align		4
.L_377:
        /*0094*/ 	.byte	0x03, 0x19
        /*0096*/ 	.short	0x0028


	//----- nvinfo : EIATTR_PARAM_CBANK
	.align		4
        /*0098*/ 	.byte	0x04, 0x0a
        /*009a*/ 	.short	(.L_379 - .L_378)
	.align		4
.L_378:
        /*009c*/ 	.word	index@(.nv.constant0._Z13left_sph2cartILi10EEvPdPKdiiiiPKi)
        /*00a0*/ 	.short	0x0380
        /*00a2*/ 	.short	0x0028


	//----- nvinfo : EIATTR_SW_WAR
	.align		4
.L_379:
        /*00a4*/ 	.byte	0x04, 0x36
        /*00a6*/ 	.short	(.L_381 - .L_380)
.L_380:
        /*00a8*/ 	.word	0x00000008
.L_381:


//--------------------- .nv.info._Z13left_sph2cartILi9EEvPdPKdiiiiPKi --------------------------
	.section	.nv.info._Z13left_sph2cartILi9EEvPdPKdiiiiPKi,"",@"SHT_CUDA_INFO"
	.sectionflags	@""
	.align	4


	//----- nvinfo : EIATTR_CUDA_API_VERSION
	.align		4
        /*0000*/ 	.byte	0x04, 0x37
        /*0002*/ 	.short	(.L_383 - .L_382)
.L_382:
        /*0004*/ 	.word	0x00000082


	//----- nvinfo : EIATTR_KPARAM_INFO
	.align		4
.L_383:
        /*0008*/ 	.byte	0x04, 0x17
        /*000a*/ 	.short	(.L_385 - .L_384)
.L_384:
        /*000c*/ 	.word	0x00000000
        /*0010*/ 	.short	0x0006
        /*0012*/ 	.short	0x0020
        /*0014*/ 	.byte	0x00, 0xf5, 0x21, 0x00


	//----- nvinfo : EIATTR_KPARAM_INFO
	.align		4
.L_385:
        /*0018*/ 	.byte	0x04, 0x17
        /*001a*/ 	.short	(.L_387 - .L_386)
.L_386:
        /*001c*/ 	.word	0x00000000
        /*0020*/ 	.short	0x0005
        /*0022*/ 	.short	0x001c
        /*0024*/ 	.byte	0x00, 0xf0, 0x11, 0x00


	//----- nvinfo : EIATTR_KPARAM_INFO
	.align		4
.L_387:
        /*0028*/ 	.byte	0x04, 0x17
        /*002a*/ 	.short	(.L_389 - .L_388)
.L_388:
        /*002c*/ 	.word	0x00000000
        /*0030*/ 	.short	0x0004
        /*0032*/ 	.short	0x0018
        /*0034*/ 	.byte	0x00, 0xf0, 0x11, 0x00


	//----- nvinfo : EIATTR_KPARAM_INFO
	.align		4
.L_389:
        /*0038*/ 	.byte	0x04, 0x17
        /*003a*/ 	.short	(.L_391 - .L_390)
.L_390:
        /*003c*/ 	.word	0x00000000
        /*0040*/ 	.short	0x0003
        /*0042*/ 	.short	0x0014
        /*0044*/ 	.byte	0x00, 0xf0, 0x11, 0x00


	//----- nvinfo : EIATTR_KPARAM_INFO
	.align		4
.L_391:
        /*0048*/ 	.byte	0x04, 0x17
        /*004a*/ 	.short	(.L_393 - .L_392)
.L_392:
        /*004c*/ 	.word	0x00000000
        /*0050*/ 	.short	0x0002
        /*0052*/ 	.short	0x0010
        /*0054*/ 	.byte	0x00, 0xf0, 0x11, 0x00


	//----- nvinfo : EIATTR_KPARAM_INFO
	.align		4
.L_393:
        /*0058*/ 	.byte	0x04, 0x17
        /*005a*/ 	.short	(.L_395 - .L_394)
.L_394:
        /*005c*/ 	.word	0x00000000
        /*0060*/ 	.short	0x0001
        /*0062*/ 	.short	0x0008
        /*0064*/ 	.byte	0x00, 0xf5, 0x21, 0x00


	//----- nvinfo : EIATTR_KPARAM_INFO
	.align		4
.L_395:
        /*0068*/ 	.byte	0x04, 0x17
        /*006a*/ 	.short	(.L_397 - .L_396)
.L_396:
        /*006c*/ 	.word	0x00000000
        /*0070*/ 	.short	0x0000
        /*0072*/ 	.short	0x0000
        /*0074*/ 	.byte	0x00, 0xf5, 0x21, 0x00


	//----- nvinfo : EIATTR_SPARSE_MMA_MASK
	.align		4
.L_397:
        /*0078*/ 	.byte	0x03, 0x50
        /*007a*/ 	.short	0x0000


	//----- nvinfo : EIATTR_MAXREG_COUNT
	.align		4
        /*007c*/ 	.byte	0x03, 0x1b
        /*007e*/ 	.short	0x00ff


	//----- nvinfo : EIATTR_MERCURY_ISA_VERSION
	.align		4
        /*0080*/ 	.byte	0x03, 0x5f
        /*0082*/ 	.short	0x0101


	//----- nvinfo : EIATTR_VRC_CTA_INIT_COUNT
	.align		4
        /*0084*/ 	.byte	0x02, 0x4a
	.zero		1
	.zero		1


	//----- nvinfo : EIATTR_EXIT_INSTR_OFFSETS
	.align		4
        /*0088*/ 	.byte	0x04, 0x1c
        /*008a*/ 	.short	(.L_399 - .L_398)


	//   ....[0]....
.L_398:
        /*008c*/ 	.word	0x000000c0


	//   ....[1]....
        /*0090*/ 	.word	0x00002850


	//----- nvinfo : EIATTR_CBANK_PARAM_SIZE
	.align		4
.L_399:
        /*0094*/ 	.byte	0x03, 0x19
        /*0096*/ 	.short	0x0028


	//----- nvinfo : EIATTR_PARAM_CBANK
	.align		4
        /*0098*/ 	.byte	0x04, 0x0a
        /*009a*/ 	.short	(.L_401 - .L_400)
	.align		4
.L_400:
        /*009c*/ 	.word	index@(.nv.constant0._Z13left_sph2cartILi9EEvPdPKdiiiiPKi)
        /*00a0*/ 	.short	0x0380
        /*00a2*/ 	.short	0x0028


	//----- nvinfo : EIATTR_SW_WAR
	.align		4
.L_401:
        /*00a4*/ 	.byte	0x04, 0x36
        /*00a6*/ 	.short	(.L_403 - .L_402)
.L_402:
        /*00a8*/ 	.word	0x00000008
.L_403:


//--------------------- .nv.info._Z13left_sph2cartILi8EEvPdPKdiiiiPKi --------------------------
	.section	.nv.info._Z13left_sph2cartILi8EEvPdPKdiiiiPKi,"",@"SHT_CUDA_INFO"
	.sectionflags	@""
	.align	4


	//----- nvinfo : EIATTR_CUDA_API_VERSION
	.align		4
        /*0000*/ 	.byte	0x04, 0x37
        /*0002*/ 	.short	(.L_405 - .L_404)
.L_404:
        /*0004*/ 	.word	0x00000082


	//----- nvinfo : EIATTR_KPARAM_INFO
	.align		4
.L_405:
        /*0008*/ 	.byte	0x04, 0x17
        /*000a*/ 	.short	(.L_407 - .L_406)
.L_406:
        /*000c*/ 	.word	0x00000000
        /*0010*/ 	.short	0x0006
        /*0012*/ 	.short	0x0020
        /*0014*/ 	.byte	0x00, 0xf5, 0x21, 0x00


	//----- nvinfo : EIATTR_KPARAM_INFO
	.align		4
.L_407:
        /*0018*/ 	.byte	0x04, 0x17
        /*001a*/ 	.short	(.L_409 - .L_408)
.L_408:
        /*001c*/ 	.word	0x00000000
        /*0020*/ 	.short	0x0005
        /*0022*/ 	.short	0x001c
        /*0024*/ 	.byte	0x00, 0xf0, 0x11, 0x00


	//----- nvinfo : EIATTR_KPARAM_INFO
	.align		4
.L_409:
        /*0028*/ 	.byte	0x04, 0x17
        /*002a*/ 	.short	(.L_411 - .L_410)
.L_410:
        /*002c*/ 	.word	0x00000000
        /*0030*/ 	.short	0x0004
        /*0032*/ 	.short	0x0018
        /*0034*/ 	.byte	0x00, 0xf0, 0x11, 0x00


	//----- nvinfo : EIATTR_KPARAM_INFO
	.align		4
.L_411:
        /*0038*/ 	.byte	0x04, 0x17
        /*003a*/ 	.short	(.L_413 - .L_412)
.L_412:
        /*003c*/ 	.word	0x00000000
        /*0040*/ 	.short	0x0003
        /*0042*/ 	.short	0x0014
        /*0044*/ 	.byte	0x00, 0xf0, 0x11, 0x00


	//----- nvinfo : EIATTR_KPARAM_INFO
	.align		4
.L_413:
        /*0048*/ 	.byte	0x04, 0x17
        /*004a*/ 	.short	(.L_415 - .L_414)
.L_414:
        /*004c*/ 	.word	0x00000000
        /*0050*/ 	.short	0x0002
        /*0052*/ 	.short	0x0010
        /*0054*/ 	.byte	0x00, 0xf0, 0x11, 0x00


	//----- nvinfo : EIATTR_KPARAM_INFO
	.align		4
.L_415:
        /*0058*/ 	.byte	0x04, 0x17
        /*005a*/ 	.short	(.L_417 - .L_416)
.L_416:
        /*005c*/ 	.word	0x00000000
        /*0060*/ 	.short	0x0001
        /*0062*/ 	.short	0x0008
        /*0064*/ 	.byte	0x00, 0xf5, 0x21, 0x00


	//----- nvinfo : EIATTR_KPARAM_INFO
	.align		4
.L_417:
        /*0068*/ 	.byte	0x04, 0x17
        /*006a*/ 	.short	(.L_419 - .L_418)
.L_418:
        /*006c*/ 	.word	0x00000000
        /*0070*/ 	.short	0x0000
        /*0072*/ 	.short	0x0000
        /*0074*/ 	.byte	0x00, 0xf5, 0x21, 0x00


	//----- nvinfo : EIATTR_SPARSE_MMA_MASK
	.align		4
.L_419:
        /*0078*/ 	.byte	0x03, 0x50
        /*007a*/ 	.short	0x0000


	//----- nvinfo : EIATTR_MAXREG_COUNT
	.align		4
        /*007c*/ 	.byte	0x03, 0x1b
        /*007e*/ 	.short	0x00ff


	//----- nvinfo : EIATTR_MERCURY_ISA_VERSION
	.align		4
        /*0080*/ 	.byte	0x03, 0x5f
        /*0082*/ 	.short	0x0101


	//----- nvinfo : EIATTR_VRC_CTA_INIT_COUNT
	.align		4
        /*0084*/ 	.byte	0x02, 0x4a
	.zero		1
	.zero		1


	//----- nvinfo : EIATTR_EXIT_INSTR_OFFSETS
	.align		4
        /*0088*/ 	.byte	0x04, 0x1c
        /*008a*/ 	.short	(.L_421 - .L_420)


	//   ....[0]....
.L_420:
        /*008c*/ 	.word	0x000000c0


	//   ....[1]....
        /*0090*/ 	.word	0x00002000


	//----- nvinfo : EIATTR_CBANK_PARAM_SIZE
	.align		4
.L_421:
        /*0094*/ 	.byte	0x03, 0x19
        /*0096*/ 	.short	0x0028


	//----- nvinfo : EIATTR_PARAM_CBANK
	.align		4
        /*0098*/ 	.byte	0x04, 0x0a
        /*009a*/ 	.short	(.L_423 - .L_422)
	.align		4
.L_422:
        /*009c*/ 	.word	index@(.nv.constant0._Z13left_sph2cartILi8EEvPdPKdiiiiPKi)
        /*00a0*/ 	.short	0x0380
        /*00a2*/ 	.short	0x0028


	//----- nvinfo : EIATTR_SW_WAR
	.align		4
.L_423:
        /*00a4*/ 	.byte	0x04, 0x36
        /*00a6*/ 	.short	(.L_425 - .L_424)
.L_424:
        /*00a8*/ 	.word	0x00000008
.L_425:


//--------------------- .nv.info._Z13left_sph2cartILi7EEvPdPKdiiiiPKi --------------------------
	.section	.nv.info._Z13left_sph2cartILi7EEvPdPKdiiiiPKi,"",@"SHT_CUDA_INFO"
	.sectionflags	@""
	.align	4


	//----- nvinfo : EIATTR_CUDA_API_VERSION
	.align		4
        /*0000*/ 	.byte	0x04, 0x37
        /*0002*/ 	.short	(.L_427 - .L_426)
.L_426:
        /*0004*/ 	.word	0x00000082


	//----- nvinfo : EIATTR_KPARAM_INFO
	.align		4
.L_427:
        /*0008*/ 	.byte	0x04, 0x17
        /*000a*/ 	.short	(.L_429 - .L_428)
.L_428:
        /*000c*/ 	.word	0x00000000
        /*0010*/ 	.short	0x0006
        /*0012*/ 	.short	0x0020
        /*0014*/ 	.byte	0x00, 0xf5, 0x21, 0x00


	//----- nvinfo : EIATTR_KPARAM_INFO
	.align		4
.L_429:
        /*0018*/ 	.byte	0x04, 0x17
        /*001a*/ 	.short	(.L_431 - .L_430)
.L_430:
        /*001c*/ 	.word	0x00000000
        /*0020*/ 	.short	0x0005
        /*0022*/ 	.short	0x001c
        /*0024*/ 	.byte	0x00, 0xf0, 0x11, 0x00


	//----- nvinfo : EIATTR_KPARAM_INFO
	.align		4
.L_431:
        /*0028*/ 	.byte	0x04, 0x17
        /*002a*/ 	.short	(.L_433 - .L_432)
.L_432:
        /*002c*/ 	.word	0x00000000
        /*0030*/ 	.short	0x0004
        /*0032*/ 	.short	0x0018
        /*0034*/ 	.byte	0x00, 0xf0, 0x11, 0x00


	//----- nvinfo : EIATTR_KPARAM_INFO
	.align		4
.L_433:
        /*0038*/ 	.byte	0x04, 0x17
        /*003a*/ 	.short	(.L_435 - .L_434)
.L_434:
        /*003c*/ 	.word	0x00000000
        /*0040*/ 	.short	0x0003
        /*0042*/ 	.short	0x0014
        /*0044*/ 	.byte	0x00, 0xf0, 0x11, 0x00


	//----- nvinfo : EIATTR_KPARAM_INFO
	.align		4
.L_435:
        /*0048*/ 	.byte	0x04, 0x17
        /*004a*/ 	.short	(.L_437 - .L_436)
.L_436:
        /*004c*/ 	.word	0x00000000
        /*0050*/ 	.short	0x0002
        /*0052*/ 	.short	0x0010
        /*0054*/ 	.byte	0x00, 0xf0, 0x11, 0x00


	//----- nvinfo : EIATTR_KPARAM_INFO
	.align		4
.L_437:
        /*0058*/ 	.byte	0x04, 0x17
        /*005a*/ 	.short	(.L_439 - .L_438)
.L_438:
        /*005c*/ 	.word	0x00000000
        /*0060*/ 	.short	0x0001
        /*0062*/ 	.short	0x0008
        /*0064*/ 	.byte	0x00, 0xf5, 0x21, 0x00


	//----- nvinfo : EIATTR_KPARAM_INFO
	.align		4
.L_439:
        /*0068*/ 	.byte	0x04, 0x17
        /*006a*/ 	.short	(.L_441 - .L_440)
.L_440:
        /*006c*/ 	.word	0x00000000
        /*0070*/ 	.short	0x0000
        /*0072*/ 	.short	0x0000
        /*0074*/ 	.byte	0x00, 0xf5, 0x21, 0x00


	//----- nvinfo : EIATTR_SPARSE_MMA_MASK
	.align		4
.L_441:
        /*0078*/ 	.byte	0x03, 0x50
        /*007a*/ 	.short	0x0000


	//----- nvinfo : EIATTR_MAXREG_COUNT
	.align		4
        /*007c*/ 	.byte	0x03, 0x1b
        /*007e*/ 	.short	0x00ff


	//----- nvinfo : EIATTR_MERCURY_ISA_VERSION
	.align		4
        /*0080*/ 	.byte	0x03, 0x5f
        /*0082*/ 	.short	0x0101


	//----- nvinfo : EIATTR_VRC_CTA_INIT_COUNT
	.align		4
        /*0084*/ 	.byte	0x02, 0x4a
	.zero		1
	.zero		1


	//----- nvinfo : EIATTR_EXIT_INSTR_OFFSETS
	.align		4
        /*0088*/ 	.byte	0x04, 0x1c
        /*008a*/ 	.short	(.L_443 - .L_442)


	//   ....[0]....
.L_442:
        /*008c*/ 	.word	0x000000c0


	//   ....[1]....
        /*0090*/ 	.word	0x00001870


	//----- nvinfo : EIATTR_CBANK_PARAM_SIZE
	.align		4
.L_443:
        /*0094*/ 	.byte	0x03, 0x19
        /*0096*/ 	.short	0x0028


	//----- nvinfo : EIATTR_PARAM_CBANK
	.align		4
        /*0098*/ 	.byte	0x04, 0x0a
        /*009a*/ 	.short	(.L_445 - .L_444)
	.align		4
.L_444:
        /*009c*/ 	.word	index@(.nv.constant0._Z13left_sph2cartILi7EEvPdPKdiiiiPKi)
        /*00a0*/ 	.short	0x0380
        /*00a2*/ 	.short	0x0028


	//----- nvinfo : EIATTR_SW_WAR
	.align		4
.L_445:
        /*00a4*/ 	.byte	0x04, 0x36
        /*00a6*/ 	.short	(.L_447 - .L_446)
.L_446:
        /*00a8*/ 	.word	0x00000008
.L_447:


//--------------------- .nv.info._Z13left_sph2cartILi6EEvPdPKdiiiiPKi --------------------------
	.section	.nv.info._Z13left_sph2cartILi6EEvPdPKdiiiiPKi,"",@"SHT_CUDA_INFO"
	.sectionflags	@""
	.align	4


	//----- nvinfo : EIATTR_CUDA_API_VERSION
	.align		4
        /*0000*/ 	.byte	0x04, 0x37
        /*0002*/ 	.short	(.L_449 - .L_448)
.L_448:
        /*0004*/ 	.word	0x00000082


	//----- nvinfo : EIATTR_KPARAM_INFO
	.align		4
.L_449:
        /*0008*/ 	.byte	0x04, 0x17
        /*000a*/ 	.short	(.L_451 - .L_450)
.L_450:
        /*000c*/ 	.word	0x00000000
        /*0010*/ 	.short	0x0006
        /*0012*/ 	.short	0x0020
        /*0014*/ 	.byte	0x00, 0xf5, 0x21, 0x00


	//----- nvinfo : EIATTR_KPARAM_INFO
	.align		4
.L_451:
        /*0018*/ 	.byte	0x04, 0x17
        /*001a*/ 	.short	(.L_453 - .L_452)
.L_452:
        /*001c*/ 	.word	0x00000000
        /*0020*/ 	.short	0x0005
        /*0022*/ 	.short	0x001c
        /*0024*/ 	.byte	0x00, 0xf0, 0x11, 0x00


	//----- nvinfo : EIATTR_KPARAM_INFO
	.align		4
.L_453:
        /*0028*/ 	.byte	0x04, 0x17
        /*002a*/ 	.short	(.L_455 - .L_454)
.L_454:
        /*002c*/ 	.word	0x00000000
        /*0030*/ 	.short	0x0004
        /*0032*/ 	.short	0x0018
        /*0034*/ 	.byte	0x00, 0xf0, 0x11, 0x00


	//----- nvinfo : EIATTR_KPARAM_INFO
	.align		4
.L_455:
        /*0038*/ 	.byte	0x04, 0x17
        /*003a*/ 	.short	(.L_457 - .L_456)
.L_456:
        /*003c*/ 	.word	0x00000000
        /*0040*/ 	.short	0x0003
        /*0042*/ 	.short	0x0014
        /*0044*/ 	.byte	0x00, 0xf0, 0x11, 0x00


	//----- nvinfo : EIATTR_KPARAM_INFO
	.align		4
.L_457:
        /*0048*/ 	.byte	0x04, 0x17
        /*004a*/ 	.short	(.L_459 - .L_458)
.L_458:
        /*004c*/ 	.word	0x00000000
        /*0050*/ 	.short	0x0002
        /*0052*/ 	.short	0x0010
        /*0054*/ 	.byte	0x00, 0xf0, 0x11, 0x00


	//----- nvinfo : EIATTR_KPARAM_INFO
	.align		4
.L_459:
        /*0058*/ 	.byte	0x04, 0x17
        /*005a*/ 	.short	(.L_461 - .L_460)
.L_460:
        /*005c*/ 	.word	0x00000000
        /*0060*/ 	.short	0x0001
        /*0062*/ 	.short	0x0008
        /*0064*/ 	.byte	0x00, 0xf5, 0x21, 0x00


	//----- nvinfo : EIATTR_KPARAM_INFO
	.align		4
.L_461:
        /*0068*/ 	.byte	0x04, 0x17
        /*006a*/ 	.short	(.L_463 - .L_462)
.L_462:
        /*006c*/ 	.word	0x00000000
        /*0070*/ 	.short	0x0000
        /*0072*/ 	.short	0x0000
        /*0074*/ 	.byte	0x00, 0xf5, 0x21, 0x00


	//----- nvinfo : EIATTR_SPARSE_MMA_MASK
	.align		4
.L_463:
        /*0078*/ 	.byte	0x03, 0x50
        /*007a*/ 	.short	0x0000


	//----- nvinfo : EIATTR_MAXREG_COUNT
	.align		4
        /*007c*/ 	.byte	0x03, 0x1b
        /*007e*/ 	.short	0x00ff


	//----- nvinfo : EIATTR_MERCURY_ISA_VERSION
	.align		4
        /*0080*/ 	.byte	0x03, 0x5f
        /*0082*/ 	.short	0x0101


	//----- nvinfo : EIATTR_VRC_CTA_INIT_COUNT
	.align		4
        /*0084*/ 	.byte	0x02, 0x4a
	.zero		1
	.zero		1


	//----- nvinfo : EIATTR_EXIT_INSTR_OFFSETS
	.align		4
        /*0088*/ 	.byte	0x04, 0x1c
        /*008a*/ 	.short	(.L_465 - .L_464)


	//   ....[0]....
.L_464:
        /*008c*/ 	.word	0x000000c0


	//   ....[1]....
        /*0090*/ 	.word	0x00001260


	//----- nvinfo : EIATTR_CBANK_PARAM_SIZE
	.align		4
.L_465:
        /*0094*/ 	.byte	0x03, 0x19
        /*0096*/ 	.short	0x0028


	//----- nvinfo : EIATTR_PARAM_CBANK
	.align		4
        /*0098*/ 	.byte	0x04, 0x0a
        /*009a*/ 	.short	(.L_467 - .L_466)
	.align		4
.L_466:
        /*009c*/ 	.word	index@(.nv.constant0._Z13left_sph2cartILi6EEvPdPKdiiiiPKi)
        /*00a0*/ 	.short	0x0380
        /*00a2*/ 	.short	0x0028


	//----- nvinfo : EIATTR_SW_WAR
	.align		4
.L_467:
        /*00a4*/ 	.byte	0x04, 0x36
        /*00a6*/ 	.short	(.L_469 - .L_468)
.L_468:
        /*00a8*/ 	.word	0x00000008
.L_469:


//--------------------- .nv.info._Z13left_sph2cartILi5EEvPdPKdiiiiPKi --------------------------
	.section	.nv.info._Z13left_sph2cartILi5EEvPdPKdiiiiPKi,"",@"SHT_CUDA_INFO"
	.sectionflags	@""
	.align	4


	//----- nvinfo : EIATTR_CUDA_API_VERSION
	.align		4
        /*0000*/ 	.byte	0x04, 0x37
        /*0002*/ 	.short	(.L_471 - .L_470)
.L_470:
        /*0004*/ 	.word	0x00000082


	//----- nvinfo : EIATTR_KPARAM_INFO
	.align		4
.L_471:
        /*0008*/ 	.byte	0x04, 0x17
        /*000a*/ 	.short	(.L_473 - .L_472)
.L_472:
        /*000c*/ 	.word	0x00000000
        /*0010*/ 	.short	0x0006
        /*0012*/ 	.short	0x0020
        /*0014*/ 	.byte	0x00, 0xf5, 0x21, 0x00


	//----- nvinfo : EIATTR_KPARAM_INFO
	.align		4
.L_473:
        /*0018*/ 	.byte	0x04, 0x17
        /*001a*/ 	.short	(.L_475 - .L_474)
.L_474:
        /*001c*/ 	.word	0x00000000
        /*0020*/ 	.short	0x0005
        /*0022*/ 	.short	0x001c
        /*0024*/ 	.byte	0x00, 0xf0, 0x11, 0x00


	//----- nvinfo : EIATTR_KPARAM_INFO
	.align		4
.L_475:
        /*0028*/ 	.byte	0x04, 0x17
        /*002a*/ 	.short	(.L_477 - .L_476)
.L_476:
        /*002c*/ 	.word	0x00000000
        /*0030*/ 	.short	0x0004
        /*0032*/ 	.short	0x0018
        /*0034*/ 	.byte	0x00, 0xf0, 0x11, 0x00


	//----- nvinfo : EIATTR_KPARAM_INFO
	.align		4
.L_477:
        /*0038*/ 	.byte	0x04, 0x17
        /*003a*/ 	.short	(.L_479 - .L_478)
.L_478:
        /*003c*/ 	.word	0x00000000
        /*0040*/ 	.short	0x0003
        /*0042*/ 	.short	0x0014
        /*0044*/ 	.byte	0x00, 0xf0, 0x11, 0x00


	//----- nvinfo : EIATTR_KPARAM_INFO
	.align		4
.L_479:
        /*0048*/ 	.byte	0x04, 0x17
        /*004a*/ 	.short	(.L_481 - .L_480)
.L_480:
        /*004c*/ 	.word	0x00000000
        /*0050*/ 	.short	0x0002
        /*0052*/ 	.short	0x0010
        /*0054*/ 	.byte	0x00, 0xf0, 0x11, 0x00


	//----- nvinfo : EIATTR_KPARAM_INFO
	.align		4
.L_481:
        /*0058*/ 	.byte	0x04, 0x17
        /*005a*/ 	.short	(.L_483 - .L_482)
.L_482:
        /*005c*/ 	.word	0x00000000
        /*0060*/ 	.short	0x0001
        /*0062*/ 	.short	0x0008
        /*0064*/ 	.byte	0x00, 0xf5, 0x21, 0x00


	//----- nvinfo : EIATTR_KPARAM_INFO
	.align		4
.L_483:
        /*0068*/ 	.byte	0x04, 0x17
        /*006a*/ 	.short	(.L_485 - .L_484)
.L_484:
        /*006c*/ 	.word	0x00000000
        /*0070*/ 	.short	0x0000
        /*0072*/ 	.short	0x0000
        /*0074*/ 	.byte	0x00, 0xf5, 0x21, 0x00


	//----- nvinfo : EIATTR_SPARSE_MMA_MASK
	.align		4
.L_485:
        /*0078*/ 	.byte	0x03, 0x50
        /*007a*/ 	.short	0x0000


	//----- nvinfo : EIATTR_MAXREG_COUNT
	.align		4
        /*007c*/ 	.byte	0x03, 0x1b
        /*007e*/ 	.short	0x00ff


	//----- nvinfo : EIATTR_MERCURY_ISA_VERSION
	.align		4
        /*0080*/ 	.byte	0x03, 0x5f
        /*0082*/ 	.short	0x0101


	//----- nvinfo : EIATTR_VRC_CTA_INIT_COUNT
	.align		4
        /*0084*/ 	.byte	0x02, 0x4a
	.zero		1
	.zero		1


	//----- nvinfo : EIATTR_EXIT_INSTR_OFFSETS
	.align		4
        /*0088*/ 	.byte	0x04, 0x1c
        /*008a*/ 	.short	(.L_487 - .L_486)


	//   ....[0]....
.L_486:
        /*008c*/ 	.word	0x000000c0


	//   ....[1]....
        /*0090*/ 	.word	0x00000db0


	//----- nvinfo : EIATTR_CBANK_PARAM_SIZE
	.align		4
.L_487:
        /*0094*/ 	.byte	0x03, 0x19
        /*0096*/ 	.short	0x0028


	//----- nvinfo : EIATTR_PARAM_CBANK
	.align		4
        /*0098*/ 	.byte	0x04, 0x0a
        /*009a*/ 	.short	(.L_489 - .L_488)
	.align		4
.L_488:
        /*009c*/ 	.word	index@(.nv.constant0._Z13left_sph2cartILi5EEvPdPKdiiiiPKi)
        /*00a0*/ 	.short	0x0380
        /*00a2*/ 	.short	0x0028


	//----- nvinfo : EIATTR_SW_WAR
	.align		4
.L_489:
        /*00a4*/ 	.byte	0x04, 0x36
        /*00a6*/ 	.short	(.L_491 - .L_490)
.L_490:
        /*00a8*/ 	.word	0x00000008
.L_491:


//--------------------- .nv.info._Z13left_sph2cartILi4EEvPdPKdiiiiPKi --------------------------
	.section	.nv.info._Z13left_sph2cartILi4EEvPdPKdiiiiPKi,"",@"SHT_CUDA_INFO"
	.sectionflags	@""
	.align	4


	//----- nvinfo : EIATTR_CUDA_API_VERSION
	.align		4
        /*0000*/ 	.byte	0x04, 0x37
        /*0002*/ 	.short	(.L_493 - .L_492)
.L_492:
        /*0004*/ 	.word	0x00000082


	//----- nvinfo : EIATTR_KPARAM_INFO
	.align		4
.L_493:
        /*0008*/ 	.byte	0x04, 0x17
        /*000a*/ 	.short	(.L_495 - .L_494)
.L_494:
        /*000c*/ 	.word	0x00000000
        /*0010*/ 	.short	0x0006
        /*0012*/ 	.short	0x0020
        /*0014*/ 	.byte	0x00, 0xf5, 0x21, 0x00


	//----- nvinfo : EIATTR_KPARAM_INFO
	.align		4
.L_495:
        /*0018*/ 	.byte	0x04, 0x17
        /*001a*/ 	.short	(.L_497 - .L_496)
.L_496:
        /*001c*/ 	.word	0x00000000
        /*0020*/ 	.short	0x0005
        /*0022*/ 	.short	0x001c
        /*0024*/ 	.byte	0x00, 0xf0, 0x11, 0x00


	//----- nvinfo : EIATTR_KPARAM_INFO
	.align		4
.L_497:
        /*0028*/ 	.byte	0x04, 0x17
        /*002a*/ 	.short	(.L_499 - .L_498)
.L_498:
        /*002c*/ 	.word	0x00000000
        /*0030*/ 	.short	0x0004
        /*0032*/ 	.short	0x0018
        /*0034*/ 	.byte	0x00, 0xf0, 0x11, 0x00


	//----- nvinfo : EIATTR_KPARAM_INFO
	.align		4
.L_499:
        /*0038*/ 	.byte	0x04, 0x17
        /*003a*/ 	.short	(.L_501 - .L_500)
.L_500:
        /*003c*/ 	.word	0x00000000
        /*0040*/ 	.short	0x0003
        /*0042*/ 	.short	0x0014
        /*0044*/ 	.byte	0x00, 0xf0, 0x11, 0x00


	//----- nvinfo : EIATTR_KPARAM_INFO
	.align		4
.L_501:
        /*0048*/ 	.byte	0x04, 0x17
        /*004a*/ 	.short	(.L_503 - .L_502)
.L_502:
        /*004c*/ 	.word	0x00000000
        /*0050*/ 	.short	0x0002
        /*0052*/ 	.short	0x0010
        /*0054*/ 	.byte	0x00, 0xf0, 0x11, 0x00


	//----- nvinfo : EIATTR_KPARAM_INFO
	.align		4
.L_503:
        /*0058*/ 	.byte	0x04, 0x17
        /*005a*/ 	.short	(.L_505 - .L_504)
.L_504:
        /*005c*/ 	.word	0x00000000
        /*0060*/ 	.short	0x0001
        /*0062*/ 	.short	0x0008
        /*0064*/ 	.byte	0x00, 0xf5, 0x21, 0x00


	//----- nvinfo : EIATTR_KPARAM_INFO
	.align		4
.L_505:
        /*0068*/ 	.byte	0x04, 0x17
        /*006a*/ 	.short	(.L_507 - .L_506)
.L_506:
        /*006c*/ 	.word	0x00000000
        /*0070*/ 	.short	0x0000
        /*0072*/ 	.short	0x0000
        /*0074*/ 	.byte	0x00, 0xf5, 0x21, 0x00


	//----- nvinfo : EIATTR_SPARSE_MMA_MASK
	.align		4
.L_507:
        /*0078*/ 	.byte	0x03, 0x50
        /*007a*/ 	.short	0x0000


	//----- nvinfo : EIATTR_MAXREG_COUNT
	.align		4
        /*007c*/ 	.byte	0x03, 0x1b
        /*007e*/ 	.short	0x00ff


	//----- nvinfo : EIATTR_MERCURY_ISA_VERSION
	.align		4
        /*0080*/ 	.byte	0x03, 0x5f
        /*0082*/ 	.short	0x0101


	//----- nvinfo : EIATTR_VRC_CTA_INIT_COUNT
	.align		4
        /*0084*/ 	.byte	0x02, 0x4a
	.zero		1
	.zero		1


	//----- nvinfo : EIATTR_EXIT_INSTR_OFFSETS
	.align		4
        /*0088*/ 	.byte	0x04, 0x1c
        /*008a*/ 	.short	(.L_509 - .L_508)


	//   ....[0]....
.L_508:
        /*008c*/ 	.word	0x000000c0


	//   ....[1]....
        /*0090*/ 	.word	0x00000a00


	//----- nvinfo : EIATTR_CBANK_PARAM_SIZE
	.align		4
.L_509:
        /*0094*/ 	.byte	0x03, 0x19
        /*0096*/ 	.short	0x0028


	//----- nvinfo : EIATTR_PARAM_CBANK
	.align		4
        /*0098*/ 	.byte	0x04, 0x0a
        /*009a*/ 	.short	(.L_511 - .L_510)
	.align		4
.L_510:
        /*009c*/ 	.word	index@(.nv.constant0._Z13left_sph2cartILi4EEvPdPKdiiiiPKi)
        /*00a0*/ 	.short	0x0380
        /*00a2*/ 	.short	0x0028


	//----- nvinfo : EIATTR_SW_WAR
	.align		4
.L_511:
        /*00a4*/ 	.byte	0x04, 0x36
        /*00a6*/ 	.short	(.L_513 - .L_512)
.L_512:
        /*00a8*/ 	.word	0x00000008
.L_513:


//--------------------- .nv.info._Z13left_sph2cartILi3EEvPdPKdiiiiPKi --------------------------
	.section	.nv.info._Z13left_sph2cartILi3EEvPdPKdiiiiPKi,"",@"SHT_CUDA_INFO"
	.sectionflags	@""
	.align	4


	//----- nvinfo : EIATTR_CUDA_API_VERSION
	.align		4
        /*0000*/ 	.byte	0x04, 0x37
        /*0002*/ 	.short	(.L_515 - .L_514)
.L_514:
        /*0004*/ 	.word	0x00000082


	//----- nvinfo : EIATTR_KPARAM_INFO
	.align		4
.L_515:
        /*0008*/ 	.byte	0x04, 0x17
        /*000a*/ 	.short	(.L_517 - .L_516)
.L_516:
        /*000c*/ 	.word	0x00000000
        /*0010*/ 	.short	0x0006
        /*0012*/ 	.short	0x0020
        /*0014*/ 	.byte	0x00, 0xf5, 0x21, 0x00


	//----- nvinfo : EIATTR_KPARAM_INFO
	.align		4
.L_517:
        /*0018*/ 	.byte	0x04, 0x17
        /*001a*/ 	.short	(.L_519 - .L_518)
.L_518:
        /*001c*/ 	.word	0x00000000
        /*0020*/ 	.short	0x0005
        /*0022*/ 	.short	0x001c
        /*0024*/ 	.byte	0x00, 0xf0, 0x11, 0x00


	//----- nvinfo : EIATTR_KPARAM_INFO
	.align		4
.L_519:
        /*0028*/ 	.byte	0x04, 0x17
        /*002a*/ 	.short	(.L_521 - .L_520)
.L_520:
        /*002c*/ 	.word	0x00000000
        /*0030*/ 	.short	0x0004
        /*0032*/ 	.short	0x0018
        /*0034*/ 	.byte	0x00, 0xf0, 0x11, 0x00


	//----- nvinfo : EIATTR_KPARAM_INFO
	.align		4
.L_521:
        /*0038*/ 	.byte	0x04, 0x17
        /*003a*/ 	.short	(.L_523 - .L_522)
.L_522:
        /*003c*/ 	.word	0x00000000
        /*0040*/ 	.short	0x0003
        /*0042*/ 	.short	0x0014
        /*0044*/ 	.byte	0x00, 0xf0, 0x11, 0x00


	//----- nvinfo : EIATTR_KPARAM_INFO
	.align		4
.L_523:
        /*0048*/ 	.byte	0x04, 0x17
        /*004a*/ 	.short	(.L_525 - .L_524)
.L_524:
        /*004c*/ 	.word	0x00000000
        /*0050*/ 	.short	0x0002
        /*0052*/ 	.short	0x0010
        /*0054*/ 	.byte	0x00, 0xf0, 0x11, 0x00


	//----- nvinfo : EIATTR_KPARAM_INFO
	.align		4
.L_525:
        /*0058*/ 	.byte	0x04, 0x17
        /*005a*/ 	.short	(.L_527 - .L_526)
.L_526:
        /*005c*/ 	.word	0x00000000
        /*0060*/ 	.short	0x0001
        /*0062*/ 	.short	0x0008
        /*0064*/ 	.byte	0x00, 0xf5, 0x21, 0x00


	//----- nvinfo : EIATTR_KPARAM_INFO
	.align		4
.L_527:
        /*0068*/ 	.byte	0x04, 0x17
        /*006a*/ 	.short	(.L_529 - .L_528)
.L_528:
        /*006c*/ 	.word	0x00000000
        /*0070*/ 	.short	0x0000
        /*0072*/ 	.short	0x0000
        /*0074*/ 	.byte	0x00, 0xf5, 0x21, 0x00


	//----- nvinfo : EIATTR_SPARSE_MMA_MASK
	.align		4
.L_529:
        /*0078*/ 	.byte	0x03, 0x50
        /*007a*/ 	.short	0x0000


	//----- nvinfo : EIATTR_MAXREG_COUNT
	.align		4
        /*007c*/ 	.byte	0x03, 0x1b
        /*007e*/ 	.short	0x00ff


	//----- nvinfo : EIATTR_MERCURY_ISA_VERSION
	.align		4
        /*0080*/ 	.byte	0x03, 0x5f
        /*0082*/ 	.short	0x0101


	//----- nvinfo : EIATTR_VRC_CTA_INIT_COUNT
	.align		4
        /*0084*/ 	.byte	0x02, 0x4a
	.zero		1
	.zero		1


	//----- nvinfo : EIATTR_EXIT_INSTR_OFFSETS
	.align		4
        /*0088*/ 	.byte	0x04, 0x1c
        /*008a*/ 	.short	(.L_531 - .L_530)


	//   ....[0]....
.L_530:
        /*008c*/ 	.word	0x000000c0


	//   ....[1]....
        /*0090*/ 	.word	0x000006e0


	//----- nvinfo : EIATTR_CBANK_PARAM_SIZE
	.align		4
.L_531:
        /*0094*/ 	.byte	0x03, 0x19
        /*0096*/ 	.short	0x0028


	//----- nvinfo : EIATTR_PARAM_CBANK
	.align		4
        /*0098*/ 	.byte	0x04, 0x0a
        /*009a*/ 	.short	(.L_533 - .L_532)
	.align		4
.L_532:
        /*009c*/ 	.word	index@(.nv.constant0._Z13left_sph2cartILi3EEvPdPKdiiiiPKi)
        /*00a0*/ 	.short	0x0380
        /*00a2*/ 	.short	0x0028


	//----- nvinfo : EIATTR_SW_WAR
	.align		4
.L_533:
        /*00a4*/ 	.byte	0x04, 0x36
        /*00a6*/ 	.short	(.L_535 - .L_534)
.L_534:
        /*00a8*/ 	.word	0x00000008
.L_535:


//--------------------- .nv.info._Z13left_sph2cartILi2EEvPdPKdiiiiPKi --------------------------
	.section	.nv.info._Z13left_sph2cartILi2EEvPdPKdiiiiPKi,"",@"SHT_CUDA_INFO"
	.sectionflags	@""
	.align	4


	//----- nvinfo : EIATTR_CUDA_API_VERSION
	.align		4
        /*0000*/ 	.byte	0x04, 0x37
        /*0002*/ 	.short	(.L_537 - .L_536)
.L_536:
        /*0004*/ 	.word	0x00000082


	//----- nvinfo : EIATTR_KPARAM_INFO
	.align		4
.L_537:
        /*0008*/ 	.byte	0x04, 0x17
        /*000a*/ 	.short	(.L_539 - .L_538)
.L_538:
        /*000c*/ 	.word	0x00000000
        /*0010*/ 	.short	0x0006
        /*0012*/ 	.short	0x0020
        /*0014*/ 	.byte	0x00, 0xf5, 0x21, 0x00


	//----- nvinfo : EIATTR_KPARAM_INFO
	.align		4
.L_539:
        /*0018*/ 	.byte	0x04, 0x17
        /*001a*/ 	.short	(.L_541 - .L_540)
.L_540:
        /*001c*/ 	.word	0x00000000
        /*0020*/ 	.short	0x0005
        /*0022*/ 	.short	0x001c
        /*0024*/ 	.byte	0x00, 0xf0, 0x11, 0x00


	//----- nvinfo : EIATTR_KPARAM_INFO
	.align		4
.L_541:
        /*0028*/ 	.byte	0x04, 0x17
        /*002a*/ 	.short	(.L_543 - .L_542)
.L_542:
        /*002c*/ 	.word	0x00000000
        /*0030*/ 	.short	0x0004
        /*0032*/ 	.short	0x0018
        /*0034*/ 	.byte	0x00, 0xf0, 0x11, 0x00


	//----- nvinfo : EIATTR_KPARAM_INFO
	.align		4
.L_543:
        /*0038*/ 	.byte	0x04, 0x17
        /*003a*/ 	.short	(.L_545 - .L_544)
.L_544:
        /*003c*/ 	.word	0x00000000
        /*0040*/ 	.short	0x0003
        /*0042*/ 	.short	0x0014
        /*0044*/ 	.byte	0x00, 0xf0, 0x11, 0x00


	//----- nvinfo : EIATTR_KPARAM_INFO
	.align		4
.L_545:
        /*0048*/ 	.byte	0x04, 0x17
        /*004a*/ 	.short	(.L_547 - .L_546)
.L_546:
        /*004c*/ 	.word	0x00000000
        /*0050*/ 	.short	0x0002
        /*0052*/ 	.short	0x0010
        /*0054*/ 	.byte	0x00, 0xf0, 0x11, 0x00


	//----- nvinfo : EIATTR_KPARAM_INFO
	.align		4
.L_547:
        /*0058*/ 	.byte	0x04, 0x17
        /*005a*/ 	.short	(.L_549 - .L_548)
.L_548:
        /*005c*/ 	.word	0x00000000
        /*0060*/ 	.short	0x0001
        /*0062*/ 	.short	0x0008
        /*0064*/ 	.byte	0x00, 0xf5, 0x21, 0x00


	//----- nvinfo : EIATTR_KPARAM_INFO
	.align		4
.L_549:
        /*0068*/ 	.byte	0x04, 0x17
        /*006a*/ 	.short	(.L_551 - .L_550)
.L_550:
        /*006c*/ 	.word	0x00000000
        /*0070*/ 	.short	0x0000
        /*0072*/ 	.short	0x0000
        /*0074*/ 	.byte	0x00, 0xf5, 0x21, 0x00


	//----- nvinfo : EIATTR_SPARSE_MMA_MASK
	.align		4
.L_551:
        /*0078*/ 	.byte	0x03, 0x50
        /*007a*/ 	.short	0x0000


	//----- nvinfo : EIATTR_MAXREG_COUNT
	.align		4
        /*007c*/ 	.byte	0x03, 0x1b
        /*007e*/ 	.short	0x00ff


	//----- nvinfo : EIATTR_MERCURY_ISA_VERSION
	.align		4
        /*0080*/ 	.byte	0x03, 0x5f
        /*0082*/ 	.short	0x0101


	//----- nvinfo : EIATTR_VRC_CTA_INIT_COUNT
	.align		4
        /*0084*/ 	.byte	0x02, 0x4a
	.zero		1
	.zero		1


	//----- nvinfo : EIATTR_EXIT_INSTR_OFFSETS
	.align		4
        /*0088*/ 	.byte	0x04, 0x1c
        /*008a*/ 	.short	(.L_553 - .L_552)


	//   ....[0]....
.L_552:
        /*008c*/ 	.word	0x000000c0


	//   ....[1]....
        /*0090*/ 	.word	0x000004a0


	//----- nvinfo : EIATTR_CBANK_PARAM_SIZE
	.align		4
.L_553:
        /*0094*/ 	.byte	0x03, 0x19
        /*0096*/ 	.short	0x0028


	//----- nvinfo : EIATTR_PARAM_CBANK
	.align		4
        /*0098*/ 	.byte	0x04, 0x0a
        /*009a*/ 	.short	(.L_555 - .L_554)
	.align		4
.L_554:
        /*009c*/ 	.word	index@(.nv.constant0._Z13left_sph2cartILi2EEvPdPKdiiiiPKi)
        /*00a0*/ 	.short	0x0380
        /*00a2*/ 	.short	0x0028


	//----- nvinfo : EIATTR_SW_WAR
	.align		4
.L_555:
        /*00a4*/ 	.byte	0x04, 0x36
        /*00a6*/ 	.short	(.L_557 - .L_556)
.L_556:
        /*00a8*/ 	.word	0x00000008
.L_557:


//--------------------- .nv.info._Z13left_sph2cartILi1EEvPdPKdiiiiPKi --------------------------
	.section	.nv.info._Z13left_sph2cartILi1EEvPdPKdiiiiPKi,"",@"SHT_CUDA_INFO"
	.sectionflags	@""
	.align	4


	//----- nvinfo : EIATTR_CUDA_API_VERSION
	.align		4
        /*0000*/ 	.byte	0x04, 0x37
        /*0002*/ 	.short	(.L_559 - .L_558)
.L_558:
        /*0004*/ 	.word	0x00000082


	//----- nvinfo : EIATTR_KPARAM_INFO
	.align		4
.L_559:
        /*0008*/ 	.byte	0x04, 0x17
        /*000a*/ 	.short	(.L_561 - .L_560)
.L_560:
        /*000c*/ 	.word	0x00000000
        /*0010*/ 	.short	0x0006
        /*0012*/ 	.short	0x0020
        /*0014*/ 	.byte	0x00, 0xf5, 0x21, 0x00


	//----- nvinfo : EIATTR_KPARAM_INFO
	.align		4
.L_561:
        /*0018*/ 	.byte	0x04, 0x17
        /*001a*/ 	.short	(.L_563 - .L_562)
.L_562:
        /*001c*/ 	.word	0x00000000
        /*0020*/ 	.short	0x0005
        /*0022*/ 	.short	0x001c
        /*0024*/ 	.byte	0x00, 0xf0, 0x11, 0x00


	//----- nvinfo : EIATTR_KPARAM_INFO
	.align		4
.L_563:
        /*0028*/ 	.byte	0x04, 0x17
        /*002a*/ 	.short	(.L_565 - .L_564)
.L_564:
        /*002c*/ 	.word	0x00000000
        /*0030*/ 	.short	0x0004
        /*0032*/ 	.short	0x0018
        /*0034*/ 	.byte	0x00, 0xf0, 0x11, 0x00


	//----- nvinfo : EIATTR_KPARAM_INFO
	.align		4
.L_565:
        /*0038*/ 	.byte	0x04, 0x17
        /*003a*/ 	.short	(.L_567 - .L_566)
.L_566:
        /*003c*/ 	.word	0x00000000
        /*0040*/ 	.short	0x0003
        /*0042*/ 	.short	0x0014
        /*0044*/ 	.byte	0x00, 0xf0, 0x11, 0x00


	//----- nvinfo : EIATTR_KPARAM_INFO
	.align		4
.L_567:
        /*0048*/ 	.byte	0x04, 0x17
        /*004a*/ 	.short	(.L_569 - .L_568)
.L_568:
        /*004c*/ 	.word	0x00000000
        /*0050*/ 	.short	0x0002
        /*0052*/ 	.short	0x0010
        /*0054*/ 	.byte	0x00, 0xf0, 0x11, 0x00


	//----- nvinfo : EIATTR_KPARAM_INFO
	.align		4
.L_569:
        /*0058*/ 	.byte	0x04, 0x17
        /*005a*/ 	.short	(.L_571 - .L_570)
.L_570:
        /*005c*/ 	.word	0x00000000
        /*0060*/ 	.short	0x0001
        /*0062*/ 	.short	0x0008
        /*0064*/ 	.byte	0x00, 0xf5, 0x21, 0x00


	//----- nvinfo : EIATTR_KPARAM_INFO
	.align		4
.L_571:
        /*0068*/ 	.byte	0x04, 0x17
        /*006a*/ 	.short	(.L_573 - .L_572)
.L_572:
        /*006c*/ 	.word	0x00000000
        /*0070*/ 	.short	0x0000
        /*0072*/ 	.short	0x0000
        /*0074*/ 	.byte	0x00, 0xf5, 0x21, 0x00


	//----- nvinfo : EIATTR_SPARSE_MMA_MASK
	.align		4
.L_573:
        /*0078*/ 	.byte	0x03, 0x50
        /*007a*/ 	.short	0x0000


	//----- nvinfo : EIATTR_MAXREG_COUNT
	.align		4
        /*007c*/ 	.byte	0x03, 0x1b
        /*007e*/ 	.short	0x00ff


	//----- nvinfo : EIATTR_MERCURY_ISA_VERSION
	.align		4
        /*0080*/ 	.byte	0x03, 0x5f
        /*0082*/ 	.short	0x0101


	//----- nvinfo : EIATTR_VRC_CTA_INIT_COUNT
	.align		4
        /*0084*/ 	.byte	0x02, 0x4a
	.zero		1
	.zero		1


	//----- nvinfo : EIATTR_EXIT_INSTR_OFFSETS
	.align		4
        /*0088*/ 	.byte	0x04, 0x1c
        /*008a*/ 	.short	(.L_575 - .L_574)


	//   ....[0]....
.L_574:
        /*008c*/ 	.word	0x000000c0


	//   ....[1]....
        /*0090*/ 	.word	0x000002c0


	//----- nvinfo : EIATTR_CBANK_PARAM_SIZE
	.align		4
.L_575:
        /*0094*/ 	.byte	0x03, 0x19
        /*0096*/ 	.short	0x0028


	//----- nvinfo : EIATTR_PARAM_CBANK
	.align		4
        /*0098*/ 	.byte	0x04, 0x0a
        /*009a*/ 	.short	(.L_577 - .L_576)
	.align		4
.L_576:
        /*009c*/ 	.word	index@(.nv.constant0._Z13left_sph2cartILi1EEvPdPKdiiiiPKi)
        /*00a0*/ 	.short	0x0380
        /*00a2*/ 	.short	0x0028


	//----- nvinfo : EIATTR_SW_WAR
	.align		4
.L_577:
        /*00a4*/ 	.byte	0x04, 0x36
        /*00a6*/ 	.short	(.L_579 - .L_578)
.L_578:
        /*00a8*/ 	.word	0x00000008
.L_579:


//--------------------- .nv.info._Z13left_sph2cartILi0EEvPdPKdiiiiPKi --------------------------
	.section	.nv.info._Z13left_sph2cartILi0EEvPdPKdiiiiPKi,"",@"SHT_CUDA_INFO"
	.sectionflags	@""
	.align	4


	//----- nvinfo : EIATTR_CUDA_API_VERSION
	.align		4
        /*0000*/ 	.byte	0x04, 0x37
        /*0002*/ 	.short	(.L_581 - .L_580)
.L_580:
        /*0004*/ 	.word	0x00000082


	//----- nvinfo : EIATTR_KPARAM_INFO
	.align		4
.L_581:
        /*0008*/ 	.byte	0x04, 0x17
        /*000a*/ 	.short	(.L_583 - .L_582)
.L_582:
        /*000c*/ 	.word	0x00000000
        /*0010*/ 	.short	0x0006
        /*0012*/ 	.short	0x0020
        /*0014*/ 	.byte	0x00, 0xf5, 0x21, 0x00


	//----- nvinfo : EIATTR_KPARAM_INFO
	.align		4
.L_583:
        /*0018*/ 	.byte	0x04, 0x17
        /*001a*/ 	.short	(.L_585 - .L_584)
.L_584:
        /*001c*/ 	.word	0x00000000
        /*0020*/ 	.short	0x0005
        /*0022*/ 	.short	0x001c
        /*0024*/ 	.byte	0x00, 0xf0, 0x11, 0x00


	//----- nvinfo : EIATTR_KPARAM_INFO
	.align		4
.L_585:
        /*0028*/ 	.byte	0x04, 0x17
        /*002a*/ 	.short	(.L_587 - .L_586)
.L_586:
        /*002c*/ 	.word	0x00000000
        /*0030*/ 	.short	0x0004
        /*0032*/ 	.short	0x0018
        /*0034*/ 	.byte	0x00, 0xf0, 0x11, 0x00


	//----- nvinfo : EIATTR_KPARAM_INFO
	.align		4
.L_587:
        /*0038*/ 	.byte	0x04, 0x17
        /*003a*/ 	.short	(.L_589 - .L_588)
.L_588:
        /*003c*/ 	.word	0x00000000
        /*0040*/ 	.short	0x0003
        /*0042*/ 	.short	0x0014
        /*0044*/ 	.byte	0x00, 0xf0, 0x11, 0x00


	//----- nvinfo : EIATTR_KPARAM_INFO
	.align		4
.L_589:
        /*0048*/ 	.byte	0x04, 0x17
        /*004a*/ 	.short	(.L_591 - .L_590)
.L_590:
        /*004c*/ 	.word	0x00000000
        /*0050*/ 	.short	0x0002
        /*0052*/ 	.short	0x0010
        /*0054*/ 	.byte	0x00, 0xf0, 0x11, 0x00


	//----- nvinfo : EIATTR_KPARAM_INFO
	.align		4
.L_591:
        /*0058*/ 	.byte	0x04, 0x17
        /*005a*/ 	.short	(.L_593 - .L_592)
.L_592:
        /*005c*/ 	.word	0x00000000
        /*0060*/ 	.short	0x0001
        /*0062*/ 	.short	0x0008
        /*0064*/ 	.byte	0x00, 0xf5, 0x21, 0x00


	//----- nvinfo : EIATTR_KPARAM_INFO
	.align		4
.L_593:
        /*0068*/ 	.byte	0x04, 0x17
        /*006a*/ 	.short	(.L_595 - .L_594)
.L_594:
        /*006c*/ 	.word	0x00000000
        /*0070*/ 	.short	0x0000
        /*0072*/ 	.short	0x0000
        /*0074*/ 	.byte	0x00, 0xf5, 0x21, 0x00


	//----- nvinfo : EIATTR_SPARSE_MMA_MASK
	.align		4
.L_595:
        /*0078*/ 	.byte	0x03, 0x50
        /*007a*/ 	.short	0x0000


	//----- nvinfo : EIATTR_MAXREG_COUNT
	.align		4
        /*007c*/ 	.byte	0x03, 0x1b
        /*007e*/ 	.short	0x00ff


	//----- nvinfo : EIATTR_MERCURY_ISA_VERSION
	.align		4
        /*0080*/ 	.byte	0x03, 0x5f
        /*0082*/ 	.short	0x0101


	//----- nvinfo : EIATTR_VRC_CTA_INIT_COUNT
	.align		4
        /*0084*/ 	.byte	0x02, 0x4a
	.zero		1
	.zero		1


	//----- nvinfo : EIATTR_EXIT_INSTR_OFFSETS
	.align		4
        /*0088*/ 	.byte	0x04, 0x1c
        /*008a*/ 	.short	(.L_597 - .L_596)


	//   ....[0]....
.L_596:
        /*008c*/ 	.word	0x000000c0


	//   ....[1]....
        /*0090*/ 	.word	0x00000200


	//----- nvinfo : EIATTR_CBANK_PARAM_SIZE
	.align		4
.L_597:
        /*0094*/ 	.byte	0x03, 0x19
        /*0096*/ 	.short	0x0028


	//----- nvinfo : EIATTR_PARAM_CBANK
	.align		4
        /*0098*/ 	.byte	0x04, 0x0a
        /*009a*/ 	.short	(.L_599 - .L_598)
	.align		4
.L_598:
        /*009c*/ 	.word	index@(.nv.constant0._Z13left_sph2cartILi0EEvPdPKdiiiiPKi)
        /*00a0*/ 	.short	0x0380
        /*00a2*/ 	.short	0x0028


	//----- nvinfo : EIATTR_SW_WAR
	.align		4
.L_599:
        /*00a4*/ 	.byte	0x04, 0x36
        /*00a6*/ 	.short	(.L_601 - .L_600)
.L_600:
        /*00a8*/ 	.word	0x00000008
.L_601:


//--------------------- .nv.info._Z22right_sph2cart_inplaceILi10EEvPdiii --------------------------
	.section	.nv.info._Z22right_sph2cart_inplaceILi10EEvPdiii,"",@"SHT_CUDA_INFO"
	.sectionflags	@""
	.align	4


	//----- nvinfo : EIATTR_CUDA_API_VERSION
	.align		4
        /*0000*/ 	.byte	0x04, 0x37
        /*0002*/ 	.short	(.L_603 - .L_602)
.L_602:
        /*0004*/ 	.word	0x00000082


	//----- nvinfo : EIATTR_KPARAM_INFO
	.align		4
.L_603:
        /*0008*/ 	.byte	0x04, 0x17
        /*000a*/ 	.short	(.L_605 - .L_604)
.L_604:
        /*000c*/ 	.word	0x00000000
        /*0010*/ 	.short	0x0003
        /*0012*/ 	.short	0x0010
        /*0014*/ 	.byte	0x00, 0xf0, 0x11, 0x00


	//----- nvinfo : EIATTR_KPARAM_INFO
	.align		4
.L_605:
        /*0018*/ 	.byte	0x04, 0x17
        /*001a*/ 	.short	(.L_607 - .L_606)
.L_606:
        /*001c*/ 	.word	0x00000000
        /*0020*/ 	.short	0x0002
        /*0022*/ 	.short	0x000c
        /*0024*/ 	.byte	0x00, 0xf0, 0x11, 0x00


	//----- nvinfo : EIATTR_KPARAM_INFO
	.align		4
.L_607:
        /*0028*/ 	.byte	0x04, 0x17
        /*002a*/ 	.short	(.L_609 - .L_608)
.L_608:
        /*002c*/ 	.word	0x00000000
        /*0030*/ 	.short	0x0001
        /*0032*/ 	.short	0x0008
        /*0034*/ 	.byte	0x00, 0xf0, 0x11, 0x00


	//----- nvinfo : EIATTR_KPARAM_INFO
	.align		4
.L_609:
        /*0038*/ 	.byte	0x04, 0x17
        /*003a*/ 	.short	(.L_611 - .L_610)
.L_610:
        /*003c*/ 	.word	0x00000000
        /*0040*/ 	.short	0x0000
        /*0042*/ 	.short	0x0000
        /*0044*/ 	.byte	0x00, 0xf5, 0x21, 0x00


	//----- nvinfo : EIATTR_SPARSE_MMA_MASK
	.align		4
.L_611:
        /*0048*/ 	.byte	0x03, 0x50
        /*004a*/ 	.short	0x0000


	//----- nvinfo : EIATTR_MAXREG_COUNT
	.align		4
        /*004c*/ 	.byte	0x03, 0x1b
        /*004e*/ 	.short	0x00ff


	//----- nvinfo : EIATTR_MERCURY_ISA_VERSION
	.align		4
        /*0050*/ 	.byte	0x03, 0x5f
        /*0052*/ 	.short	0x0101


	//----- nvinfo : EIATTR_VRC_CTA_INIT_COUNT
	.align		4
        /*0054*/ 	.byte	0x02, 0x4a
	.zero		1
	.zero		1


	//----- nvinfo : EIATTR_EXIT_INSTR_OFFSETS
	.align		4
        /*0058*/ 	.byte	0x04, 0x1c
        /*005a*/ 	.short	(.L_613 - .L_612)


	//   ....[0]....
.L_612:
        /*005c*/ 	.word	0x000000c0


	//   ....[1]....
        /*0060*/ 	.word	0x00002ac0


	//----- nvinfo : EIATTR_CBANK_PARAM_SIZE
	.align		4
.L_613:
        /*0064*/ 	.byte	0x03, 0x19
        /*0066*/ 	.short	0x0014


	//----- nvinfo : EIATTR_PARAM_CBANK
	.align		4
        /*0068*/ 	.byte	0x04, 0x0a
        /*006a*/ 	.short	(.L_615 - .L_614)
	.align		4
.L_614:
        /*006c*/ 	.word	index@(.nv.constant0._Z22right_sph2cart_inplaceILi10EEvPdiii)
        /*0070*/ 	.short	0x0380
        /*0072*/ 	.short	0x0014


	//----- nvinfo : EIATTR_SW_WAR
	.align		4
.L_615:
        /*0074*/ 	.byte	0x04, 0x36
        /*0076*/ 	.short	(.L_617 - .L_616)
.L_616:
        /*0078*/ 	.word	0x00000008
.L_617:


//--------------------- .nv.info._Z22right_sph2cart_inplaceILi9EEvPdiii --------------------------
	.section	.nv.info._Z22right_sph2cart_inplaceILi9EEvPdiii,"",@"SHT_CUDA_INFO"
	.sectionflags	@""
	.align	4


	//----- nvinfo : EIATTR_CUDA_API_VERSION
	.align		4
        /*0000*/ 	.byte	0x04, 0x37
        /*0002*/ 	.short	(.L_619 - .L_618)
.L_618:
        /*0004*/ 	.word	0x00000082


	//----- nvinfo : EIATTR_KPARAM_INFO
	.align		4
.L_619:
        /*0008*/ 	.byte	0x04, 0x17
        /*000a*/ 	.short	(.L_621 - .L_620)
.L_620:
        /*000c*/ 	.word	0x00000000
        /*0010*/ 	.short	0x0003
        /*0012*/ 	.short	0x0010
        /*0014*/ 	.byte	0x00, 0xf0, 0x11, 0x00


	//----- nvinfo : EIATTR_KPARAM_INFO
	.align		4
.L_621:
        /*0018*/ 	.byte	0x04, 0x17
        /*001a*/ 	.short	(.L_623 - .L_622)
.L_622:
        /*001c*/ 	.word	0x00000000
        /*0020*/ 	.short	0x0002
        /*0022*/ 	.short	0x000c
        /*0024*/ 	.byte	0x00, 0xf0, 0x11, 0x00


	//----- nvinfo : EIATTR_KPARAM_INFO
	.align		4
.L_623:
        /*0028*/ 	.byte	0x04, 0x17
        /*002a*/ 	.short	(.L_625 - .L_624)
.L_624:
        /*002c*/ 	.word	0x00000000
        /*0030*/ 	.short	0x0001
        /*0032*/ 	.short	0x0008
        /*0034*/ 	.byte	0x00, 0xf0, 0x11, 0x00


	//----- nvinfo : EIATTR_KPARAM_INFO
	.align		4
.L_625:
        /*0038*/ 	.byte	0x04, 0x17
        /*003a*/ 	.short	(.L_627 - .L_626)
.L_626:
        /*003c*/ 	.word	0x00000000
        /*0040*/ 	.short	0x0000
        /*0042*/ 	.short	0x0000
        /*0044*/ 	.byte	0x00, 0xf5, 0x21, 0x00


	//----- nvinfo : EIATTR_SPARSE_MMA_MASK
	.align		4
.L_627:
        /*0048*/ 	.byte	0x03, 0x50
        /*004a*/ 	.short	0x0000


	//----- nvinfo : EIATTR_MAXREG_COUNT
	.align		4
        /*004c*/ 	.byte	0x03, 0x1b
        /*004e*/ 	.short	0x00ff


	//----- nvinfo : EIATTR_MERCURY_ISA_VERSION
	.align		4
        /*0050*/ 	.byte	0x03, 0x5f
        /*0052*/ 	.short	0x0101


	//----- nvinfo : EIATTR_VRC_CTA_INIT_COUNT
	.align		4
        /*0054*/ 	.byte	0x02, 0x4a
	.zero		1
	.zero		1


	//----- nvinfo : EIATTR_EXIT_INSTR_OFFSETS
	.align		4
        /*0058*/ 	.byte	0x04, 0x1c
        /*005a*/ 	.short	(.L_629 - .L_628)


	//   ....[0]....
.L_628:
        /*005c*/ 	.word	0x000000c0


	//   ....[1]....
        /*0060*/ 	.word	0x00002240


	//----- nvinfo : EIATTR_CBANK_PARAM_SIZE
	.align		4
.L_629:
        /*0064*/ 	.byte	0x03, 0x19
        /*0066*/ 	.short	0x0014


	//----- nvinfo : EIATTR_PARAM_CBANK
	.align		4
        /*0068*/ 	.byte	0x04, 0x0a
        /*006a*/ 	.short	(.L_631 - .L_630)
	.align		4
.L_630:
        /*006c*/ 	.word	index@(.nv.constant0._Z22right_sph2cart_inplaceILi9EEvPdiii)
        /*0070*/ 	.short	0x0380
        /*0072*/ 	.short	0x0014


	//----- nvinfo : EIATTR_SW_WAR
	.align		4
.L_631:
        /*0074*/ 	.byte	0x04, 0x36
        /*0076*/ 	.short	(.L_633 - .L_632)
.L_632:
        /*0078*/ 	.word	0x00000008
.L_633:


//--------------------- .nv.info._Z22right_sph2cart_inplaceILi8EEvPdiii --------------------------
	.section	.nv.info._Z22right_sph2cart_inplaceILi8EEvPdiii,"",@"SHT_CUDA_INFO"
	.sectionflags	@""
	.align	4


	//----- nvinfo : EIATTR_CUDA_API_VERSION
	.align		4
        /*0000*/ 	.byte	0x04, 0x37
        /*0002*/ 	.short	(.L_635 - .L_634)
.L_634:
        /*0004*/ 	.word	0x00000082


	//----- nvinfo : EIATTR_KPARAM_INFO
	.align		4
.L_635:
        /*0008*/ 	.byte	0x04, 0x17
        /*000a*/ 	.short	(.L_637 - .L_636)
.L_636:
        /*000c*/ 	.word	0x00000000
        /*0010*/ 	.short	0x0003
        /*0012*/ 	.short	0x0010
        /*0014*/ 	.byte	0x00, 0xf0, 0x11, 0x00


	//----- nvinfo : EIATTR_KPARAM_INFO
	.align		4
.L_637:
        /*0018*/ 	.byte	0x04, 0x17
        /*001a*/ 	.short	(.L_639 - .L_638)
.L_638:
        /*001c*/ 	.word	0x00000000
        /*0020*/ 	.short	0x0002
        /*0022*/ 	.short	0x000c
        /*0024*/ 	.byte	0x00, 0xf0, 0x11, 0x00


	//----- nvinfo : EIATTR_KPARAM_INFO
	.align		4
.L_639:
        /*0028*/ 	.byte	0x04, 0x17
        /*002a*/ 	.short	(.L_641 - .L_640)
.L_640:
        /*002c*/ 	.word	0x00000000
        /*0030*/ 	.short	0x0001
        /*0032*/ 	.short	0x0008
        /*0034*/ 	.byte	0x00, 0xf0, 0x11, 0x00


	//----- nvinfo : EIATTR_KPARAM_INFO
	.align		4
.L_641:
        /*0038*/ 	.byte	0x04, 0x17
        /*003a*/ 	.short	(.L_643 - .L_642)
.L_642:
        /*003c*/ 	.word	0x00000000
        /*0040*/ 	.short	0x0000
        /*0042*/ 	.short	0x0000
        /*0044*/ 	.byte	0x00, 0xf5, 0x21, 0x00


	//----- nvinfo : EIATTR_SPARSE_MMA_MASK
	.align		4
.L_643:
        /*0048*/ 	.byte	0x03, 0x50
        /*004a*/ 	.short	0x0000


	//----- nvinfo : EIATTR_MAXREG_COUNT
	.align		4
        /*004c*/ 	.byte	0x03, 0x1b
        /*004e*/ 	.short	0x00ff


	//----- nvinfo : EIATTR_MERCURY_ISA_VERSION
	.align		4
        /*0050*/ 	.byte	0x03, 0x5f
        /*0052*/ 	.short	0x0101


	//----- nvinfo : EIATTR_VRC_CTA_INIT_COUNT
	.align		4
        /*0054*/ 	.byte	0x02, 0x4a
	.zero		1
	.zero		1


	//----- nvinfo : EIATTR_EXIT_INSTR_OFFSETS
	.align		4
        /*0058*/ 	.byte	0x04, 0x1c
        /*005a*/ 	.short	(.L_645 - .L_644)


	//   ....[0]....
.L_644:
        /*005c*/ 	.word	0x000000c0


	//   ....[1]....
        /*0060*/ 	.word	0x000018b0


	//----- nvinfo : EIATTR_CBANK_PARAM_SIZE
	.align		4
.L_645:
        /*0064*/ 	.byte	0x03, 0x19
        /*0066*/ 	.short	0x0014


	//----- nvinfo : EIATTR_PARAM_CBANK
	.align		4
        /*0068*/ 	.byte	0x04, 0x0a
        /*006a*/ 	.short	(.L_647 - .L_646)
	.align		4
.L_646:
        /*006c*/ 	.word	index@(.nv.constant0._Z22right_sph2cart_inplaceILi8EEvPdiii)
        /*0070*/ 	.short	0x0380
        /*0072*/ 	.short	0x0014


	//----- nvinfo : EIATTR_SW_WAR
	.align		4
.L_647:
        /*0074*/ 	.byte	0x04, 0x36
        /*0076*/ 	.short	(.L_649 - .L_648)
.L_648:
        /*0078*/ 	.word	0x00000008
.L_649:


//--------------------- .nv.info._Z22right_sph2cart_inplaceILi7EEvPdiii --------------------------
	.section	.nv.info._Z22right_sph2cart_inplaceILi7EEvPdiii,"",@"SHT_CUDA_INFO"
	.sectionflags	@""
	.align	4


	//----- nvinfo : EIATTR_CUDA_API_VERSION
	.align		4
        /*0000*/ 	.byte	0x04, 0x37
        /*0002*/ 	.short	(.L_651 - .L_650)
.L_650:
        /*0004*/ 	.word	0x00000082


	//----- nvinfo : EIATTR_KPARAM_INFO
	.align		4
.L_651:
        /*0008*/ 	.byte	0x04, 0x17
        /*000a*/ 	.short	(.L_653 - .L_652)
.L_652:
        /*000c*/ 	.word	0x00000000
        /*0010*/ 	.short	0x0003
        /*0012*/ 	.short	0x0010
        /*0014*/ 	.byte	0x00, 0xf0, 0x11, 0x00


	//----- nvinfo : EIATTR_KPARAM_INFO
	.align		4
.L_653:
        /*0018*/ 	.byte	0x04, 0x17
        /*001a*/ 	.short	(.L_655 - .L_654)
.L_654:
        /*001c*/ 	.word	0x00000000
        /*0020*/ 	.short	0x0002
        /*0022*/ 	.short	0x000c
        /*0024*/ 	.byte	0x00, 0xf0, 0x11, 0x00


	//----- nvinfo : EIATTR_KPARAM_INFO
	.align		4
.L_655:
        /*0028*/ 	.byte	0x04, 0x17
        /*002a*/ 	.short	(.L_657 - .L_656)
.L_656:
        /*002c*/ 	.word	0x00000000
        /*0030*/ 	.short	0x0001
        /*0032*/ 	.short	0x0008
        /*0034*/ 	.byte	0x00, 0xf0, 0x11, 0x00


	//----- nvinfo : EIATTR_KPARAM_INFO
	.align		4
.L_657:
        /*0038*/ 	.byte	0x04, 0x17
        /*003a*/ 	.short	(.L_659 - .L_658)
.L_658:
        /*003c*/ 	.word	0x00000000
        /*0040*/ 	.short	0x0000
        /*0042*/ 	.short	0x0000
        /*0044*/ 	.byte	0x00, 0xf5, 0x21, 0x00


	//----- nvinfo : EIATTR_SPARSE_MMA_MASK
	.align		4
.L_659:
        /*0048*/ 	.byte	0x03, 0x50
        /*004a*/ 	.short	0x0000


	//----- nvinfo : EIATTR_MAXREG_COUNT
	.align		4
        /*004c*/ 	.byte	0x03, 0x1b
        /*004e*/ 	.short	0x00ff


	//----- nvinfo : EIATTR_MERCURY_ISA_VERSION
	.align		4
        /*0050*/ 	.byte	0x03, 0x5f
        /*0052*/ 	.short	0x0101


	//----- nvinfo : EIATTR_VRC_CTA_INIT_COUNT
	.align		4
        /*0054*/ 	.byte	0x02, 0x4a
	.zero		1
	.zero		1


	//----- nvinfo : EIATTR_EXIT_INSTR_OFFSETS
	.align		4
        /*0058*/ 	.byte	0x04, 0x1c
        /*005a*/ 	.short	(.L_661 - .L_660)


	//   ....[0]....
.L_660:
        /*005c*/ 	.word	0x000000c0


	//   ....[1]....
        /*0060*/ 	.word	0x00001400


	//----- nvinfo : EIATTR_CBANK_PARAM_SIZE
	.align		4
.L_661:
        /*0064*/ 	.byte	0x03, 0x19
        /*0066*/ 	.short	0x0014


	//----- nvinfo : EIATTR_PARAM_CBANK
	.align		4
        /*0068*/ 	.byte	0x04, 0x0a
        /*006a*/ 	.short	(.L_663 - .L_662)
	.align		4
.L_662:
        /*006c*/ 	.word	index@(.nv.constant0._Z22right_sph2cart_inplaceILi7EEvPdiii)
        /*0070*/ 	.short	0x0380
        /*0072*/ 	.short	0x0014


	//----- nvinfo : EIATTR_SW_WAR
	.align		4
.L_663:
        /*0074*/ 	.byte	0x04, 0x36
        /*0076*/ 	.short	(.L_665 - .L_664)
.L_664:
        /*0078*/ 	.word	0x00000008
.L_665:


//--------------------- .nv.info._Z22right_sph2cart_inplaceILi6EEvPdiii --------------------------
	.section	.nv.info._Z22right_sph2cart_inplaceILi6EEvPdiii,"",@"SHT_CUDA_INFO"
	.sectionflags	@""
	.align	4


	//----- nvinfo : EIATTR_CUDA_API_VERSION
	.align		4
        /*0000*/ 	.byte	0x04, 0x37
        /*0002*/ 	.short	(.L_667 - .L_666)
.L_666:
        /*0004*/ 	.word	0x00000082


	//----- nvinfo : EIATTR_KPARAM_INFO
	.align		4
.L_667:
        /*0008*/ 	.byte	0x04, 0x17
        /*000a*/ 	.short	(.L_669 - .L_668)
.L_668:
        /*000c*/ 	.word	0x00000000
        /*0010*/ 	.short	0x0003
        /*0012*/ 	.short	0x0010
        /*0014*/ 	.byte	0x00, 0xf0, 0x11, 0x00


	//----- nvinfo : EIATTR_KPARAM_INFO
	.align		4
.L_669:
        /*0018*/ 	.byte	0x04, 0x17
        /*001a*/ 	.short	(.L_671 - .L_670)
.L_670:
        /*001c*/ 	.word	0x00000000
        /*0020*/ 	.short	0x0002
        /*0022*/ 	.short	0x000c
        /*0024*/ 	.byte	0x00, 0xf0, 0x11, 0x00


	//----- nvinfo : EIATTR_KPARAM_INFO
	.align		4
.L_671:
        /*0028*/ 	.byte	0x04, 0x17
        /*002a*/ 	.short	(.L_673 - .L_672)
.L_672:
        /*002c*/ 	.word	0x00000000
        /*0030*/ 	.short	0x0001
        /*0032*/ 	.short	0x0008
        /*0034*/ 	.byte	0x00, 0xf0, 0x11, 0x00


	//----- nvinfo : EIATTR_KPARAM_INFO
	.align		4
.L_673:
        /*0038*/ 	.byte	0x04, 0x17
        /*003a*/ 	.short	(.L_675 - .L_674)
.L_674:
        /*003c*/ 	.word	0x00000000
        /*0040*/ 	.short	0x0000
        /*0042*/ 	.short	0x0000
        /*0044*/ 	.byte	0x00, 0xf5, 0x21, 0x00


	//----- nvinfo : EIATTR_SPARSE_MMA_MASK
	.align		4
.L_675:
        /*0048*/ 	.byte	0x03, 0x50
        /*004a*/ 	.short	0x0000


	//----- nvinfo : EIATTR_MAXREG_COUNT
	.align		4
        /*004c*/ 	.byte	0x03, 0x1b
        /*004e*/ 	.short	0x00ff


	//----- nvinfo : EIATTR_MERCURY_ISA_VERSION
	.align		4
        /*0050*/ 	.byte	0x03, 0x5f
        /*0052*/ 	.short	0x0101


	//----- nvinfo : EIATTR_VRC_CTA_INIT_COUNT
	.align		4
        /*0054*/ 	.byte	0x02, 0x4a
	.zero		1
	.zero		1


	//----- nvinfo : EIATTR_EXIT_INSTR_OFFSETS
	.align		4
        /*0058*/ 	.byte	0x04, 0x1c
        /*005a*/ 	.short	(.L_677 - .L_676)


	//   ....[0]....
.L_676:
        /*005c*/ 	.word	0x000000c0


	//   ....[1]....
        /*0060*/ 	.word	0x00000de0


	//----- nvinfo : EIATTR_CBANK_PARAM_SIZE
	.align		4
.L_677:
        /*0064*/ 	.byte	0x03, 0x19
        /*0066*/ 	.short	0x0014


	//----- nvinfo : EIATTR_PARAM_CBANK
	.align		4
        /*0068*/ 	.byte	0x04, 0x0a
        /*006a*/ 	.short	(.L_679 - .L_678)
	.align		4
.L_678:
        /*006c*/ 	.word	index@(.nv.constant0._Z22right_sph2cart_inplaceILi6EEvPdiii)
        /*0070*/ 	.short	0x0380
        /*0072*/ 	.short	0x0014


	//----- nvinfo : EIATTR_SW_WAR
	.align		4
.L_679:
        /*0074*/ 	.byte	0x04, 0x36
        /*0076*/ 	.short	(.L_681 - .L_680)
.L_680:
        /*0078*/ 	.word	0x00000008
.L_681:


//--------------------- .nv.info._Z22right_sph2cart_inplaceILi5EEvPdiii --------------------------
	.section	.nv.info._Z22right_sph2cart_inplaceILi5EEvPdiii,"",@"SHT_CUDA_INFO"
	.sectionflags	@""
	.align	4


	//----- nvinfo : EIATTR_CUDA_API_VERSION
	.align		4
        /*0000*/ 	.byte	0x04, 0x37
        /*0002*/ 	.short	(.L_683 - .L_682)
.L_682:
        /*0004*/ 	.word	0x00000082


	//----- nvinfo : EIATTR_KPARAM_INFO
	.align		4
.L_683:
        /*0008*/ 	.byte	0x04, 0x17
        /*000a*/ 	.short	(.L_685 - .L_684)
.L_684:
        /*000c*/ 	.word	0x00000000
        /*0010*/ 	.short	0x0003
        /*0012*/ 	.short	0x0010
        /*0014*/ 	.byte	0x00, 0xf0, 0x11, 0x00


	//----- nvinfo : EIATTR_KPARAM_INFO
	.align		4
.L_685:
        /*0018*/ 	.byte	0x04, 0x17
        /*001a*/ 	.short	(.L_687 - .L_686)
.L_686:
        /*001c*/ 	.word	0x00000000
        /*0020*/ 	.short	0x0002
        /*0022*/ 	.short	0x000c
        /*0024*/ 	.byte	0x00, 0xf0, 0x11, 0x00


	//----- nvinfo : EIATTR_KPARAM_INFO
	.align		4
.L_687:
        /*0028*/ 	.byte	0x04, 0x17
        /*002a*/ 	.short	(.L_689 - .L_688)
.L_688:
        /*002c*/ 	.word	0x00000000
        /*0030*/ 	.short	0x0001
        /*0032*/ 	.short	0x0008
        /*0034*/ 	.byte	0x00, 0xf0, 0x11, 0x00


	//----- nvinfo : EIATTR_KPARAM_INFO
	.align		4
.L_689:
        /*0038*/ 	.byte	0x04, 0x17
        /*003a*/ 	.short	(.L_691 - .L_690)
.L_690:
        /*003c*/ 	.word	0x00000000
        /*0040*/ 	.short	0x0000
        /*0042*/ 	.short	0x0000
        /*0044*/ 	.byte	0x00, 0xf5, 0x21, 0x00


	//----- nvinfo : EIATTR_SPARSE_MMA_MASK
	.align		4
.L_691:
        /*0048*/ 	.byte	0x03, 0x50
        /*004a*/ 	.short	0x0000


	//----- nvinfo : EIATTR_MAXREG_COUNT
	.align		4
        /*004c*/ 	.byte	0x03, 0x1b
        /*004e*/ 	.short	0x00ff


	//----- nvinfo : EIATTR_MERCURY_ISA_VERSION
	.align		4
        /*0050*/ 	.byte	0x03, 0x5f
        /*0052*/ 	.short	0x0101


	//----- nvinfo : EIATTR_VRC_CTA_INIT_COUNT
	.align		4
        /*0054*/ 	.byte	0x02, 0x4a
	.zero		1
	.zero		1


	//----- nvinfo : EIATTR_EXIT_INSTR_OFFSETS
	.align		4
        /*0058*/ 	.byte	0x04, 0x1c
        /*005a*/ 	.short	(.L_693 - .L_692)


	//   ....[0]....
.L_692:
        /*005c*/ 	.word	0x000000c0


	//   ....[1]....
        /*0060*/ 	.word	0x00000a80


	//----- nvinfo : EIATTR_CBANK_PARAM_SIZE
	.align		4
.L_693:
        /*0064*/ 	.byte	0x03, 0x19
        /*0066*/ 	.short	0x0014


	//----- nvinfo : EIATTR_PARAM_CBANK
	.align		4
        /*0068*/ 	.byte	0x04, 0x0a
        /*006a*/ 	.short	(.L_695 - .L_694)
	.align		4
.L_694:
        /*006c*/ 	.word	index@(.nv.constant0._Z22right_sph2cart_inplaceILi5EEvPdiii)
        /*0070*/ 	.short	0x0380
        /*0072*/ 	.short	0x0014


	//----- nvinfo : EIATTR_SW_WAR
	.align		4
.L_695:
        /*0074*/ 	.byte	0x04, 0x36
        /*0076*/ 	.short	(.L_697 - .L_696)
.L_696:
        /*0078*/ 	.word	0x00000008
.L_697:


//--------------------- .nv.info._Z22right_sph2cart_inplaceILi4EEvPdiii --------------------------
	.section	.nv.info._Z22right_sph2cart_inplaceILi4EEvPdiii,"",@"SHT_CUDA_INFO"
	.sectionflags	@""
	.align	4


	//----- nvinfo : EIATTR_CUDA_API_VERSION
	.align		4
        /*0000*/ 	.byte	0x04, 0x37
        /*0002*/ 	.short	(.L_699 - .L_698)
.L_698:
        /*0004*/ 	.word	0x00000082


	//----- nvinfo : EIATTR_KPARAM_INFO
	.align		4
.L_699:
        /*0008*/ 	.byte	0x04, 0x17
        /*000a*/ 	.short	(.L_701 - .L_700)
.L_700:
        /*000c*/ 	.word	0x00000000
        /*0010*/ 	.short	0x0003
        /*0012*/ 	.short	0x0010
        /*0014*/ 	.byte	0x00, 0xf0, 0x11, 0x00


	//----- nvinfo : EIATTR_KPARAM_INFO
	.align		4
.L_701:
        /*0018*/ 	.byte	0x04, 0x17
        /*001a*/ 	.short	(.L_703 - .L_702)
.L_702:
        /*001c*/ 	.word	0x00000000
        /*0020*/ 	.short	0x0002
        /*0022*/ 	.short	0x000c
        /*0024*/ 	.byte	0x00, 0xf0, 0x11, 0x00


	//----- nvinfo : EIATTR_KPARAM_INFO
	.align		4
.L_703:
        /*0028*/ 	.byte	0x04, 0x17
        /*002a*/ 	.short	(.L_705 - .L_704)
.L_704:
        /*002c*/ 	.word	0x00000000
        /*0030*/ 	.short	0x0001
        /*0032*/ 	.short	0x0008
        /*0034*/ 	.byte	0x00, 0xf0, 0x11, 0x00


	//----- nvinfo : EIATTR_KPARAM_INFO
	.align		4
.L_705:
        /*0038*/ 	.byte	0x04, 0x17
        /*003a*/ 	.short	(.L_707 - .L_706)
.L_706:
        /*003c*/ 	.word	0x00000000
        /*0040*/ 	.short	0x0000
        /*0042*/ 	.short	0x0000
        /*0044*/ 	.byte	0x00, 0xf5, 0x21, 0x00


	//----- nvinfo : EIATTR_SPARSE_MMA_MASK
	.align		4
.L_707:
        /*0048*/ 	.byte	0x03, 0x50
        /*004a*/ 	.short	0x0000


	//----- nvinfo : EIATTR_MAXREG_COUNT
	.align		4
        /*004c*/ 	.byte	0x03, 0x1b
        /*004e*/ 	.short	0x00ff


	//----- nvinfo : EIATTR_MERCURY_ISA_VERSION
	.align		4
        /*0050*/ 	.byte	0x03, 0x5f
        /*0052*/ 	.short	0x0101


	//----- nvinfo : EIATTR_VRC_CTA_INIT_COUNT
	.align		4
        /*0054*/ 	.byte	0x02, 0x4a
	.zero		1
	.zero		1


	//----- nvinfo : EIATTR_EXIT_INSTR_OFFSETS
	.align		4
        /*0058*/ 	.byte	0x04, 0x1c
        /*005a*/ 	.short	(.L_709 - .L_708)


	//   ....[0]....
.L_708:
        /*005c*/ 	.word	0x000000c0


	//   ....[1]....
        /*0060*/ 	.word	0x000007f0


	//----- nvinfo : EIATTR_CBANK_PARAM_SIZE
	.align		4
.L_709:
        /*0064*/ 	.byte	0x03, 0x19
        /*0066*/ 	.short	0x0014


	//----- nvinfo : EIATTR_PARAM_CBANK
	.align		4
        /*0068*/ 	.byte	0x04, 0x0a
        /*006a*/ 	.short	(.L_711 - .L_710)
	.align		4
.L_710:
        /*006c*/ 	.word	index@(.nv.constant0._Z22right_sph2cart_inplaceILi4EEvPdiii)
        /*0070*/ 	.short	0x0380
        /*0072*/ 	.short	0x0014


	//----- nvinfo : EIATTR_SW_WAR
	.align		4
.L_711:
        /*0074*/ 	.byte	0x04, 0x36
        /*0076*/ 	.short	(.L_713 - .L_712)
.L_712:
        /*0078*/ 	.word	0x00000008
.L_713:


//--------------------- .nv.info._Z22right_sph2cart_inplaceILi3EEvPdiii --------------------------
	.section	.nv.info._Z22right_sph2cart_inplaceILi3EEvPdiii,"",@"SHT_CUDA_INFO"
	.sectionflags	@""
	.align	4


	//----- nvinfo : EIATTR_CUDA_API_VERSION
	.align		4
        /*0000*/ 	.byte	0x04, 0x37
        /*0002*/ 	.short	(.L_715 - .L_714)
.L_714:
        /*0004*/ 	.word	0x00000082


	//----- nvinfo : EIATTR_KPARAM_INFO
	.align		4
.L_715:
        /*0008*/ 	.byte	0x04, 0x17
        /*000a*/ 	.short	(.L_717 - .L_716)
.L_716:
        /*000c*/ 	.word	0x00000000
        /*0010*/ 	.short	0x0003
        /*0012*/ 	.short	0x0010
        /*0014*/ 	.byte	0x00, 0xf0, 0x11, 0x00


	//----- nvinfo : EIATTR_KPARAM_INFO
	.align		4
.L_717:
        /*0018*/ 	.byte	0x04, 0x17
        /*001a*/ 	.short	(.L_719 - .L_718)
.L_718:
        /*001c*/ 	.word	0x00000000
        /*0020*/ 	.short	0x0002
        /*0022*/ 	.short	0x000c
        /*0024*/ 	.byte	0x00, 0xf0, 0x11, 0x00


	//----- nvinfo : EIATTR_KPARAM_INFO
	.align		4
.L_719:
        /*0028*/ 	.byte	0x04, 0x17
        /*002a*/ 	.short	(.L_721 - .L_720)
.L_720:
        /*002c*/ 	.word	0x00000000
        /*0030*/ 	.short	0x0001
        /*0032*/ 	.short	0x0008
        /*0034*/ 	.byte	0x00, 0xf0, 0x11, 0x00


	//----- nvinfo : EIATTR_KPARAM_INFO
	.align		4
.L_721:
        /*0038*/ 	.byte	0x04, 0x17
        /*003a*/ 	.short	(.L_723 - .L_722)
.L_722:
        /*003c*/ 	.word	0x00000000
        /*0040*/ 	.short	0x0000
        /*0042*/ 	.short	0x0000
        /*0044*/ 	.byte	0x00, 0xf5, 0x21, 0x00


	//----- nvinfo : EIATTR_SPARSE_MMA_MASK
	.align		4
.L_723:
        /*0048*/ 	.byte	0x03, 0x50
        /*004a*/ 	.short	0x0000


	//----- nvinfo : EIATTR_MAXREG_COUNT
	.align		4
        /*004c*/ 	.byte	0x03, 0x1b
        /*004e*/ 	.short	0x00ff


	//----- nvinfo : EIATTR_MERCURY_ISA_VERSION
	.align		4
        /*0050*/ 	.byte	0x03, 0x5f
        /*0052*/ 	.short	0x0101


	//----- nvinfo : EIATTR_VRC_CTA_INIT_COUNT
	.align		4
        /*0054*/ 	.byte	0x02, 0x4a
	.zero		1
	.zero		1


	//----- nvinfo : EIATTR_EXIT_INSTR_OFFSETS
	.align		4
        /*0058*/ 	.byte	0x04, 0x1c
        /*005a*/ 	.short	(.L_725 - .L_724)


	//   ....[0]....
.L_724:
        /*005c*/ 	.word	0x000000c0


	//   ....[1]....
        /*0060*/ 	.word	0x00000500


	//----- nvinfo : EIATTR_CBANK_PARAM_SIZE
	.align		4
.L_725:
        /*0064*/ 	.byte	0x03, 0x19
        /*0066*/ 	.short	0x0014


	//----- nvinfo : EIATTR_PARAM_CBANK
	.align		4
        /*0068*/ 	.byte	0x04, 0x0a
        /*006a*/ 	.short	(.L_727 - .L_726)
	.align		4
.L_726:
        /*006c*/ 	.word	index@(.nv.constant0._Z22right_sph2cart_inplaceILi3EEvPdiii)
        /*0070*/ 	.short	0x0380
        /*0072*/ 	.short	0x0014


	//----- nvinfo : EIATTR_SW_WAR
	.align		4
.L_727:
        /*0074*/ 	.byte	0x04, 0x36
        /*0076*/ 	.short	(.L_729 - .L_728)
.L_728:
        /*0078*/ 	.word	0x00000008
.L_729:


//--------------------- .nv.info._Z22right_sph2cart_inplaceILi2EEvPdiii --------------------------
	.section	.nv.info._Z22right_sph2cart_inplaceILi2EEvPdiii,"",@"SHT_CUDA_INFO"
	.sectionflags	@""
	.align	4


	//----- nvinfo : EIATTR_CUDA_API_VERSION
	.align		4
        /*0000*/ 	.byte	0x04, 0x37
        /*0002*/ 	.short	(.L_731 - .L_730)
.L_730:
        /*0004*/ 	.word	0x00000082


	//----- nvinfo : EIATTR_KPARAM_INFO
	.align		4
.L_731:
        /*0008*/ 	.byte	0x04, 0x17
        /*000a*/ 	.short	(.L_733 - .L_732)
.L_732:
        /*000c*/ 	.word	0x00000000
        /*0010*/ 	.short	0x0003
        /*0012*/ 	.short	0x0010
        /*0014*/ 	.byte	0x00, 0xf0, 0x11, 0x00


	//----- nvinfo : EIATTR_KPARAM_INFO
	.align		4
.L_733:
        /*0018*/ 	.byte	0x04, 0x17
        /*001a*/ 	.short	(.L_735 - .L_734)
.L_734:
        /*001c*/ 	.word	0x00000000
        /*0020*/ 	.short	0x0002
        /*0022*/ 	.short	0x000c
        /*0024*/ 	.byte	0x00, 0xf0, 0x11, 0x00


	//----- nvinfo : EIATTR_KPARAM_INFO
	.align		4
.L_735:
        /*0028*/ 	.byte	0x04, 0x17
        /*002a*/ 	.short	(.L_737 - .L_736)
.L_736:
        /*002c*/ 	.word	0x00000000
        /*0030*/ 	.short	0x0001
        /*0032*/ 	.short	0x0008
        /*0034*/ 	.byte	0x00, 0xf0, 0x11, 0x00


	//----- nvinfo : EIATTR_KPARAM_INFO
	.align		4
.L_737:
        /*0038*/ 	.byte	0x04, 0x17
        /*003a*/ 	.short	(.L_739 - .L_738)
.L_738:
        /*003c*/ 	.word	0x00000000
        /*0040*/ 	.short	0x0000
        /*0042*/ 	.short	0x0000
        /*0044*/ 	.byte	0x00, 0xf5, 0x21, 0x00


	//----- nvinfo : EIATTR_SPARSE_MMA_MASK
	.align		4
.L_739:
        /*0048*/ 	.byte	0x03, 0x50
        /*004a*/ 	.short	0x0000


	//----- nvinfo : EIATTR_MAXREG_COUNT
	.align		4
        /*004c*/ 	.byte	0x03, 0x1b
        /*004e*/ 	.short	0x00ff


	//----- nvinfo : EIATTR_MERCURY_ISA_VERSION
	.align		4
        /*0050*/ 	.byte	0x03, 0x5f
        /*0052*/ 	.short	0x0101


	//----- nvinfo : EIATTR_VRC_CTA_INIT_COUNT
	.align		4
        /*0054*/ 	.byte	0x02, 0x4a
	.zero		1
	.zero		1


	//----- nvinfo : EIATTR_EXIT_INSTR_OFFSETS
	.align		4
        /*0058*/ 	.byte	0x04, 0x1c
        /*005a*/ 	.short	(.L_741 - .L_740)


	//   ....[0]....
.L_740:
        /*005c*/ 	.word	0x000000c0


	//   ....[1]....
        /*0060*/ 	.word	0x00000370


	//----- nvinfo : EIATTR_CBANK_PARAM_SIZE
	.align		4
.L_741:
        /*0064*/ 	.byte	0x03, 0x19
        /*0066*/ 	.short	0x0014


	//----- nvinfo : EIATTR_PARAM_CBANK
	.align		4
        /*0068*/ 	.byte	0x04, 0x0a
        /*006a*/ 	.short	(.L_743 - .L_742)
	.align		4
.L_742:
        /*006c*/ 	.word	index@(.nv.constant0._Z22right_sph2cart_inplaceILi2EEvPdiii)
        /*0070*/ 	.short	0x0380
        /*0072*/ 	.short	0x0014


	//----- nvinfo : EIATTR_SW_WAR
	.align		4
.L_743:
        /*0074*/ 	.byte	0x04, 0x36
        /*0076*/ 	.short	(.L_745 - .L_744)
.L_744:
        /*0078*/ 	.word	0x00000008
.L_745:


//--------------------- .nv.info._Z22right_sph2cart_inplaceILi1EEvPdiii --------------------------
	.section	.nv.info._Z22right_sph2cart_inplaceILi1EEvPdiii,"",@"SHT_CUDA_INFO"
	.sectionflags	@""
	.align	4


	//----- nvinfo : EIATTR_CUDA_API_VERSION
	.align		4
        /*0000*/ 	.byte	0x04, 0x37
        /*0002*/ 	.short	(.L_747 - .L_746)
.L_746:
        /*0004*/ 	.word	0x00000082


	//----- nvinfo : EIATTR_KPARAM_INFO
	.align		4
.L_747:
        /*0008*/ 	.byte	0x04, 0x17
        /*000a*/ 	.short	(.L_749 - .L_748)
.L_748:
        /*000c*/ 	.word	0x00000000
        /*0010*/ 	.short	0x0003
        /*0012*/ 	.short	0x0010
        /*0014*/ 	.byte	0x00, 0xf0, 0x11, 0x00


	//----- nvinfo : EIATTR_KPARAM_INFO
	.align		4
.L_749:
        /*0018*/ 	.byte	0x04, 0x17
        /*001a*/ 	.short	(.L_751 - .L_750)
.L_750:
        /*001c*/ 	.word	0x00000000
        /*0020*/ 	.short	0x0002
        /*0022*/ 	.short	0x000c
        /*0024*/ 	.byte	0x00, 0xf0, 0x11, 0x00


	//----- nvinfo : EIATTR_KPARAM_INFO
	.align		4
.L_751:
        /*0028*/ 	.byte	0x04, 0x17
        /*002a*/ 	.short	(.L_753 - .L_752)
.L_752:
        /*002c*/ 	.word	0x00000000
        /*0030*/ 	.short	0x0001
        /*0032*/ 	.short	0x0008
        /*0034*/ 	.byte	0x00, 0xf0, 0x11, 0x00


	//----- nvinfo : EIATTR_KPARAM_INFO
	.align		4
.L_753:
        /*0038*/ 	.byte	0x04, 0x17
        /*003a*/ 	.short	(.L_755 - .L_754)
.L_754:
        /*003c*/ 	.word	0x00000000
        /*0040*/ 	.short	0x0000
        /*0042*/ 	.short	0x0000
        /*0044*/ 	.byte	0x00, 0xf5, 0x21, 0x00


	//----- nvinfo : EIATTR_SPARSE_MMA_MASK
	.align		4
.L_755:
        /*0048*/ 	.byte	0x03, 0x50
        /*004a*/ 	.short	0x0000


	//----- nvinfo : EIATTR_MAXREG_COUNT
	.align		4
        /*004c*/ 	.byte	0x03, 0x1b
        /*004e*/ 	.short	0x00ff


	//----- nvinfo : EIATTR_MERCURY_ISA_VERSION
	.align		4
        /*0050*/ 	.byte	0x03, 0x5f
        /*0052*/ 	.short	0x0101


	//----- nvinfo : EIATTR_VRC_CTA_INIT_COUNT
	.align		4
        /*0054*/ 	.byte	0x02, 0x4a
	.zero		1
	.zero		1


	//----- nvinfo : EIATTR_EXIT_INSTR_OFFSETS
	.align		4
        /*0058*/ 	.byte	0x04, 0x1c
        /*005a*/ 	.short	(.L_757 - .L_756)


	//   ....[0]....
.L_756:
        /*005c*/ 	.word	0x000000c0


	//   ....[1]....
        /*0060*/ 	.word	0x00000210


	//----- nvinfo : EIATTR_CBANK_PARAM_SIZE
	.align		4
.L_757:
        /*0064*/ 	.byte	0x03, 0x19
        /*0066*/ 	.short	0x0014


	//----- nvinfo : EIATTR_PARAM_CBANK
	.align		4
        /*0068*/ 	.byte	0x04, 0x0a
        /*006a*/ 	.short	(.L_759 - .L_758)
	.align		4
.L_758:
        /*006c*/ 	.word	index@(.nv.constant0._Z22right_sph2cart_inplaceILi1EEvPdiii)
        /*0070*/ 	.short	0x0380
        /*0072*/ 	.short	0x0014


	//----- nvinfo : EIATTR_SW_WAR
	.align		4
.L_759:
        /*0074*/ 	.byte	0x04, 0x36
        /*0076*/ 	.short	(.L_761 - .L_760)
.L_760:
        /*0078*/ 	.word	0x00000008
.L_761:


//--------------------- .nv.info._Z22right_sph2cart_inplaceILi0EEvPdiii --------------------------
	.section	.nv.info._Z22right_sph2cart_inplaceILi0EEvPdiii,"",@"SHT_CUDA_INFO"
	.sectionflags	@""
	.align	4


	//----- nvinfo : EIATTR_CUDA_API_VERSION
	.align		4
        /*0000*/ 	.byte	0x04, 0x37
        /*0002*/ 	.short	(.L_763 - .L_762)
.L_762:
        /*0004*/ 	.word	0x00000082


	//----- nvinfo : EIATTR_KPARAM_INFO
	.align		4
.L_763:
        /*0008*/ 	.byte	0x04, 0x17
        /*000a*/ 	.short	(.L_765 - .L_764)
.L_764:
        /*000c*/ 	.word	0x00000000
        /*0010*/ 	.short	0x0003
        /*0012*/ 	.short	0x0010
        /*0014*/ 	.byte	0x00, 0xf0, 0x11, 0x00


	//----- nvinfo : EIATTR_KPARAM_INFO
	.align		4
.L_765:
        /*0018*/ 	.byte	0x04, 0x17
        /*001a*/ 	.short	(.L_767 - .L_766)
.L_766:
        /*001c*/ 	.word	0x00000000
        /*0020*/ 	.short	0x0002
        /*0022*/ 	.short	0x000c
        /*0024*/ 	.byte	0x00, 0xf0, 0x11, 0x00


	//----- nvinfo : EIATTR_KPARAM_INFO
	.align		4
.L_767:
        /*0028*/ 	.byte	0x04, 0x17
        /*002a*/ 	.short	(.L_769 - .L_768)
.L_768:
        /*002c*/ 	.word	0x00000000
        /*0030*/ 	.short	0x0001
        /*0032*/ 	.short	0x0008
        /*0034*/ 	.byte	0x00, 0xf0, 0x11, 0x00


	//----- nvinfo : EIATTR_KPARAM_INFO
	.align		4
.L_769:
        /*0038*/ 	.byte	0x04, 0x17
        /*003a*/ 	.short	(.L_771 - .L_770)
.L_770:
        /*003c*/ 	.word	0x00000000
        /*0040*/ 	.short	0x0000
        /*0042*/ 	.short	0x0000
        /*0044*/ 	.byte	0x00, 0xf5, 0x21, 0x00


	//----- nvinfo : EIATTR_SPARSE_MMA_MASK
	.align		4
.L_771:
        /*0048*/ 	.byte	0x03, 0x50
        /*004a*/ 	.short	0x0000


	//----- nvinfo : EIATTR_MAXREG_COUNT
	.align		4
        /*004c*/ 	.byte	0x03, 0x1b
        /*004e*/ 	.short	0x00ff


	//----- nvinfo : EIATTR_MERCURY_ISA_VERSION
	.align		4
        /*0050*/ 	.byte	0x03, 0x5f
        /*0052*/ 	.short	0x0101


	//----- nvinfo : EIATTR_VRC_CTA_INIT_COUNT
	.align		4
        /*0054*/ 	.byte	0x02, 0x4a
	.zero		1
	.zero		1


	//----- nvinfo : EIATTR_EXIT_INSTR_OFFSETS
	.align		4
        /*0058*/ 	.byte	0x04, 0x1c
        /*005a*/ 	.short	(.L_773 - .L_772)


	//   ....[0]....
.L_772:
        /*005c*/ 	.word	0x000000c0


	//   ....[1]....
        /*0060*/ 	.word	0x000001c0


	//----- nvinfo : EIATTR_CBANK_PARAM_SIZE
	.align		4
.L_773:
        /*0064*/ 	.byte	0x03, 0x19
        /*0066*/ 	.short	0x0014


	//----- nvinfo : EIATTR_PARAM_CBANK
	.align		4
        /*0068*/ 	.byte	0x04, 0x0a
        /*006a*/ 	.short	(.L_775 - .L_774)
	.align		4
.L_774:
        /*006c*/ 	.word	index@(.nv.constant0._Z22right_sph2cart_inplaceILi0EEvPdiii)
        /*0070*/ 	.short	0x0380
        /*0072*/ 	.short	0x0014


	//----- nvinfo : EIATTR_SW_WAR
	.align		4
.L_775:
        /*0074*/ 	.byte	0x04, 0x36
        /*0076*/ 	.short	(.L_777 - .L_776)
.L_776:
        /*0078*/ 	.word	0x00000008
.L_777:


//--------------------- .nv.info._Z21left_sph2cart_inplaceILi10EEvPdiii --------------------------
	.section	.nv.info._Z21left_sph2cart_inplaceILi10EEvPdiii,"",@"SHT_CUDA_INFO"
	.sectionflags	@""
	.align	4


	//----- nvinfo : EIATTR_CUDA_API_VERSION
	.align		4
        /*0000*/ 	.byte	0x04, 0x37
        /*0002*/ 	.short	(.L_779 - .L_778)
.L_778:
        /*0004*/ 	.word	0x00000082


	//----- nvinfo : EIATTR_KPARAM_INFO
	.align		4
.L_779:
        /*0008*/ 	.byte	0x04, 0x17
        /*000a*/ 	.short	(.L_781 - .L_780)
.L_780:
        /*000c*/ 	.word	0x00000000
        /*0010*/ 	.short	0x0003
        /*0012*/ 	.short	0x0010
        /*0014*/ 	.byte	0x00, 0xf0, 0x11, 0x00


	//----- nvinfo : EIATTR_KPARAM_INFO
	.align		4
.L_781:
        /*0018*/ 	.byte	0x04, 0x17
        /*001a*/ 	.short	(.L_783 - .L_782)
.L_782:
        /*001c*/ 	.word	0x00000000
        /*0020*/ 	.short	0x0002
        /*0022*/ 	.short	0x000c
        /*0024*/ 	.byte	0x00, 0xf0, 0x11, 0x00


	//----- nvinfo : EIATTR_KPARAM_INFO
	.align		4
.L_783:
        /*0028*/ 	.byte	0x04, 0x17
        /*002a*/ 	.short	(.L_785 - .L_784)
.L_784:
        /*002c*/ 	.word	0x00000000
        /*0030*/ 	.short	0x0001
        /*0032*/ 	.short	0x0008
        /*0034*/ 	.byte	0x00, 0xf0, 0x11, 0x00


	//----- nvinfo : EIATTR_KPARAM_INFO
	.align		4
.L_785:
        /*0038*/ 	.byte	0x04, 0x17
        /*003a*/ 	.short	(.L_787 - .L_786)
.L_786:
        /*003c*/ 	.word	0x00000000
        /*0040*/ 	.short	0x0000
        /*0042*/ 	.short	0x0000
        /*0044*/ 	.byte	0x00, 0xf5, 0x21, 0x00


	//----- nvinfo : EIATTR_SPARSE_MMA_MASK
	.align		4
.L_787:
        /*0048*/ 	.byte	0x03, 0x50
        /*004a*/ 	.short	0x0000


	//----- nvinfo : EIATTR_MAXREG_COUNT
	.align		4
        /*004c*/ 	.byte	0x03, 0x1b
        /*004e*/ 	.short	0x00ff


	//----- nvinfo : EIATTR_MERCURY_ISA_VERSION
	.align		4
        /*0050*/ 	.byte	0x03, 0x5f
        /*0052*/ 	.short	0x0101


	//----- nvinfo : EIATTR_VRC_CTA_INIT_COUNT
	.align		4
        /*0054*/ 	.byte	0x02, 0x4a
	.zero		1
	.zero		1


	//----- nvinfo : EIATTR_EXIT_INSTR_OFFSETS
	.align		4
        /*0058*/ 	.byte	0x04, 0x1c
        /*005a*/ 	.short	(.L_789 - .L_788)


	//   ....[0]....
.L_788:
        /*005c*/ 	.word	0x000000c0


	//   ....[1]....
        /*0060*/ 	.word	0x00002de0


	//----- nvinfo : EIATTR_CBANK_PARAM_SIZE
	.align		4
.L_789:
        /*0064*/ 	.byte	0x03, 0x19
        /*0066*/ 	.short	0x0014


	//----- nvinfo : EIATTR_PARAM_CBANK
	.align		4
        /*0068*/ 	.byte	0x04, 0x0a
        /*006a*/ 	.short	(.L_791 - .L_790)
	.align		4
.L_790:
        /*006c*/ 	.word	index@(.nv.constant0._Z21left_sph2cart_inplaceILi10EEvPdiii)
        /*0070*/ 	.short	0x0380
        /*0072*/ 	.short	0x0014


	//----- nvinfo : EIATTR_SW_WAR
	.align		4
.L_791:
        /*0074*/ 	.byte	0x04, 0x36
        /*0076*/ 	.short	(.L_793 - .L_792)
.L_792:
        /*0078*/ 	.word	0x00000008
.L_793:


//--------------------- .nv.info._Z21left_sph2cart_inplaceILi9EEvPdiii --------------------------
	.section	.nv.info._Z21left_sph2cart_inplaceILi9EEvPdiii,"",@"SHT_CUDA_INFO"
	.sectionflags	@""
	.align	4


	//----- nvinfo : EIATTR_CUDA_API_VERSION
	.align		4
        /*0000*/ 	.byte	0x04, 0x37
        /*0002*/ 	.short	(.L_795 - .L_794)
.L_794:
        /*0004*/ 	.word	0x00000082


	//----- nvinfo : EIATTR_KPARAM_INFO
	.align		4
.L_795:
        /*0008*/ 	.byte	0x04, 0x17
        /*000a*/ 	.short	(.L_797 - .L_796)
.L_796:
        /*000c*/ 	.word	0x00000000
        /*0010*/ 	.short	0x0003
        /*0012*/ 	.short	0x0010
        /*0014*/ 	.byte	0x00, 0xf0, 0x11, 0x00


	//----- nvinfo : EIATTR_KPARAM_INFO
	.align		4
.L_797:
        /*0018*/ 	.byte	0x04, 0x17
        /*001a*/ 	.short	(.L_799 - .L_798)
.L_798:
        /*001c*/ 	.word	0x00000000
        /*0020*/ 	.short	0x0002
        /*0022*/ 	.short	0x000c
        /*0024*/ 	.byte	0x00, 0xf0, 0x11, 0x00


	//----- nvinfo : EIATTR_KPARAM_INFO
	.align		4
.L_799:
        /*0028*/ 	.byte	0x04, 0x17
        /*002a*/ 	.short	(.L_801 - .L_800)
.L_800:
        /*002c*/ 	.word	0x00000000
        /*0030*/ 	.short	0x0001
        /*0032*/ 	.short	0x0008
        /*0034*/ 	.byte	0x00, 0xf0, 0x11, 0x00


	//----- nvinfo : EIATTR_KPARAM_INFO
	.align		4
.L_801:
        /*0038*/ 	.byte	0x04, 0x17
        /*003a*/ 	.short	(.L_803 - .L_802)
.L_802:
        /*003c*/ 	.word	0x00000000
        /*0040*/ 	.short	0x0000
        /*0042*/ 	.short	0x0000
        /*0044*/ 	.byte	0x00, 0xf5, 0x21, 0x00


	//----- nvinfo : EIATTR_SPARSE_MMA_MASK
	.align		4
.L_803:
        /*0048*/ 	.byte	0x03, 0x50
        /*004a*/ 	.short	0x0000


	//----- nvinfo : EIATTR_MAXREG_COUNT
	.align		4
        /*004c*/ 	.byte	0x03, 0x1b
        /*004e*/ 	.short	0x00ff


	//----- nvinfo : EIATTR_MERCURY_ISA_VERSION
	.align		4
        /*0050*/ 	.byte	0x03, 0x5f
        /*0052*/ 	.short	0x0101


	//----- nvinfo : EIATTR_VRC_CTA_INIT_COUNT
	.align		4
        /*0054*/ 	.byte	0x02, 0x4a
	.zero		1
	.zero		1


	//----- nvinfo : EIATTR_EXIT_INSTR_OFFSETS
	.align		4
        /*0058*/ 	.byte	0x04, 0x1c
        /*005a*/ 	.short	(.L_805 - .L_804)


	//   ....[0]....
.L_804:
        /*005c*/ 	.word	0x000000c0


	//   ....[1]....
        /*0060*/ 	.word	0x000023b0


	//----- nvinfo : EIATTR_CBANK_PARAM_SIZE
	.align		4
.L_805:
        /*0064*/ 	.byte	0x03, 0x19
        /*0066*/ 	.short	0x0014


	//----- nvinfo : EIATTR_PARAM_CBANK
	.align		4
        /*0068*/ 	.byte	0x04, 0x0a
        /*006a*/ 	.short	(.L_807 - .L_806)
	.align		4
.L_806:
        /*006c*/ 	.word	index@(.nv.constant0._Z21left_sph2cart_inplaceILi9EEvPdiii)
        /*0070*/ 	.short	0x0380
        /*0072*/ 	.short	0x0014


	//----- nvinfo : EIATTR_SW_WAR
	.align		4
.L_807:
        /*0074*/ 	.byte	0x04, 0x36
        /*0076*/ 	.short	(.L_809 - .L_808)
.L_808:
        /*0078*/ 	.word	0x00000008
.L_809:


//--------------------- .nv.info._Z21left_sph2cart_inplaceILi8EEvPdiii --------------------------
	.section	.nv.info._Z21left_sph2cart_inplaceILi8EEvPdiii,"",@"SHT_CUDA_INFO"
	.sectionflags	@""
	.align	4


	//----- nvinfo : EIATTR_CUDA_API_VERSION
	.align		4
        /*0000*/ 	.byte	0x04, 0x37
        /*0002*/ 	.short	(.L_811 - .L_810)
.L_810:
        /*0004*/ 	.word	0x00000082


	//----- nvinfo : EIATTR_KPARAM_INFO
	.align		4
.L_811:
        /*0008*/ 	.byte	0x04, 0x17
        /*000a*/ 	.short	(.L_813 - .L_812)
.L_812:
        /*000c*/ 	.word	0x00000000
        /*0010*/ 	.short	0x0003
        /*0012*/ 	.short	0x0010
        /*0014*/ 	.byte	0x00, 0xf0, 0x11, 0x00


	//----- nvinfo : EIATTR_KPARAM_INFO
	.align		4
.L_813:
        /*0018*/ 	.byte	0x04, 0x17
        /*001a*/ 	.short	(.L_815 - .L_814)
.L_814:
        /*001c*/ 	.word	0x00000000
        /*0020*/ 	.short	0x0002
        /*0022*/ 	.short	0x000c
        /*0024*/ 	.byte	0x00, 0xf0, 0x11, 0x00


	//----- nvinfo : EIATTR_KPARAM_INFO
	.align		4
.L_815:
        /*0028*/ 	.byte	0x04, 0x17
        /*002a*/ 	.short	(.L_817 - .L_816)
.L_816:
        /*002c*/ 	.word	0x00000000
        /*0030*/ 	.short	0x0001
        /*0032*/ 	.short	0x0008
        /*0034*/ 	.byte	0x00, 0xf0, 0x11, 0x00


	//----- nvinfo : EIATTR_KPARAM_INFO
	.align		4
.L_817:
        /*0038*/ 	.byte	0x04, 0x17
        /*003a*/ 	.short	(.L_819 - .L_818)
.L_818:
        /*003c*/ 	.word	0x00000000
        /*0040*/ 	.short	0x0000
        /*0042*/ 	.short	0x0000
        /*0044*/ 	.byte	0x00, 0xf5, 0x21, 0x00


	//----- nvinfo : EIATTR_SPARSE_MMA_MASK
	.align		4
.L_819:
        /*0048*/ 	.byte	0x03, 0x50
        /*004a*/ 	.short	0x0000


	//----- nvinfo : EIATTR_MAXREG_COUNT
	.align		4
        /*004c*/ 	.byte	0x03, 0x1b
        /*004e*/ 	.short	0x00ff


	//----- nvinfo : EIATTR_MERCURY_ISA_VERSION
	.align		4
        /*0050*/ 	.byte	0x03, 0x5f
        /*0052*/ 	.short	0x0101


	//----- nvinfo : EIATTR_VRC_CTA_INIT_COUNT
	.align		4
        /*0054*/ 	.byte	0x02, 0x4a
	.zero		1
	.zero		1


	//----- nvinfo : EIATTR_EXIT_INSTR_OFFSETS
	.align		4
        /*0058*/ 	.byte	0x04, 0x1c
        /*005a*/ 	.short	(.L_821 - .L_820)


	//   ....[0]....
.L_820:
        /*005c*/ 	.word	0x000000c0


	//   ....[1]....
        /*0060*/ 	.word	0x00001b30


	//----- nvinfo : EIATTR_CBANK_PARAM_SIZE
	.align		4
.L_821:
        /*0064*/ 	.byte	0x03, 0x19
        /*0066*/ 	.short	0x0014


	//----- nvinfo : EIATTR_PARAM_CBANK
	.align		4
        /*0068*/ 	.byte	0x04, 0x0a
        /*006a*/ 	.short	(.L_823 - .L_822)
	.align		4
.L_822:
        /*006c*/ 	.word	index@(.nv.constant0._Z21left_sph2cart_inplaceILi8EEvPdiii)
        /*0070*/ 	.short	0x0380
        /*0072*/ 	.short	0x0014


	//----- nvinfo : EIATTR_SW_WAR
	.align		4
.L_823:
        /*0074*/ 	.byte	0x04, 0x36
        /*0076*/ 	.short	(.L_825 - .L_824)
.L_824:
        /*0078*/ 	.word	0x00000008
.L_825:


//--------------------- .nv.info._Z21left_sph2cart_inplaceILi7EEvPdiii --------------------------
	.section	.nv.info._Z21left_sph2cart_inplaceILi7EEvPdiii,"",@"SHT_CUDA_INFO"
	.sectionflags	@""
	.align	4


	//----- nvinfo : EIATTR_CUDA_API_VERSION
	.align		4
        /*0000*/ 	.byte	0x04, 0x37
        /*0002*/ 	.short	(.L_827 - .L_826)
.L_826:
        /*0004*/ 	.word	0x00000082


	//----- nvinfo : EIATTR_KPARAM_INFO
	.align		4
.L_827:
        /*0008*/ 	.byte	0x04, 0x17
        /*000a*/ 	.short	(.L_829 - .L_828)
.L_828:
        /*000c*/ 	.word	0x00000000
        /*0010*/ 	.short	0x0003
        /*0012*/ 	.short	0x0010
        /*0014*/ 	.byte	0x00, 0xf0, 0x11, 0x00


	//----- nvinfo : EIATTR_KPARAM_INFO
	.align		4
.L_829:
        /*0018*/ 	.byte	0x04, 0x17
        /*001a*/ 	.short	(.L_831 - .L_830)
.L_830:
        /*001c*/ 	.word	0x00000000
        /*0020*/ 	.short	0x0002
        /*0022*/ 	.short	0x000c
        /*0024*/ 	.byte	0x00, 0xf0, 0x11, 0x00


	//----- nvinfo : EIATTR_KPARAM_INFO
	.align		4
.L_831:
        /*0028*/ 	.byte	0x04, 0x17
        /*002a*/ 	.short	(.L_833 - .L_832)
.L_832:
        /*002c*/ 	.word	0x00000000
        /*0030*/ 	.short	0x0001
        /*0032*/ 	.short	0x0008
        /*0034*/ 	.byte	0x00, 0xf0, 0x11, 0x00


	//----- nvinfo : EIATTR_KPARAM_INFO
	.align		4
.L_833:
        /*0038*/ 	.byte	0x04, 0x17
        /*003a*/ 	.short	(.L_835 - .L_834)
.L_834:
        /*003c*/ 	.word	0x00000000
        /*0040*/ 	.short	0x0000
        /*0042*/ 	.short	0x0000
        /*0044*/ 	.byte	0x00, 0xf5, 0x21, 0x00


	//----- nvinfo : EIATTR_SPARSE_MMA_MASK
	.align		4
.L_835:
        /*0048*/ 	.byte	0x03, 0x50
        /*004a*/ 	.short	0x0000


	//----- nvinfo : EIATTR_MAXREG_COUNT
	.align		4
        /*004c*/ 	.byte	0x03, 0x1b
        /*004e*/ 	.short	0x00ff


	//----- nvinfo : EIATTR_MERCURY_ISA_VERSION
	.align		4
        /*0050*/ 	.byte	0x03, 0x5f
        /*0052*/ 	.short	0x0101


	//----- nvinfo : EIATTR_VRC_CTA_INIT_COUNT
	.align		4
        /*0054*/ 	.byte	0x02, 0x4a
	.zero		1
	.zero		1


	//----- nvinfo : EIATTR_EXIT_INSTR_OFFSETS
	.align		4
        /*0058*/ 	.byte	0x04, 0x1c
        /*005a*/ 	.short	(.L_837 - .L_836)


	//   ....[0]....
.L_836:
        /*005c*/ 	.word	0x000000c0


	//   ....[1]....
        /*0060*/ 	.word	0x000014b0


	//----- nvinfo : EIATTR_CBANK_PARAM_SIZE
	.align		4
.L_837:
        /*0064*/ 	.byte	0x03, 0x19
        /*0066*/ 	.short	0x0014


	//----- nvinfo : EIATTR_PARAM_CBANK
	.align		4
        /*0068*/ 	.byte	0x04, 0x0a
        /*006a*/ 	.short	(.L_839 - .L_838)
	.align		4
.L_838:
        /*006c*/ 	.word	index@(.nv.constant0._Z21left_sph2cart_inplaceILi7EEvPdiii)
        /*0070*/ 	.short	0x0380
        /*0072*/ 	.short	0x0014


	//----- nvinfo : EIATTR_SW_WAR
	.align		4
.L_839:
        /*0074*/ 	.byte	0x04, 0x36
        /*0076*/ 	.short	(.L_841 - .L_840)
.L_840:
        /*0078*/ 	.word	0x00000008
.L_841:


//--------------------- .nv.info._Z21left_sph2cart_inplaceILi6EEvPdiii --------------------------
	.section	.nv.info._Z21left_sph2cart_inplaceILi6EEvPdiii,"",@"SHT_CUDA_INFO"
	.sectionflags	@""
	.align	4


	//----- nvinfo : EIATTR_CUDA_API_VERSION
	.align		4
        /*0000*/ 	.byte	0x04, 0x37
        /*0002*/ 	.short	(.L_843 - .L_842)
.L_842:
        /*0004*/ 	.word	0x00000082


	//----- nvinfo : EIATTR_KPARAM_INFO
	.align		4
.L_843:
        /*0008*/ 	.byte	0x04, 0x17
        /*000a*/ 	.short	(.L_845 - .L_844)
.L_844:
        /*000c*/ 	.word	0x00000000
        /*0010*/ 	.short	0x0003
        /*0012*/ 	.short	0x0010
        /*0014*/ 	.byte	0x00, 0xf0, 0x11, 0x00


	//----- nvinfo : EIATTR_KPARAM_INFO
	.align		4
.L_845:
        /*0018*/ 	.byte	0x04, 0x17
        /*001a*/ 	.short	(.L_847 - .L_846)
.L_846:
        /*001c*/ 	.word	0x00000000
        /*0020*/ 	.short	0x0002
        /*0022*/ 	.short	0x000c
        /*0024*/ 	.byte	0x00, 0xf0, 0x11, 0x00


	//----- nvinfo : EIATTR_KPARAM_INFO
	.align		4
.L_847:
        /*0028*/ 	.byte	0x04, 0x17
        /*002a*/ 	.short	(.L_849 - .L_848)
.L_848:
        /*002c*/ 	.word	0x00000000
        /*0030*/ 	.short	0x0001
        /*0032*/ 	.short	0x0008
        /*0034*/ 	.byte	0x00, 0xf0, 0x11, 0x00


	//----- nvinfo : EIATTR_KPARAM_INFO
	.align		4
.L_849:
        /*0038*/ 	.byte	0x04, 0x17
        /*003a*/ 	.short	(.L_851 - .L_850)
.L_850:
        /*003c*/ 	.word	0x00000000
        /*0040*/ 	.short	0x0000
        /*0042*/ 	.short	0x0000
        /*0044*/ 	.byte	0x00, 0xf5, 0x21, 0x00


	//----- nvinfo : EIATTR_SPARSE_MMA_MASK
	.align		4
.L_851:
        /*0048*/ 	.byte	0x03, 0x50
        /*004a*/ 	.short	0x0000


	//----- nvinfo : EIATTR_MAXREG_COUNT
	.align		4
        /*004c*/ 	.byte	0x03, 0x1b
        /*004e*/ 	.short	0x00ff


	//----- nvinfo : EIATTR_MERCURY_ISA_VERSION
	.align		4
        /*0050*/ 	.byte	0x03, 0x5f
        /*0052*/ 	.short	0x0101


	//----- nvinfo : EIATTR_VRC_CTA_INIT_COUNT
	.align		4
        /*0054*/ 	.byte	0x02, 0x4a
	.zero		1
	.zero		1


	//----- nvinfo : EIATTR_EXIT_INSTR_OFFSETS
	.align		4
        /*0058*/ 	.byte	0x04, 0x1c
        /*005a*/ 	.short	(.L_853 - .L_852)


	//   ....[0]....
.L_852:
        /*005c*/ 	.word	0x000000c0


	//   ....[1]....
        /*0060*/ 	.word	0x00000e80


	//----- nvinfo : EIATTR_CBANK_PARAM_SIZE
	.align		4
.L_853:
        /*0064*/ 	.byte	0x03, 0x19
        /*0066*/ 	.short	0x0014


	//----- nvinfo : EIATTR_PARAM_CBANK
	.align		4
        /*0068*/ 	.byte	0x04, 0x0a
        /*006a*/ 	.short	(.L_855 - .L_854)
	.align		4
.L_854:
        /*006c*/ 	.word	index@(.nv.constant0._Z21left_sph2cart_inplaceILi6EEvPdiii)
        /*0070*/ 	.short	0x0380
        /*0072*/ 	.short	0x0014


	//----- nvinfo : EIATTR_SW_WAR
	.align		4
.L_855:
        /*0074*/ 	.byte	0x04, 0x36
        /*0076*/ 	.short	(.L_857 - .L_856)
.L_856:
        /*0078*/ 	.word	0x00000008
.L_857:


//--------------------- .nv.info._Z21left_sph2cart_inplaceILi5EEvPdiii --------------------------
	.section	.nv.info._Z21left_sph2cart_inplaceILi5EEvPdiii,"",@"SHT_CUDA_INFO"
	.sectionflags	@""
	.align	4


	//----- nvinfo : EIATTR_CUDA_API_VERSION
	.align		4
        /*0000*/ 	.byte	0x04, 0x37
        /*0002*/ 	.short	(.L_859 - .L_858)
.L_858:
        /*0004*/ 	.word	0x00000082


	//----- nvinfo : EIATTR_KPARAM_INFO
	.align		4
.L_859:
        /*0008*/ 	.byte	0x04, 0x17
        /*000a*/ 	.short	(.L_861 - .L_860)
.L_860:
        /*000c*/ 	.word	0x00000000
        /*0010*/ 	.short	0x0003
        /*0012*/ 	.short	0x0010
        /*0014*/ 	.byte	0x00, 0xf0, 0x11, 0x00


	//----- nvinfo : EIATTR_KPARAM_INFO
	.align		4
.L_861:
        /*0018*/ 	.byte	0x04, 0x17
        /*001a*/ 	.short	(.L_863 - .L_862)
.L_862:
        /*001c*/ 	.word	0x00000000
        /*0020*/ 	.short	0x0002
        /*0022*/ 	.short	0x000c
        /*0024*/ 	.byte	0x00, 0xf0, 0x11, 0x00


	//----- nvinfo : EIATTR_KPARAM_INFO
	.align		4
.L_863:
        /*0028*/ 	.byte	0x04, 0x17
        /*002a*/ 	.short	(.L_865 - .L_864)
.L_864:
        /*002c*/ 	.word	0x00000000
        /*0030*/ 	.short	0x0001
        /*0032*/ 	.short	0x0008
        /*0034*/ 	.byte	0x00, 0xf0, 0x11, 0x00


	//----- nvinfo : EIATTR_KPARAM_INFO
	.align		4
.L_865:
        /*0038*/ 	.byte	0x04, 0x17
        /*003a*/ 	.short	(.L_867 - .L_866)
.L_866:
        /*003c*/ 	.word	0x00000000
        /*0040*/ 	.short	0x0000
        /*0042*/ 	.short	0x0000
        /*0044*/ 	.byte	0x00, 0xf5, 0x21, 0x00


	//----- nvinfo : EIATTR_SPARSE_MMA_MASK
	.align		4
.L_867:
        /*0048*/ 	.byte	0x03, 0x50
        /*004a*/ 	.short	0x0000


	//----- nvinfo : EIATTR_MAXREG_COUNT
	.align		4
        /*004c*/ 	.byte	0x03, 0x1b
        /*004e*/ 	.short	0x00ff


	//----- nvinfo : EIATTR_MERCURY_ISA_VERSION
	.align		4
        /*0050*/ 	.byte	0x03, 0x5f
        /*0052*/ 	.short	0x0101


	//----- nvinfo : EIATTR_VRC_CTA_INIT_COUNT
	.align		4
        /*0054*/ 	.byte	0x02, 0x4a
	.zero		1
	.zero		1


	//----- nvinfo : EIATTR_EXIT_INSTR_OFFSETS
	.align		4
        /*0058*/ 	.byte	0x04, 0x1c
        /*005a*/ 	.short	(.L_869 - .L_868)


	//   ....[0]....
.L_868:
        /*005c*/ 	.word	0x000000c0


	//   ....[1]....
        /*0060*/ 	.word	0x00000ae0


	//----- nvinfo : EIATTR_CBANK_PARAM_SIZE
	.align		4
.L_869:
        /*0064*/ 	.byte	0x03, 0x19
        /*0066*/ 	.short	0x0014


	//----- nvinfo : EIATTR_PARAM_CBANK
	.align		4
        /*0068*/ 	.byte	0x04, 0x0a
        /*006a*/ 	.short	(.L_871 - .L_870)
	.align		4
.L_870:
        /*006c*/ 	.word	index@(.nv.constant0._Z21left_sph2cart_inplaceILi5EEvPdiii)
        /*0070*/ 	.short	0x0380
        /*0072*/ 	.short	0x0014


	//----- nvinfo : EIATTR_SW_WAR
	.align		4
.L_871:
        /*0074*/ 	.byte	0x04, 0x36
        /*0076*/ 	.short	(.L_873 - .L_872)
.L_872:
        /*0078*/ 	.word	0x00000008
.L_873:


//--------------------- .nv.info._Z21left_sph2cart_inplaceILi4EEvPdiii --------------------------
	.section	.nv.info._Z21left_sph2cart_inplaceILi4EEvPdiii,"",@"SHT_CUDA_INFO"
	.sectionflags	@""
	.align	4


	//----- nvinfo : EIATTR_CUDA_API_VERSION
	.align		4
        /*0000*/ 	.byte	0x04, 0x37
        /*0002*/ 	.short	(.L_875 - .L_874)
.L_874:
        /*0004*/ 	.word	0x00000082


	//----- nvinfo : EIATTR_KPARAM_INFO
	.align		4
.L_875:
        /*0008*/ 	.byte	0x04, 0x17
        /*000a*/ 	.short	(.L_877 - .L_876)
.L_876:
        /*000c*/ 	.word	0x00000000
        /*0010*/ 	.short	0x0003
        /*0012*/ 	.short	0x0010
        /*0014*/ 	.byte	0x00, 0xf0, 0x11, 0x00


	//----- nvinfo : EIATTR_KPARAM_INFO
	.align		4
.L_877:
        /*0018*/ 	.byte	0x04, 0x17
        /*001a*/ 	.short	(.L_879 - .L_878)
.L_878:
        /*001c*/ 	.word	0x00000000
        /*0020*/ 	.short	0x0002
        /*0022*/ 	.short	0x000c
        /*0024*/ 	.byte	0x00, 0xf0, 0x11, 0x00


	//----- nvinfo : EIATTR_KPARAM_INFO
	.align		4
.L_879:
        /*0028*/ 	.byte	0x04, 0x17
        /*002a*/ 	.short	(.L_881 - .L_880)
.L_880:
        /*002c*/ 	.word	0x00000000
        /*0030*/ 	.short	0x0001
        /*0032*/ 	.short	0x0008
        /*0034*/ 	.byte	0x00, 0xf0, 0x11, 0x00


	//----- nvinfo : EIATTR_KPARAM_INFO
	.align		4
.L_881:
        /*0038*/ 	.byte	0x04, 0x17
        /*003a*/ 	.short	(.L_883 - .L_882)
.L_882:
        /*003c*/ 	.word	0x00000000
        /*0040*/ 	.short	0x0000
        /*0042*/ 	.short	0x0000
        /*0044*/ 	.byte	0x00, 0xf5, 0x21, 0x00


	//----- nvinfo : EIATTR_SPARSE_MMA_MASK
	.align		4
.L_883:
        /*0048*/ 	.byte	0x03, 0x50
        /*004a*/ 	.short	0x0000


	//----- nvinfo : EIATTR_MAXREG_COUNT
	.align		4
        /*004c*/ 	.byte	0x03, 0x1b
        /*004e*/ 	.short	0x00ff


	//----- nvinfo : EIATTR_MERCURY_ISA_VERSION
	.align		4
        /*0050*/ 	.byte	0x03, 0x5f
        /*0052*/ 	.short	0x0101


	//----- nvinfo : EIATTR_VRC_CTA_INIT_COUNT
	.align		4
        /*0054*/ 	.byte	0x02, 0x4a
	.zero		1
	.zero		1


	//----- nvinfo : EIATTR_EXIT_INSTR_OFFSETS
	.align		4
        /*0058*/ 	.byte	0x04, 0x1c
        /*005a*/ 	.short	(.L_885 - .L_884)


	//   ....[0]....
.L_884:
        /*005c*/ 	.word	0x000000c0


	//   ....[1]....
        /*0060*/ 	.word	0x00000780


	//----- nvinfo : EIATTR_CBANK_PARAM_SIZE
	.align		4
.L_885:
        /*0064*/ 	.byte	0x03, 0x19
        /*0066*/ 	.short	0x0014


	//----- nvinfo : EIATTR_PARAM_CBANK
	.align		4
        /*0068*/ 	.byte	0x04, 0x0a
        /*006a*/ 	.short	(.L_887 - .L_886)
	.align		4
.L_886:
        /*006c*/ 	.word	index@(.nv.constant0._Z21left_sph2cart_inplaceILi4EEvPdiii)
        /*0070*/ 	.short	0x0380
        /*0072*/ 	.short	0x0014


	//----- nvinfo : EIATTR_SW_WAR
	.align		4
.L_887:
        /*0074*/ 	.byte	0x04, 0x36
        /*0076*/ 	.short	(.L_889 - .L_888)
.L_888:
        /*0078*/ 	.word	0x00000008
.L_889:


//--------------------- .nv.info._Z21left_sph2cart_inplaceILi3EEvPdiii --------------------------
	.section	.nv.info._Z21left_sph2cart_inplaceILi3EEvPdiii,"",@"SHT_CUDA_INFO"
	.sectionflags	@""
	.align	4


	//----- nvinfo : EIATTR_CUDA_API_VERSION
	.align		4
        /*0000*/ 	.byte	0x04, 0x37
        /*0002*/ 	.short	(.L_891 - .L_890)
.L_890:
        /*0004*/ 	.word	0x00000082


	//----- nvinfo : EIATTR_KPARAM_INFO
	.align		4
.L_891:
        /*0008*/ 	.byte	0x04, 0x17
        /*000a*/ 	.short	(.L_893 - .L_892)
.L_892:
        /*000c*/ 	.word	0x00000000
        /*0010*/ 	.short	0x0003
        /*0012*/ 	.short	0x0010
        /*0014*/ 	.byte	0x00, 0xf0, 0x11, 0x00


	//----- nvinfo : EIATTR_KPARAM_INFO
	.align		4
.L_893:
        /*0018*/ 	.byte	0x04, 0x17
        /*001a*/ 	.short	(.L_895 - .L_894)
.L_894:
        /*001c*/ 	.word	0x00000000
        /*0020*/ 	.short	0x0002
        /*0022*/ 	.short	0x000c
        /*0024*/ 	.byte	0x00, 0xf0, 0x11, 0x00


	//----- nvinfo : EIATTR_KPARAM_INFO
	.align		4
.L_895:
        /*0028*/ 	.byte	0x04, 0x17
        /*002a*/ 	.short	(.L_897 - .L_896)
.L_896:
        /*002c*/ 	.word	0x00000000
        /*0030*/ 	.short	0x0001
        /*0032*/ 	.short	0x0008
        /*0034*/ 	.byte	0x00, 0xf0, 0x11, 0x00


	//----- nvinfo : EIATTR_KPARAM_INFO
	.align		4
.L_897:
        /*0038*/ 	.byte	0x04, 0x17
        /*003a*/ 	.short	(.L_899 - .L_898)
.L_898:
        /*003c*/ 	.word	0x00000000
        /*0040*/ 	.short	0x0000
        /*0042*/ 	.short	0x0000
        /*0044*/ 	.byte	0x00, 0xf5, 0x21, 0x00


	//----- nvinfo : EIATTR_SPARSE_MMA_MASK
	.align		4
.L_899:
        /*0048*/ 	.byte	0x03, 0x50
        /*004a*/ 	.short	0x0000


	//----- nvinfo : EIATTR_MAXREG_COUNT
	.align		4
        /*004c*/ 	.byte	0x03, 0x1b
        /*004e*/ 	.short	0x00ff


	//----- nvinfo : EIATTR_MERCURY_ISA_VERSION
	.align		4
        /*0050*/ 	.byte	0x03, 0x5f
        /*0052*/ 	.short	0x0101


	//----- nvinfo : EIATTR_VRC_CTA_INIT_COUNT
	.align		4
        /*0054*/ 	.byte	0x02, 0x4a
	.zero		1
	.zero		1


	//----- nvinfo : EIATTR_EXIT_INSTR_OFFSETS
	.align		4
        /*0058*/ 	.byte	0x04, 0x1c
        /*005a*/ 	.short	(.L_901 - .L_900)


	//   ....[0]....
.L_900:
        /*005c*/ 	.word	0x000000c0


	//   ....[1]....
        /*0060*/ 	.word	0x00000510


	//----- nvinfo : EIATTR_CBANK_PARAM_SIZE
	.align		4
.L_901:
        /*0064*/ 	.byte	0x03, 0x19
        /*0066*/ 	.short	0x0014


	//----- nvinfo : EIATTR_PARAM_CBANK
	.align		4
        /*0068*/ 	.byte	0x04, 0x0a
        /*006a*/ 	.short	(.L_903 - .L_902)
	.align		4
.L_902:
        /*006c*/ 	.word	index@(.nv.constant0._Z21left_sph2cart_inplaceILi3EEvPdiii)
        /*0070*/ 	.short	0x0380
        /*0072*/ 	.short	0x0014


	//----- nvinfo : EIATTR_SW_WAR
	.align		4
.L_903:
        /*0074*/ 	.byte	0x04, 0x36
        /*0076*/ 	.short	(.L_905 - .L_904)
.L_904:
        /*0078*/ 	.word	0x00000008
.L_905:


//--------------------- .nv.info._Z21left_sph2cart_inplaceILi2EEvPdiii --------------------------
	.section	.nv.info._Z21left_sph2cart_inplaceILi2EEvPdiii,"",@"SHT_CUDA_INFO"
	.sectionflags	@""
	.align	4


	//----- nvinfo : EIATTR_CUDA_API_VERSION
	.align		4
        /*0000*/ 	.byte	0x04, 0x37
        /*0002*/ 	.short	(.L_907 - .L_906)
.L_906:
        /*0004*/ 	.word	0x00000082


	//----- nvinfo : EIATTR_KPARAM_INFO
	.align		4
.L_907:
        /*0008*/ 	.byte	0x04, 0x17
        /*000a*/ 	.short	(.L_909 - .L_908)
.L_908:
        /*000c*/ 	.word	0x00000000
        /*0010*/ 	.short	0x0003
        /*0012*/ 	.short	0x0010
        /*0014*/ 	.byte	0x00, 0xf0, 0x11, 0x00


	//----- nvinfo : EIATTR_KPARAM_INFO
	.align		4
.L_909:
        /*0018*/ 	.byte	0x04, 0x17
        /*001a*/ 	.short	(.L_911 - .L_910)
.L_910:
        /*001c*/ 	.word	0x00000000
        /*0020*/ 	.short	0x0002
        /*0022*/ 	.short	0x000c
        /*0024*/ 	.byte	0x00, 0xf0, 0x11, 0x00


	//----- nvinfo : EIATTR_KPARAM_INFO
	.align		4
.L_911:
        /*0028*/ 	.byte	0x04, 0x17
        /*002a*/ 	.short	(.L_913 - .L_912)
.L_912:
        /*002c*/ 	.word	0x00000000
        /*0030*/ 	.short	0x0001
        /*0032*/ 	.short	0x0008
        /*0034*/ 	.byte	0x00, 0xf0, 0x11, 0x00


	//----- nvinfo : EIATTR_KPARAM_INFO
	.align		4
.L_913:
        /*0038*/ 	.byte	0x04, 0x17
        /*003a*/ 	.short	(.L_915 - .L_914)
.L_914:
        /*003c*/ 	.word	0x00000000
        /*0040*/ 	.short	0x0000
        /*0042*/ 	.short	0x0000
        /*0044*/ 	.byte	0x00, 0xf5, 0x21, 0x00


	//----- nvinfo : EIATTR_SPARSE_MMA_MASK
	.align		4
.L_915:
        /*0048*/ 	.byte	0x03, 0x50
        /*004a*/ 	.short	0x0000


	//----- nvinfo : EIATTR_MAXREG_COUNT
	.align		4
        /*004c*/ 	.byte	0x03, 0x1b
        /*004e*/ 	.short	0x00ff


	//----- nvinfo : EIATTR_MERCURY_ISA_VERSION
	.align		4
        /*0050*/ 	.byte	0x03, 0x5f
        /*0052*/ 	.short	0x0101


	//----- nvinfo : EIATTR_VRC_CTA_INIT_COUNT
	.align		4
        /*0054*/ 	.byte	0x02, 0x4a
	.zero		1
	.zero		1


	//----- nvinfo : EIATTR_EXIT_INSTR_OFFSETS
	.align		4
        /*0058*/ 	.byte	0x04, 0x1c
        /*005a*/ 	.short	(.L_917 - .L_916)


	//   ....[0]....
.L_916:
        /*005c*/ 	.word	0x000000c0


	//   ....[1]....
        /*0060*/ 	.word	0x00000330


	//----- nvinfo : EIATTR_CBANK_PARAM_SIZE
	.align		4
.L_917:
        /*0064*/ 	.byte	0x03, 0x19
        /*0066*/ 	.short	0x0014


	//----- nvinfo : EIATTR_PARAM_CBANK
	.align		4
        /*0068*/ 	.byte	0x04, 0x0a
        /*006a*/ 	.short	(.L_919 - .L_918)
	.align		4
.L_918:
        /*006c*/ 	.word	index@(.nv.constant0._Z21left_sph2cart_inplaceILi2EEvPdiii)
        /*0070*/ 	.short	0x0380
        /*0072*/ 	.short	0x0014


	//----- nvinfo : EIATTR_SW_WAR
	.align		4
.L_919:
        /*0074*/ 	.byte	0x04, 0x36
        /*0076*/ 	.short	(.L_921 - .L_920)
.L_920:
        /*0078*/ 	.word	0x00000008
.L_921:


//--------------------- .nv.info._Z21left_sph2cart_inplaceILi1EEvPdiii --------------------------
	.section	.nv.info._Z21left_sph2cart_inplaceILi1EEvPdiii,"",@"SHT_CUDA_INFO"
	.sectionflags	@""
	.align	4


	//----- nvinfo : EIATTR_CUDA_API_VERSION
	.align		4
        /*0000*/ 	.byte	0x04, 0x37
        /*0002*/ 	.short	(.L_923 - .L_922)
.L_922:
        /*0004*/ 	.word	0x00000082


	//----- nvinfo : EIATTR_KPARAM_INFO
	.align		4
.L_923:
        /*0008*/ 	.byte	0x04, 0x17
        /*000a*/ 	.short	(.L_925 - .L_924)
.L_924:
        /*000c*/ 	.word	0x00000000
        /*0010*/ 	.short	0x0003
        /*0012*/ 	.short	0x0010
        /*0014*/ 	.byte	0x00, 0xf0, 0x11, 0x00


	//----- nvinfo : EIATTR_KPARAM_INFO
	.align		4
.L_925:
        /*0018*/ 	.byte	0x04, 0x17
        /*001a*/ 	.short	(.L_927 - .L_926)
.L_926:
        /*001c*/ 	.word	0x00000000
        /*0020*/ 	.short	0x0002
        /*0022*/ 	.short	0x000c
        /*0024*/ 	.byte	0x00, 0xf0, 0x11, 0x00


	//----- nvinfo : EIATTR_KPARAM_INFO
	.align		4
.L_927:
        /*0028*/ 	.byte	0x04, 0x17
        /*002a*/ 	.short	(.L_929 - .L_928)
.L_928:
        /*002c*/ 	.word	0x00000000
        /*0030*/ 	.short	0x0001
        /*0032*/ 	.short	0x0008
        /*0034*/ 	.byte	0x00, 0xf0, 0x11, 0x00


	//----- nvinfo : EIATTR_KPARAM_INFO
	.align		4
.L_929:
        /*0038*/ 	.byte	0x04, 0x17
        /*003a*/ 	.short	(.L_931 - .L_930)
.L_930:
        /*003c*/ 	.word	0x00000000
        /*0040*/ 	.short	0x0000
        /*0042*/ 	.short	0x0000
        /*0044*/ 	.byte	0x00, 0xf5, 0x21, 0x00


	//----- nvinfo : EIATTR_SPARSE_MMA_MASK
	.align		4
.L_931:
        /*0048*/ 	.byte	0x03, 0x50
        /*004a*/ 	.short	0x0000


	//----- nvinfo : EIATTR_MAXREG_COUNT
	.align		4
        /*004c*/ 	.byte	0x03, 0x1b
        /*004e*/ 	.short	0x00ff


	//----- nvinfo : EIATTR_MERCURY_ISA_VERSION
	.align		4
        /*0050*/ 	.byte	0x03, 0x5f
        /*0052*/ 	.short	0x0101


	//----- nvinfo : EIATTR_VRC_CTA_INIT_COUNT
	.align		4
        /*0054*/ 	.byte	0x02, 0x4a
	.zero		1
	.zero		1


	//----- nvinfo : EIATTR_EXIT_INSTR_OFFSETS
	.align		4
        /*0058*/ 	.byte	0x04, 0x1c
        /*005a*/ 	.short	(.L_933 - .L_932)


	//   ....[0]....
.L_932:
        /*005c*/ 	.word	0x00000010


	//----- nvinfo : EIATTR_CBANK_PARAM_SIZE
	.align		4
.L_933:
        /*0060*/ 	.byte	0x03, 0x19
        /*0062*/ 	.short	0x0014


	//----- nvinfo : EIATTR_PARAM_CBANK
	.align		4
        /*0064*/ 	.byte	0x04, 0x0a
        /*0066*/ 	.short	(.L_935 - .L_934)
	.align		4
.L_934:
        /*0068*/ 	.word	index@(.nv.constant0._Z21left_sph2cart_inplaceILi1EEvPdiii)
        /*006c*/ 	.short	0x0380
        /*006e*/ 	.short	0x0014


	//----- nvinfo : EIATTR_SW_WAR
	.align		4
.L_935:
        /*0070*/ 	.byte	0x04, 0x36
        /*0072*/ 	.short	(.L_937 - .L_936)
.L_936:
        /*0074*/ 	.word	0x00000008
.L_937:


//--------------------- .nv.info._Z21left_sph2cart_inplaceILi0EEvPdiii --------------------------
	.section	.nv.info._Z21left_sph2cart_inplaceILi0EEvPdiii,"",@"SHT_CUDA_INFO"
	.sectionflags	@""
	.align	4


	//----- nvinfo : EIATTR_CUDA_API_VERSION
	.align		4
        /*0000*/ 	.byte	0x04, 0x37
        /*0002*/ 	.short	(.L_939 - .L_938)
.L_938:
        /*0004*/ 	.word	0x00000082


	//----- nvinfo : EIATTR_KPARAM_INFO
	.align		4
.L_939:
        /*0008*/ 	.byte	0x04, 0x17
        /*000a*/ 	.short	(.L_941 - .L_940)
.L_940:
        /*000c*/ 	.word	0x00000000
        /*0010*/ 	.short	0x0003
        /*0012*/ 	.short	0x0010
        /*0014*/ 	.byte	0x00, 0xf0, 0x11, 0x00


	//----- nvinfo : EIATTR_KPARAM_INFO
	.align		4
.L_941:
        /*0018*/ 	.byte	0x04, 0x17
        /*001a*/ 	.short	(.L_943 - .L_942)
.L_942:
        /*001c*/ 	.word	0x00000000
        /*0020*/ 	.short	0x0002
        /*0022*/ 	.short	0x000c
        /*0024*/ 	.byte	0x00, 0xf0, 0x11, 0x00


	//----- nvinfo : EIATTR_KPARAM_INFO
	.align		4
.L_943:
        /*0028*/ 	.byte	0x04, 0x17
        /*002a*/ 	.short	(.L_945 - .L_944)
.L_944:
        /*002c*/ 	.word	0x00000000
        /*0030*/ 	.short	0x0001
        /*0032*/ 	.short	0x0008
        /*0034*/ 	.byte	0x00, 0xf0, 0x11, 0x00


	//----- nvinfo : EIATTR_KPARAM_INFO
	.align		4
.L_945:
        /*0038*/ 	.byte	0x04, 0x17
        /*003a*/ 	.short	(.L_947 - .L_946)
.L_946:
        /*003c*/ 	.word	0x00000000
        /*0040*/ 	.short	0x0000
        /*0042*/ 	.short	0x0000
        /*0044*/ 	.byte	0x00, 0xf5, 0x21, 0x00


	//----- nvinfo : EIATTR_SPARSE_MMA_MASK
	.align		4
.L_947:
        /*0048*/ 	.byte	0x03, 0x50
        /*004a*/ 	.short	0x0000


	//----- nvinfo : EIATTR_MAXREG_COUNT
	.align		4
        /*004c*/ 	.byte	0x03, 0x1b
        /*004e*/ 	.short	0x00ff


	//----- nvinfo : EIATTR_MERCURY_ISA_VERSION
	.align		4
        /*0050*/ 	.byte	0x03, 0x5f
        /*0052*/ 	.short	0x0101


	//----- nvinfo : EIATTR_VRC_CTA_INIT_COUNT
	.align		4
        /*0054*/ 	.byte	0x02, 0x4a
	.zero		1
	.zero		1


	//----- nvinfo : EIATTR_EXIT_INSTR_OFFSETS
	.align		4
        /*0058*/ 	.byte	0x04, 0x1c
        /*005a*/ 	.short	(.L_949 - .L_948)


	//   ....[0]....
.L_948:
        /*005c*/ 	.word	0x00000010


	//----- nvinfo : EIATTR_CBANK_PARAM_SIZE
	.align		4
.L_949:
        /*0060*/ 	.byte	0x03, 0x19
        /*0062*/ 	.short	0x0014


	//----- nvinfo : EIATTR_PARAM_CBANK
	.align		4
        /*0064*/ 	.byte	0x04, 0x0a
        /*0066*/ 	.short	(.L_951 - .L_950)
	.align		4
.L_950:
        /*0068*/ 	.word	index@(.nv.constant0._Z21left_sph2cart_inplaceILi0EEvPdiii)
        /*006c*/ 	.short	0x0380
        /*006e*/ 	.short	0x0014


	//----- nvinfo : EIATTR_SW_WAR
	.align		4
.L_951:
        /*0070*/ 	.byte	0x04, 0x36
        /*0072*/ 	.short	(.L_953 - .L_952)
.L_952:
        /*0074*/ 	.word	0x00000008
.L_953:


//--------------------- .nv.info._Z22right_cart2sph_inplaceILi10EEvPdiii --------------------------
	.section	.nv.info._Z22right_cart2sph_inplaceILi10EEvPdiii,"",@"SHT_CUDA_INFO"
	.sectionflags	@""
	.align	4


	//----- nvinfo : EIATTR_CUDA_API_VERSION
	.align		4
        /*0000*/ 	.byte	0x04, 0x37
        /*0002*/ 	.short	(.L_955 - .L_954)
.L_954:
        /*0004*/ 	.word	0x00000082


	//----- nvinfo : EIATTR_KPARAM_INFO
	.align		4
.L_955:
        /*0008*/ 	.byte	0x04, 0x17
        /*000a*/ 	.short	(.L_957 - .L_956)
.L_956:
        /*000c*/ 	.word	0x00000000
        /*0010*/ 	.short	0x0003
        /*0012*/ 	.short	0x0010
        /*0014*/ 	.byte	0x00, 0xf0, 0x11, 0x00


	//----- nvinfo : EIATTR_KPARAM_INFO
	.align		4
.L_957:
        /*0018*/ 	.byte	0x04, 0x17
        /*001a*/ 	.short	(.L_959 - .L_958)
.L_958:
        /*001c*/ 	.word	0x00000000
        /*0020*/ 	.short	0x0002
        /*0022*/ 	.short	0x000c
        /*0024*/ 	.byte	0x00, 0xf0, 0x11, 0x00


	//----- nvinfo : EIATTR_KPARAM_INFO
	.align		4
.L_959:
        /*0028*/ 	.byte	0x04, 0x17
        /*002a*/ 	.short	(.L_961 - .L_960)
.L_960:
        /*002c*/ 	.word	0x00000000
        /*0030*/ 	.short	0x0001
        /*0032*/ 	.short	0x0008
        /*0034*/ 	.byte	0x00, 0xf0, 0x11, 0x00


	//----- nvinfo : EIATTR_KPARAM_INFO
	.align		4
.L_961:
        /*0038*/ 	.byte	0x04, 0x17
        /*003a*/ 	.short	(.L_963 - .L_962)
.L_962:
        /*003c*/ 	.word	0x00000000
        /*0040*/ 	.short	0x0000
        /*0042*/ 	.short	0x0000
        /*0044*/ 	.byte	0x00, 0xf5, 0x21, 0x00


	//----- nvinfo : EIATTR_SPARSE_MMA_MASK
	.align		4
.L_963:
        /*0048*/ 	.byte	0x03, 0x50
        /*004a*/ 	.short	0x0000


	//----- nvinfo : EIATTR_MAXREG_COUNT
	.align		4
        /*004c*/ 	.byte	0x03, 0x1b
        /*004e*/ 	.short	0x00ff


	//----- nvinfo : EIATTR_MERCURY_ISA_VERSION
	.align		4
        /*0050*/ 	.byte	0x03, 0x5f
        /*0052*/ 	.short	0x0101


	//----- nvinfo : EIATTR_VRC_CTA_INIT_COUNT
	.align		4
        /*0054*/ 	.byte	0x02, 0x4a
	.zero		1
	.zero		1


	//----- nvinfo : EIATTR_EXIT_INSTR_OFFSETS
	.align		4
        /*0058*/ 	.byte	0x04, 0x1c
        /*005a*/ 	.short	(.L_965 - .L_964)


	//   ....[0]....
.L_964:
        /*005c*/ 	.word	0x000000c0


	//   ....[1]....
        /*0060*/ 	.word	0x00002cc0


	//----- nvinfo : EIATTR_CBANK_PARAM_SIZE
	.align		4
.L_965:
        /*0064*/ 	.byte	0x03, 0x19
        /*0066*/ 	.short	0x0014


	//----- nvinfo : EIATTR_PARAM_CBANK
	.align		4
        /*0068*/ 	.byte	0x04, 0x0a
        /*006a*/ 	.short	(.L_967 - .L_966)
	.align		4
.L_966:
        /*006c*/ 	.word	index@(.nv.constant0._Z22right_cart2sph_inplaceILi10EEvPdiii)
        /*0070*/ 	.short	0x0380
        /*0072*/ 	.short	0x0014


	//----- nvinfo : EIATTR_SW_WAR
	.align		4
.L_967:
        /*0074*/ 	.byte	0x04, 0x36
        /*0076*/ 	.short	(.L_969 - .L_968)
.L_968:
        /*0078*/ 	.word	0x00000008
.L_969:


//--------------------- .nv.info._Z22right_cart2sph_inplaceILi9EEvPdiii --------------------------
	.section	.nv.info._Z22right_cart2sph_inplaceILi9EEvPdiii,"",@"SHT_CUDA_INFO"
	.sectionflags	@""
	.align	4


	//----- nvinfo : EIATTR_CUDA_API_VERSION
	.align		4
        /*0000*/ 	.byte	0x04, 0x37
        /*0002*/ 	.short	(.L_971 - .L_970)
.L_970:
        /*0004*/ 	.word	0x00000082


	//----- nvinfo : EIATTR_KPARAM_INFO
	.align		4
.L_971:
        /*0008*/ 	.byte	0x04, 0x17
        /*000a*/ 	.short	(.L_973 - .L_972)
.L_972:
        /*000c*/ 	.word	0x00000000
        /*0010*/ 	.short	0x0003
        /*0012*/ 	.short	0x0010
        /*0014*/ 	.byte	0x00, 0xf0, 0x11, 0x00


	//----- nvinfo : EIATTR_KPARAM_INFO
	.align		4
.L_973:
        /*0018*/ 	.byte	0x04, 0x17
        /*001a*/ 	.short	(.L_975 - .L_974)
.L_974:
        /*001c*/ 	.word	0x00000000
        /*0020*/ 	.short	0x0002
        /*0022*/ 	.short	0x000c
        /*0024*/ 	.byte	0x00, 0xf0, 0x11, 0x00


	//----- nvinfo : EIATTR_KPARAM_INFO
	.align		4
.L_975:
        /*0028*/ 	.byte	0x04, 0x17
        /*002a*/ 	.short	(.L_977 - .L_976)
.L_976:
        /*002c*/ 	.word	0x00000000
        /*0030*/ 	.short	0x0001
        /*0032*/ 	.short	0x0008
        /*0034*/ 	.byte	0x00, 0xf0, 0x11, 0x00


	//----- nvinfo : EIATTR_KPARAM_INFO
	.align		4
.L_977:
        /*0038*/ 	.byte	0x04, 0x17
        /*003a*/ 	.short	(.L_979 - .L_978)
.L_978:
        /*003c*/ 	.word	0x00000000
        /*0040*/ 	.short	0x0000
        /*0042*/ 	.short	0x0000
        /*0044*/ 	.byte	0x00, 0xf5, 0x21, 0x00


	//----- nvinfo : EIATTR_SPARSE_MMA_MASK
	.align		4
.L_979:
        /*0048*/ 	.byte	0x03, 0x50
        /*004a*/ 	.short	0x0000


	//----- nvinfo : EIATTR_MAXREG_COUNT
	.align		4
        /*004c*/ 	.byte	0x03, 0x1b
        /*004e*/ 	.short	0x00ff


	//----- nvinfo : EIATTR_MERCURY_ISA_VERSION
	.align		4
        /*0050*/ 	.byte	0x03, 0x5f
        /*0052*/ 	.short	0x0101


	//----- nvinfo : EIATTR_VRC_CTA_INIT_COUNT
	.align		4
        /*0054*/ 	.byte	0x02, 0x4a
	.zero		1
	.zero		1


	//----- nvinfo : EIATTR_EXIT_INSTR_OFFSETS
	.align		4
        /*0058*/ 	.byte	0x04, 0x1c
        /*005a*/ 	.short	(.L_981 - .L_980)


	//   ....[0]....
.L_980:
        /*005c*/ 	.word	0x000000c0


	//   ....[1]....
        /*0060*/ 	.word	0x000024c0


	//----- nvinfo : EIATTR_CBANK_PARAM_SIZE
	.align		4
.L_981:
        /*0064*/ 	.byte	0x03, 0x19
        /*0066*/ 	.short	0x0014


	//----- nvinfo : EIATTR_PARAM_CBANK
	.align		4
        /*0068*/ 	.byte	0x04, 0x0a
        /*006a*/ 	.short	(.L_983 - .L_982)
	.align		4
.L_982:
        /*006c*/ 	.word	index@(.nv.constant0._Z22right_cart2sph_inplaceILi9EEvPdiii)
        /*0070*/ 	.short	0x0380
        /*0072*/ 	.short	0x0014


	//----- nvinfo : EIATTR_SW_WAR
	.align		4
.L_983:
        /*0074*/ 	.byte	0x04, 0x36
        /*0076*/ 	.short	(.L_985 - .L_984)
.L_984:
        /*0078*/ 	.word	0x00000008
.L_985:


//--------------------- .nv.info._Z22right_cart2sph_inplaceILi8EEvPdiii --------------------------
	.section	.nv.info._Z22right_cart2sph_inplaceILi8EEvPdiii,"",@"SHT_CUDA_INFO"
	.sectionflags	@""
	.align	4


	//----- nvinfo : EIATTR_CUDA_API_VERSION
	.align		4
        /*0000*/ 	.byte	0x04, 0x37
        /*0002*/ 	.short	(.L_987 - .L_986)
.L_986:
        /*0004*/ 	.word	0x00000082


	//----- nvinfo : EIATTR_KPARAM_INFO
	.align		4
.L_987:
        /*0008*/ 	.byte	0x04, 0x17
        /*000a*/ 	.short	(.L_989 - .L_988)
.L_988:
        /*000c*/ 	.word	0x00000000
        /*0010*/ 	.short	0x0003
        /*0012*/ 	.short	0x0010
        /*0014*/ 	.byte	0x00, 0xf0, 0x11, 0x00


	//----- nvinfo : EIATTR_KPARAM_INFO
	.align		4
.L_989:
        /*0018*/ 	.byte	0x04, 0x17
        /*001a*/ 	.short	(.L_991 - .L_990)
.L_990:
        /*001c*/ 	.word	0x00000000
        /*0020*/ 	.short	0x0002
        /*0022*/ 	.short	0x000c
        /*0024*/ 	.byte	0x00, 0xf0, 0x11, 0x00


	//----- nvinfo : EIATTR_KPARAM_INFO
	.align		4
.L_991:
        /*0028*/ 	.byte	0x04, 0x17
        /*002a*/ 	.short	(.L_993 - .L_992)
.L_992:
        /*002c*/ 	.word	0x00000000
        /*0030*/ 	.short	0x0001
        /*0032*/ 	.short	0x0008
        /*0034*/ 	.byte	0x00, 0xf0, 0x11, 0x00


	//----- nvinfo : EIATTR_KPARAM_INFO
	.align		4
.L_993:
        /*0038*/ 	.byte	0x04, 0x17
        /*003a*/ 	.short	(.L_995 - .L_994)
.L_994:
        /*003c*/ 	.word	0x00000000
        /*0040*/ 	.short	0x0000
        /*0042*/ 	.short	0x0000
        /*0044*/ 	.byte	0x00, 0xf5, 0x21, 0x00


	//----- nvinfo : EIATTR_SPARSE_MMA_MASK
	.align		4
.L_995:
        /*0048*/ 	.byte	0x03, 0x50
        /*004a*/ 	.short	0x0000


	//----- nvinfo : EIATTR_MAXREG_COUNT
	.align		4
        /*004c*/ 	.byte	0x03, 0x1b
        /*004e*/ 	.short	0x00ff


	//----- nvinfo : EIATTR_MERCURY_ISA_VERSION
	.align		4
        /*0050*/ 	.byte	0x03, 0x5f
        /*0052*/ 	.short	0x0101


	//----- nvinfo : EIATTR_VRC_CTA_INIT_COUNT
	.align		4
        /*0054*/ 	.byte	0x02, 0x4a
	.zero		1
	.zero		1


	//----- nvinfo : EIATTR_EXIT_INSTR_OFFSETS
	.align		4
        /*0058*/ 	.byte	0x04, 0x1c
        /*005a*/ 	.short	(.L_997 - .L_996)


	//   ....[0]....
.L_996:
        /*005c*/ 	.word	0x000000c0


	//   ....[1]....
        /*0060*/ 	.word	0x00001b30


	//----- nvinfo : EIATTR_CBANK_PARAM_SIZE
	.align		4
.L_997:
        /*0064*/ 	.byte	0x03, 0x19
        /*0066*/ 	.short	0x0014


	//----- nvinfo : EIATTR_PARAM_CBANK
	.align		4
        /*0068*/ 	.byte	0x04, 0x0a
        /*006a*/ 	.short	(.L_999 - .L_998)
	.align		4
.L_998:
        /*006c*/ 	.word	index@(.nv.constant0._Z22right_cart2sph_inplaceILi8EEvPdiii)
        /*0070*/ 	.short	0x0380
        /*0072*/ 	.short	0x0014


	//----- nvinfo : EIATTR_SW_WAR
	.align		4
.L_999:
        /*0074*/ 	.byte	0x04, 0x36
        /*0076*/ 	.short	(.L_1001 - .L_1000)
.L_1000:
        /*0078*/ 	.word	0x00000008
.L_1001:


//--------------------- .nv.info._Z22right_cart2sph_inplaceILi7EEvPdiii --------------------------
	.section	.nv.info._Z22right_cart2sph_inplaceILi7EEvPdiii,"",@"SHT_CUDA_INFO"
	.sectionflags	@""
	.align	4


	//----- nvinfo : EIATTR_CUDA_API_VERSION
	.align		4
        /*0000*/ 	.byte	0x04, 0x37
        /*0002*/ 	.short	(.L_1003 - .L_1002)
.L_1002:
        /*0004*/ 	.word	0x00000082


	//----- nvinfo : EIATTR_KPARAM_INFO
	.align		4
.L_1003:
        /*0008*/ 	.byte	0x04, 0x17
        /*000a*/ 	.short	(.L_1005 - .L_1004)
.L_1004:
        /*000c*/ 	.word	0x00000000
        /*0010*/ 	.short	0x0003
        /*0012*/ 	.short	0x0010
        /*0014*/ 	.byte	0x00, 0xf0, 0x11, 0x00


	//----- nvinfo : EIATTR_KPARAM_INFO
	.align		4
.L_1005:
        /*0018*/ 	.byte	0x04, 0x17
        /*001a*/ 	.short	(.L_1007 - .L_1006)
.L_1006:
        /*001c*/ 	.word	0x00000000
        /*0020*/ 	.short	0x0002
        /*0022*/ 	.short	0x000c
        /*0024*/ 	.byte	0x00, 0xf0, 0x11, 0x00


	//----- nvinfo : EIATTR_KPARAM_INFO
	.align		4
.L_1007:
        /*0028*/ 	.byte	0x04, 0x17
        /*002a*/ 	.short	(.L_1009 - .L_1008)
.L_1008:
        /*002c*/ 	.word	0x00000000
        /*0030*/ 	.short	0x0001
        /*0032*/ 	.short	0x0008
        /*0034*/ 	.byte	0x00, 0xf0, 0x11, 0x00


	//----- nvinfo : EIATTR_KPARAM_INFO
	.align		4
.L_1009:
        /*0038*/ 	.byte	0x04, 0x17
        /*003a*/ 	.short	(.L_1011 - .L_1010)
.L_1010:
        /*003c*/ 	.word	0x00000000
        /*0040*/ 	.short	0x0000
        /*0042*/ 	.short	0x0000
        /*0044*/ 	.byte	0x00, 0xf5, 0x21, 0x00


	//----- nvinfo : EIATTR_SPARSE_MMA_MASK
	.align		4
.L_1011:
        /*0048*/ 	.byte	0x03, 0x50
        /*004a*/ 	.short	0x0000


	//----- nvinfo : EIATTR_MAXREG_COUNT
	.align		4
        /*004c*/ 	.byte	0x03, 0x1b
        /*004e*/ 	.short	0x00ff


	//----- nvinfo : EIATTR_MERCURY_ISA_VERSION
	.align		4
        /*0050*/ 	.byte	0x03, 0x5f
        /*0052*/ 	.short	0x0101


	//----- nvinfo : EIATTR_VRC_CTA_INIT_COUNT
	.align		4
        /*0054*/ 	.byte	0x02, 0x4a
	.zero		1
	.zero		1


	//----- nvinfo : EIATTR_EXIT_INSTR_OFFSETS
	.align		4
        /*0058*/ 	.byte	0x04, 0x1c
        /*005a*/ 	.short	(.L_1013 - .L_1012)


	//   ....[0]....
.L_1012:
        /*005c*/ 	.word	0x000000c0


	//   ....[1]....
        /*0060*/ 	.word	0x00001460


	//----- nvinfo : EIATTR_CBANK_PARAM_SIZE
	.align		4
.L_1013:
        /*0064*/ 	.byte	0x03, 0x19
        /*0066*/ 	.short	0x0014


	//----- nvinfo : EIATTR_PARAM_CBANK
	.align		4
        /*0068*/ 	.byte	0x04, 0x0a
        /*006a*/ 	.short	(.L_1015 - .L_1014)
	.align		4
.L_1014:
        /*006c*/ 	.word	index@(.nv.constant0._Z22right_cart2sph_inplaceILi7EEvPdiii)
        /*0070*/ 	.short	0x0380
        /*0072*/ 	.short	0x0014


	//----- nvinfo : EIATTR_SW_WAR
	.align		4
.L_1015:
        /*0074*/ 	.byte	0x04, 0x36
        /*0076*/ 	.short	(.L_1017 - .L_1016)
.L_1016:
        /*0078*/ 	.word	0x00000008
.L_1017:


//--------------------- .nv.info._Z22right_cart2sph_inplaceILi6EEvPdiii --------------------------
	.section	.nv.info._Z22right_cart2sph_inplaceILi6EEvPdiii,"",@"SHT_CUDA_INFO"
	.sectionflags	@""
	.align	4


	//----- nvinfo : EIATTR_CUDA_API_VERSION
	.align		4
        /*0000*/ 	.byte	0x04, 0x37
        /*0002*/ 	.short	(.L_1019 - .L_1018)
.L_1018:
        /*0004*/ 	.word	0x00000082


	//----- nvinfo : EIATTR_KPARAM_INFO
	.align		4
.L_1019:
        /*0008*/ 	.byte	0x04, 0x17
        /*000a*/ 	.short	(.L_1021 - .L_1020)
.L_1020:
        /*000c*/ 	.word	0x00000000
        /*0010*/ 	.short	0x0003
        /*0012*/ 	.short	0x0010
        /*0014*/ 	.byte	0x00, 0xf0, 0x11, 0x00


	//----- nvinfo : EIATTR_KPARAM_INFO
	.align		4
.L_1021:
        /*0018*/ 	.byte	0x04, 0x17
        /*001a*/ 	.short	(.L_1023 - .L_1022)
.L_1022:
        /*001c*/ 	.word	0x00000000
        /*0020*/ 	.short	0x0002
        /*0022*/ 	.short	0x000c
        /*0024*/ 	.byte	0x00, 0xf0, 0x11, 0x00


	//----- nvinfo : EIATTR_KPARAM_INFO
	.align		4
.L_1023:
        /*0028*/ 	.byte	0x04, 0x17
        /*002a*/ 	.short	(.L_1025 - .L_1024)
.L_1024:
        /*002c*/ 	.word	0x00000000
        /*0030*/ 	.short	0x0001
        /*0032*/ 	.short	0x0008
        /*0034*/ 	.byte	0x00, 0xf0, 0x11, 0x00


	//----- nvinfo : EIATTR_KPARAM_INFO
	.align		4
.L_1025:
        /*0038*/ 	.byte	0x04, 0x17
        /*003a*/ 	.short	(.L_1027 - .L_1026)
.L_1026:
        /*003c*/ 	.word	0x00000000
        /*0040*/ 	.short	0x0000
        /*0042*/ 	.short	0x0000
        /*0044*/ 	.byte	0x00, 0xf5, 0x21, 0x00


	//----- nvinfo : EIATTR_SPARSE_MMA_MASK
	.align		4
.L_1027:
        /*0048*/ 	.byte	0x03, 0x50
        /*004a*/ 	.short	0x0000


	//----- nvinfo : EIATTR_MAXREG_COUNT
	.align		4
        /*004c*/ 	.byte	0x03, 0x1b
        /*004e*/ 	.short	0x00ff


	//----- nvinfo : EIATTR_MERCURY_ISA_VERSION
	.align		4
        /*0050*/ 	.byte	0x03, 0x5f
        /*0052*/ 	.short	0x0101


	//----- nvinfo : EIATTR_VRC_CTA_INIT_COUNT
	.align		4
        /*0054*/ 	.byte	0x02, 0x4a
	.zero		1
	.zero		1


	//----- nvinfo : EIATTR_EXIT_INSTR_OFFSETS
	.align		4
        /*0058*/ 	.byte	0x04, 0x1c
        /*005a*/ 	.short	(.L_1029 - .L_1028)


	//   ....[0]....
.L_1028:
        /*005c*/ 	.word	0x000000c0


	//   ....[1]....
        /*0060*/ 	.word	0x00000e90


	//----- nvinfo : EIATTR_CBANK_PARAM_SIZE
	.align		4
.L_1029:
        /*0064*/ 	.byte	0x03, 0x19
        /*0066*/ 	.short	0x0014


	//----- nvinfo : EIATTR_PARAM_CBANK
	.align		4
        /*0068*/ 	.byte	0x04, 0x0a
        /*006a*/ 	.short	(.L_1031 - .L_1030)
	.align		4
.L_1030:
        /*006c*/ 	.word	index@(.nv.constant0._Z22right_cart2sph_inplaceILi6EEvPdiii)
        /*0070*/ 	.short	0x0380
        /*0072*/ 	.short	0x0014


	//----- nvinfo : EIATTR_SW_WAR
	.align		4
.L_1031:
        /*0074*/ 	.byte	0x04, 0x36
        /*0076*/ 	.short	(.L_1033 - .L_1032)
.L_1032:
        /*0078*/ 	.word	0x00000008
.L_1033:


//--------------------- .nv.info._Z22right_cart2sph_inplaceILi5EEvPdiii --------------------------
	.section	.nv.info._Z22right_cart2sph_inplaceILi5EEvPdiii,"",@"SHT_CUDA_INFO"
	.sectionflags	@""
	.align	4


	//----- nvinfo : EIATTR_CUDA_API_VERSION
	.align		4
        /*0000*/ 	.byte	0x04, 0x37
        /*0002*/ 	.short	(.L_1035 - .L_1034)
.L_1034:
        /*0004*/ 	.word	0x00000082


	//----- nvinfo : EIATTR_KPARAM_INFO
	.align		4
.L_1035:
        /*0008*/ 	.byte	0x04, 0x17
        /*000a*/ 	.short	(.L_1037 - .L_1036)
.L_1036:
        /*000c*/ 	.word	0x00000000
        /*0010*/ 	.short	0x0003
        /*0012*/ 	.short	0x0010
        /*0014*/ 	.byte	0x00, 0xf0, 0x11, 0x00


	//----- nvinfo : EIATTR_KPARAM_INFO
	.align		4
.L_1037:
        /*0018*/ 	.byte	0x04, 0x17
        /*001a*/ 	.short	(.L_1039 - .L_1038)
.L_1038:
        /*001c*/ 	.word	0x00000000
        /*0020*/ 	.short	0x0002
        /*0022*/ 	.short	0x000c
        /*0024*/ 	.byte	0x00, 0xf0, 0x11, 0x00


	//----- nvinfo : EIATTR_KPARAM_INFO
	.align		4
.L_1039:
        /*0028*/ 	.byte	0x04, 0x17
        /*002a*/ 	.short	(.L_1041 - .L_1040)
.L_1040:
        /*002c*/ 	.word	0x00000000
        /*0030*/ 	.short	0x0001
        /*0032*/ 	.short	0x0008
        /*0034*/ 	.byte	0x00, 0xf0, 0x11, 0x00


	//----- nvinfo : EIATTR_KPARAM_INFO
	.align		4
.L_1041:
        /*0038*/ 	.byte	0x04, 0x17
        /*003a*/ 	.short	(.L_1043 - .L_1042)
.L_1042:
        /*003c*/ 	.word	0x00000000
        /*0040*/ 	.short	0x0000
        /*0042*/ 	.short	0x0000
        /*0044*/ 	.byte	0x00, 0xf5, 0x21, 0x00


	//----- nvinfo : EIATTR_SPARSE_MMA_MASK
	.align		4
.L_1043:
        /*0048*/ 	.byte	0x03, 0x50
        /*004a*/ 	.short	0x0000


	//----- nvinfo : EIATTR_MAXREG_COUNT
	.align		4
        /*004c*/ 	.byte	0x03, 0x1b
        /*004e*/ 	.short	0x00ff


	//----- nvinfo : EIATTR_MERCURY_ISA_VERSION
	.align		4
        /*0050*/ 	.byte	0x03, 0x5f
        /*0052*/ 	.short	0x0101


	//----- nvinfo : EIATTR_VRC_CTA_INIT_COUNT
	.align		4
        /*0054*/ 	.byte	0x02, 0x4a
	.zero		1
	.zero		1


	//----- nvinfo : EIATTR_EXIT_INSTR_OFFSETS
	.align		4
        /*0058*/ 	.byte	0x04, 0x1c
        /*005a*/ 	.short	(.L_1045 - .L_1044)


	//   ....[0]....
.L_1044:
        /*005c*/ 	.word	0x000000c0


	//   ....[1]....
        /*0060*/ 	.word	0x00000a60


	//----- nvinfo : EIATTR_CBANK_PARAM_SIZE
	.align		4
.L_1045:
        /*0064*/ 	.byte	0x03, 0x19
        /*0066*/ 	.short	0x0014


	//----- nvinfo : EIATTR_PARAM_CBANK
	.align		4
        /*0068*/ 	.byte	0x04, 0x0a
        /*006a*/ 	.short	(.L_1047 - .L_1046)
	.align		4
.L_1046:
        /*006c*/ 	.word	index@(.nv.constant0._Z22right_cart2sph_inplaceILi5EEvPdiii)
        /*0070*/ 	.short	0x0380
        /*0072*/ 	.short	0x0014


	//----- nvinfo : EIATTR_SW_WAR
	.align		4
.L_1047:
        /*0074*/ 	.byte	0x04, 0x36
        /*0076*/ 	.short	(.L_1049 - .L_1048)
.L_1048:
        /*0078*/ 	.word	0x00000008
.L_1049:


//--------------------- .nv.info._Z22right_cart2sph_inplaceILi4EEvPdiii --------------------------
	.section	.nv.info._Z22right_cart2sph_inplaceILi4EEvPdiii,"",@"SHT_CUDA_INFO"
	.sectionflags	@""
	.align	4


	//----- nvinfo : EIATTR_CUDA_API_VERSION
	.align		4
        /*0000*/ 	.byte	0x04, 0x37
        /*0002*/ 	.short	(.L_1051 - .L_1050)
.L_1050:
        /*0004*/ 	.word	0x00000082


	//----- nvinfo : EIATTR_KPARAM_INFO
	.align		4
.L_1051:
        /*0008*/ 	.byte	0x04, 0x17
        /*000a*/ 	.short	(.L_1053 - .L_1052)
.L_1052:
        /*000c*/ 	.word	0x00000000
        /*0010*/ 	.short	0x0003
        /*0012*/ 	.short	0x0010
        /*0014*/ 	.byte	0x00, 0xf0, 0x11, 0x00


	//----- nvinfo : EIATTR_KPARAM_INFO
	.align		4
.L_1053:
        /*0018*/ 	.byte	0x04, 0x17
        /*001a*/ 	.short	(.L_1055 - .L_1054)
.L_1054:
        /*001c*/ 	.word	0x00000000
        /*0020*/ 	.short	0x0002
        /*0022*/ 	.short	0x000c
        /*0024*/ 	.byte	0x00, 0xf0, 0x11, 0x00


	//----- nvinfo : EIATTR_KPARAM_INFO
	.align		4
.L_1055:
        /*0028*/ 	.byte	0x04, 0x17
        /*002a*/ 	.short	(.L_1057 - .L_1056)
.L_1056:
        /*002c*/ 	.word	0x00000000
        /*0030*/ 	.short	0x0001
        /*0032*/ 	.short	0x0008
        /*0034*/ 	.byte	0x00, 0xf0, 0x11, 0x00


	//----- nvinfo : EIATTR_KPARAM_INFO
	.align		4
.L_1057:
        /*0038*/ 	.byte	0x04, 0x17
        /*003a*/ 	.short	(.L_1059 - .L_1058)
.L_1058:
        /*003c*/ 	.word	0x00000000
        /*0040*/ 	.short	0x0000
        /*0042*/ 	.short	0x0000
        /*0044*/ 	.byte	0x00, 0xf5, 0x21, 0x00


	//----- nvinfo : EIATTR_SPARSE_MMA_MASK
	.align		4
.L_1059:
        /*0048*/ 	.byte	0x03, 0x50
        /*004a*/ 	.short	0x0000


	//----- nvinfo : EIATTR_MAXREG_COUNT
	.align		4
        /*004c*/ 	.byte	0x03, 0x1b
        /*004e*/ 	.short	0x00ff


	//----- nvinfo : EIATTR_MERCURY_ISA_VERSION
	.align		4
        /*0050*/ 	.byte	0x03, 0x5f
        /*0052*/ 	.short	0x0101


	//----- nvinfo : EIATTR_VRC_CTA_INIT_COUNT
	.align		4
        /*0054*/ 	.byte	0x02, 0x4a
	.zero		1
	.zero		1


	//----- nvinfo : EIATTR_EXIT_INSTR_OFFSETS
	.align		4
        /*0058*/ 	.byte	0x04, 0x1c
        /*005a*/ 	.short	(.L_1061 - .L_1060)


	//   ....[0]....
.L_1060:
        /*005c*/ 	.word	0x000000c0


	//   ....[1]....
        /*0060*/ 	.word	0x000006b0


	//----- nvinfo : EIATTR_CBANK_PARAM_SIZE
	.align		4
.L_1061:
        /*0064*/ 	.byte	0x03, 0x19
        /*0066*/ 	.short	0x0014


	//----- nvinfo : EIATTR_PARAM_CBANK
	.align		4
        /*0068*/ 	.byte	0x04, 0x0a
        /*006a*/ 	.short	(.L_1063 - .L_1062)
	.align		4
.L_1062:
        /*006c*/ 	.word	index@(.nv.constant0._Z22right_cart2sph_inplaceILi4EEvPdiii)
        /*0070*/ 	.short	0x0380
        /*0072*/ 	.short	0x0014


	//----- nvinfo : EIATTR_SW_WAR
	.align		4
.L_1063:
        /*0074*/ 	.byte	0x04, 0x36
        /*0076*/ 	.short	(.L_1065 - .L_1064)
.L_1064:
        /*0078*/ 	.word	0x00000008
.L_1065:


//--------------------- .nv.info._Z22right_cart2sph_inplaceILi3EEvPdiii --------------------------
	.section	.nv.info._Z22right_cart2sph_inplaceILi3EEvPdiii,"",@"SHT_CUDA_INFO"
	.sectionflags	@""
	.align	4


	//----- nvinfo : EIATTR_CUDA_API_VERSION
	.align		4
        /*0000*/ 	.byte	0x04, 0x37
        /*0002*/ 	.short	(.L_1067 - .L_1066)
.L_1066:
        /*0004*/ 	.word	0x00000082


	//----- nvinfo : EIATTR_KPARAM_INFO
	.align		4
.L_1067:
        /*0008*/ 	.byte	0x04, 0x17
        /*000a*/ 	.short	(.L_1069 - .L_1068)
.L_1068:
        /*000c*/ 	.word	0x00000000
        /*0010*/ 	.short	0x0003
        /*0012*/ 	.short	0x0010
        /*0014*/ 	.byte	0x00, 0xf0, 0x11, 0x00


	//----- nvinfo : EIATTR_KPARAM_INFO
	.align		4
.L_1069:
        /*0018*/ 	.byte	0x04, 0x17
        /*001a*/ 	.short	(.L_1071 - .L_1070)
.L_1070:
        /*001c*/ 	.word	0x00000000
        /*0020*/ 	.short	0x0002
        /*0022*/ 	.short	0x000c
        /*0024*/ 	.byte	0x00, 0xf0, 0x11, 0x00


	//----- nvinfo : EIATTR_KPARAM_INFO
	.align		4
.L_1071:
        /*0028*/ 	.byte	0x04, 0x17
        /*002a*/ 	.short	(.L_1073 - .L_1072)
.L_1072:
        /*002c*/ 	.word	0x00000000
        /*0030*/ 	.short	0x0001
        /*0032*/ 	.short	0x0008
        /*0034*/ 	.byte	0x00, 0xf0, 0x11, 0x00


	//----- nvinfo : EIATTR_KPARAM_INFO
	.align		4
.L_1073:
        /*0038*/ 	.byte	0x04, 0x17
        /*003a*/ 	.short	(.L_1075 - .L_1074)
.L_1074:
        /*003c*/ 	.word	0x00000000
        /*0040*/ 	.short	0x0000
        /*0042*/ 	.short	0x0000
        /*0044*/ 	.byte	0x00, 0xf5, 0x21, 0x00


	//----- nvinfo : EIATTR_SPARSE_MMA_MASK
	.align		4
.L_1075:
        /*0048*/ 	.byte	0x03, 0x50
        /*004a*/ 	.short	0x0000


	//----- nvinfo : EIATTR_MAXREG_COUNT
	.align		4
        /*004c*/ 	.byte	0x03, 0x1b
        /*004e*/ 	.short	0x00ff


	//----- nvinfo : EIATTR_MERCURY_ISA_VERSION
	.align		4
        /*0050*/ 	.byte	0x03, 0x5f
        /*0052*/ 	.short	0x0101


	//----- nvinfo : EIATTR_VRC_CTA_INIT_COUNT
	.align		4
        /*0054*/ 	.byte	0x02, 0x4a
	.zero		1
	.zero		1


	//----- nvinfo : EIATTR_EXIT_INSTR_OFFSETS
	.align		4
        /*0058*/ 	.byte	0x04, 0x1c
        /*005a*/ 	.short	(.L_1077 - .L_1076)


	//   ....[0]....
.L_1076:
        /*005c*/ 	.word	0x000000c0


	//   ....[1]....
        /*0060*/ 	.word	0x00000470


	//----- nvinfo : EIATTR_CBANK_PARAM_SIZE
	.align		4
.L_1077:
        /*0064*/ 	.byte	0x03, 0x19
        /*0066*/ 	.short	0x0014


	//----- nvinfo : EIATTR_PARAM_CBANK
	.align		4
        /*0068*/ 	.byte	0x04, 0x0a
        /*006a*/ 	.short	(.L_1079 - .L_1078)
	.align		4
.L_1078:
        /*006c*/ 	.word	index@(.nv.constant0._Z22right_cart2sph_inplaceILi3EEvPdiii)
        /*0070*/ 	.short	0x0380
        /*0072*/ 	.short	0x0014


	//----- nvinfo : EIATTR_SW_WAR
	.align		4
.L_1079:
        /*0074*/ 	.byte	0x04, 0x36
        /*0076*/ 	.short	(.L_1081 - .L_1080)
.L_1080:
        /*0078*/ 	.word	0x00000008
.L_1081:


//--------------------- .nv.info._Z22right_cart2sph_inplaceILi2EEvPdiii --------------------------
	.section	.nv.info._Z22right_cart2sph_inplaceILi2EEvPdiii,"",@"SHT_CUDA_INFO"
	.sectionflags	@""
	.align	4


	//----- nvinfo : EIATTR_CUDA_API_VERSION
	.align		4
        /*0000*/ 	.byte	0x04, 0x37
        /*0002*/ 	.short	(.L_1083 - .L_1082)
.L_1082:
        /*0004*/ 	.word	0x00000082


	//----- nvinfo : EIATTR_KPARAM_INFO
	.align		4
.L_1083:
        /*0008*/ 	.byte	0x04, 0x17
        /*000a*/ 	.short	(.L_1085 - .L_1084)
.L_1084:
        /*000c*/ 	.word	0x00000000
        /*0010*/ 	.short	0x0003
        /*0012*/ 	.short	0x0010
        /*0014*/ 	.byte	0x00, 0xf0, 0x11, 0x00


	//----- nvinfo : EIATTR_KPARAM_INFO
	.align		4
.L_1085:
        /*0018*/ 	.byte	0x04, 0x17
        /*001a*/ 	.short	(.L_1087 - .L_1086)
.L_1086:
        /*001c*/ 	.word	0x00000000
        /*0020*/ 	.short	0x0002
        /*0022*/ 	.short	0x000c
        /*0024*/ 	.byte	0x00, 0xf0, 0x11, 0x00


	//----- nvinfo : EIATTR_KPARAM_INFO
	.align		4
.L_1087:
        /*0028*/ 	.byte	0x04, 0x17
        /*002a*/ 	.short	(.L_1089 - .L_1088)
.L_1088:
        /*002c*/ 	.word	0x00000000
        /*0030*/ 	.short	0x0001
        /*0032*/ 	.short	0x0008
        /*0034*/ 	.byte	0x00, 0xf0, 0x11, 0x00


	//----- nvinfo : EIATTR_KPARAM_INFO
	.align		4
.L_1089:
        /*0038*/ 	.byte	0x04, 0x17
        /*003a*/ 	.short	(.L_1091 - .L_1090)
.L_1090:
        /*003c*/ 	.word	0x00000000
        /*0040*/ 	.short	0x0000
        /*0042*/ 	.short	0x0000
        /*0044*/ 	.byte	0x00, 0xf5, 0x21, 0x00


	//----- nvinfo : EIATTR_SPARSE_MMA_MASK
	.align		4
.L_1091:
        /*0048*/ 	.byte	0x03, 0x50
        /*004a*/ 	.short	0x0000


	//----- nvinfo : EIATTR_MAXREG_COUNT
	.align		4
        /*004c*/ 	.byte	0x03, 0x1b
        /*004e*/ 	.short	0x00ff


	//----- nvinfo : EIATTR_MERCURY_ISA_VERSION
	.align		4
        /*0050*/ 	.byte	0x03, 0x5f
        /*0052*/ 	.short	0x0101


	//----- nvinfo : EIATTR_VRC_CTA_INIT_COUNT
	.align		4
        /*0054*/ 	.byte	0x02, 0x4a
	.zero		1
	.zero		1


	//----- nvinfo : EIATTR_EXIT_INSTR_OFFSETS
	.align		4
        /*0058*/ 	.byte	0x04, 0x1c
        /*005a*/ 	.short	(.L_1093 - .L_1092)


	//   ....[0]....
.L_1092:
        /*005c*/ 	.word	0x000000c0


	//   ....[1]....
        /*0060*/ 	.word	0x00000360


	//----- nvinfo : EIATTR_CBANK_PARAM_SIZE
	.align		4
.L_1093:
        /*0064*/ 	.byte	0x03, 0x19
        /*0066*/ 	.short	0x0014


	//----- nvinfo : EIATTR_PARAM_CBANK
	.align		4
        /*0068*/ 	.byte	0x04, 0x0a
        /*006a*/ 	.short	(.L_1095 - .L_1094)
	.align		4
.L_1094:
        /*006c*/ 	.word	index@(.nv.constant0._Z22right_cart2sph_inplaceILi2EEvPdiii)
        /*0070*/ 	.short	0x0380
        /*0072*/ 	.short	0x0014


	//----- nvinfo : EIATTR_SW_WAR
	.align		4
.L_1095:
        /*0074*/ 	.byte	0x04, 0x36
        /*0076*/ 	.short	(.L_1097 - .L_1096)
.L_1096:
        /*0078*/ 	.word	0x00000008
.L_1097:


//--------------------- .nv.info._Z22right_cart2sph_inplaceILi1EEvPdiii --------------------------
	.section	.nv.info._Z22right_cart2sph_inplaceILi1EEvPdiii,"",@"SHT_CUDA_INFO"
	.sectionflags	@""
	.align	4


	//----- nvinfo : EIATTR_CUDA_API_VERSION
	.align		4
        /*0000*/ 	.byte	0x04, 0x37
        /*0002*/ 	.short	(.L_1099 - .L_1098)
.L_1098:
        /*0004*/ 	.word	0x00000082


	//----- nvinfo : EIATTR_KPARAM_INFO
	.align		4
.L_1099:
        /*0008*/ 	.byte	0x04, 0x17
        /*000a*/ 	.short	(.L_1101 - .L_1100)
.L_1100:
        /*000c*/ 	.word	0x00000000
        /*0010*/ 	.short	0x0003
        /*0012*/ 	.short	0x0010
        /*0014*/ 	.byte	0x00, 0xf0, 0x11, 0x00


	//----- nvinfo : EIATTR_KPARAM_INFO
	.align		4
.L_1101:
        /*0018*/ 	.byte	0x04, 0x17
        /*001a*/ 	.short	(.L_1103 - .L_1102)
.L_1102:
        /*001c*/ 	.word	0x00000000
        /*0020*/ 	.short	0x0002
        /*0022*/ 	.short	0x000c
        /*0024*/ 	.byte	0x00, 0xf0, 0x11, 0x00


	//----- nvinfo : EIATTR_KPARAM_INFO
	.align		4
.L_1103:
        /*0028*/ 	.byte	0x04, 0x17
        /*002a*/ 	.short	(.L_1105 - .L_1104)
.L_1104:
        /*002c*/ 	.word	0x00000000
        /*0030*/ 	.short	0x0001
        /*0032*/ 	.short	0x0008
        /*0034*/ 	.byte	0x00, 0xf0, 0x11, 0x00


	//----- nvinfo : EIATTR_KPARAM_INFO
	.align		4
.L_1105:
        /*0038*/ 	.byte	0x04, 0x17
        /*003a*/ 	.short	(.L_1107 - .L_1106)
.L_1106:
        /*003c*/ 	.word	0x00000000
        /*0040*/ 	.short	0x0000
        /*0042*/ 	.short	0x0000
        /*0044*/ 	.byte	0x00, 0xf5, 0x21, 0x00


	//----- nvinfo : EIATTR_SPARSE_MMA_MASK
	.align		4
.L_1107:
        /*0048*/ 	.byte	0x03, 0x50
        /*004a*/ 	.short	0x0000


	//----- nvinfo : EIATTR_MAXREG_COUNT
	.align		4
        /*004c*/ 	.byte	0x03, 0x1b
        /*004e*/ 	.short	0x00ff


	//----- nvinfo : EIATTR_MERCURY_ISA_VERSION
	.align		4
        /*0050*/ 	.byte	0x03, 0x5f
        /*0052*/ 	.short	0x0101


	//----- nvinfo : EIATTR_VRC_CTA_INIT_COUNT
	.align		4
        /*0054*/ 	.byte	0x02, 0x4a
	.zero		1
	.zero		1


	//----- nvinfo : EIATTR_EXIT_INSTR_OFFSETS
	.align		4
        /*0058*/ 	.byte	0x04, 0x1c
        /*005a*/ 	.short	(.L_1109 - .L_1108)


	//   ....[0]....
.L_1108:
        /*005c*/ 	.word	0x000000c0


	//   ....[1]....
        /*0060*/ 	.word	0x00000210


	//----- nvinfo : EIATTR_CBANK_PARAM_SIZE
	.align		4
.L_1109:
        /*0064*/ 	.byte	0x03, 0x19
        /*0066*/ 	.short	0x0014


	//----- nvinfo : EIATTR_PARAM_CBANK
	.align		4
        /*0068*/ 	.byte	0x04, 0x0a
        /*006a*/ 	.short	(.L_1111 - .L_1110)
	.align		4
.L_1110:
        /*006c*/ 	.word	index@(.nv.constant0._Z22right_cart2sph_inplaceILi1EEvPdiii)
        /*0070*/ 	.short	0x0380
        /*0072*/ 	.short	0x0014


	//----- nvinfo : EIATTR_SW_WAR
	.align		4
.L_1111:
        /*0074*/ 	.byte	0x04, 0x36
        /*0076*/ 	.short	(.L_1113 - .L_1112)
.L_1112:
        /*0078*/ 	.word	0x00000008
.L_1113:


//--------------------- .nv.info._Z22right_cart2sph_inplaceILi0EEvPdiii --------------------------
	.section	.nv.info._Z22right_cart2sph_inplaceILi0EEvPdiii,"",@"SHT_CUDA_INFO"
	.sectionflags	@""
	.align	4


	//----- nvinfo : EIATTR_CUDA_API_VERSION
	.align		4
        /*0000*/ 	.byte	0x04, 0x37
        /*0002*/ 	.short	(.L_1115 - .L_1114)
.L_1114:
        /*0004*/ 	.word	0x00000082


	//----- nvinfo : EIATTR_KPARAM_INFO
	.align		4
.L_1115:
        /*0008*/ 	.byte	0x04, 0x17
        /*000a*/ 	.short	(.L_1117 - .L_1116)
.L_1116:
        /*000c*/ 	.word	0x00000000
        /*0010*/ 	.short	0x0003
        /*0012*/ 	.short	0x0010
        /*0014*/ 	.byte	0x00, 0xf0, 0x11, 0x00


	//----- nvinfo : EIATTR_KPARAM_INFO
	.align		4
.L_1117:
        /*0018*/ 	.byte	0x04, 0x17
        /*001a*/ 	.short	(.L_1119 - .L_1118)
.L_1118:
        /*001c*/ 	.word	0x00000000
        /*0020*/ 	.short	0x0002
        /*0022*/ 	.short	0x000c
        /*0024*/ 	.byte	0x00, 0xf0, 0x11, 0x00


	//----- nvinfo : EIATTR_KPARAM_INFO
	.align		4
.L_1119:
        /*0028*/ 	.byte	0x04, 0x17
        /*002a*/ 	.short	(.L_1121 - .L_1120)
.L_1120:
        /*002c*/ 	.word	0x00000000
        /*0030*/ 	.short	0x0001
        /*0032*/ 	.short	0x0008
        /*0034*/ 	.byte	0x00, 0xf0, 0x11, 0x00


	//----- nvinfo : EIATTR_KPARAM_INFO
	.align		4
.L_1121:
        /*0038*/ 	.byte	0x04, 0x17
        /*003a*/ 	.short	(.L_1123 - .L_1122)
.L_1122:
        /*003c*/ 	.word	0x00000000
        /*0040*/ 	.short	0x0000
        /*0042*/ 	.short	0x0000
        /*0044*/ 	.byte	0x00, 0xf5, 0x21, 0x00


	//----- nvinfo : EIATTR_SPARSE_MMA_MASK
	.align		4
.L_1123:
        /*0048*/ 	.byte	0x03, 0x50
        /*004a*/ 	.short	0x0000


	//----- nvinfo : EIATTR_MAXREG_COUNT
	.align		4
        /*004c*/ 	.byte	0x03, 0x1b
        /*004e*/ 	.short	0x00ff


	//----- nvinfo : EIATTR_MERCURY_ISA_VERSION
	.align		4
        /*0050*/ 	.byte	0x03, 0x5f
        /*0052*/ 	.short	0x0101


	//----- nvinfo : EIATTR_VRC_CTA_INIT_COUNT
	.align		4
        /*0054*/ 	.byte	0x02, 0x4a
	.zero		1
	.zero		1


	//----- nvinfo : EIATTR_EXIT_INSTR_OFFSETS
	.align		4
        /*0058*/ 	.byte	0x04, 0x1c
        /*005a*/ 	.short	(.L_1125 - .L_1124)


	//   ....[0]....
.L_1124:
        /*005c*/ 	.word	0x000000c0


	//   ....[1]....
        /*0060*/ 	.word	0x000001c0


	//----- nvinfo : EIATTR_CBANK_PARAM_SIZE
	.align		4
.L_1125:
        /*0064*/ 	.byte	0x03, 0x19
        /*0066*/ 	.short	0x0014


	//----- nvinfo : EIATTR_PARAM_CBANK
	.align		4
        /*0068*/ 	.byte	0x04, 0x0a
        /*006a*/ 	.short	(.L_1127 - .L_1126)
	.align		4
.L_1126:
        /*006c*/ 	.word	index@(.nv.constant0._Z22right_cart2sph_inplaceILi0EEvPdiii)
        /*0070*/ 	.short	0x0380
        /*0072*/ 	.short	0x0014


	//----- nvinfo : EIATTR_SW_WAR
	.align		4
.L_1127:
        /*0074*/ 	.byte	0x04, 0x36
        /*0076*/ 	.short	(.L_1129 - .L_1128)
.L_1128:
        /*0078*/ 	.word	0x00000008
.L_1129:


//--------------------- .nv.info._Z21left_cart2sph_inplaceILi10EEvPdiii --------------------------
	.section	.nv.info._Z21left_cart2sph_inplaceILi10EEvPdiii,"",@"SHT_CUDA_INFO"
	.sectionflags	@""
	.align	4


	//----- nvinfo : EIATTR_CUDA_API_VERSION
	.align		4
        /*0000*/ 	.byte	0x04, 0x37
        /*0002*/ 	.short	(.L_1131 - .L_1130)
.L_1130:
        /*0004*/ 	.word	0x00000082


	//----- nvinfo : EIATTR_KPARAM_INFO
	.align		4
.L_1131:
        /*0008*/ 	.byte	0x04, 0x17
        /*000a*/ 	.short	(.L_1133 - .L_1132)
.L_1132:
        /*000c*/ 	.word	0x00000000
        /*0010*/ 	.short	0x0003
        /*0012*/ 	.short	0x0010
        /*0014*/ 	.byte	0x00, 0xf0, 0x11, 0x00


	//----- nvinfo : EIATTR_KPARAM_INFO
	.align		4
.L_1133:
        /*0018*/ 	.byte	0x04, 0x17
        /*001a*/ 	.short	(.L_1135 - .L_1134)
.L_1134:
        /*001c*/ 	.word	0x00000000
        /*0020*/ 	.short	0x0002
        /*0022*/ 	.short	0x000c
        /*0024*/ 	.byte	0x00, 0xf0, 0x11, 0x00


	//----- nvinfo : EIATTR_KPARAM_INFO
	.align		4
.L_1135:
        /*0028*/ 	.byte	0x04, 0x17
        /*002a*/ 	.short	(.L_1137 - .L_1136)
.L_1136:
        /*002c*/ 	.word	0x00000000
        /*0030*/ 	.short	0x0001
        /*0032*/ 	.short	0x0008
        /*0034*/ 	.byte	0x00, 0xf0, 0x11, 0x00


	//----- nvinfo : EIATTR_KPARAM_INFO
	.align		4
.L_1137:
        /*0038*/ 	.byte	0x04, 0x17
        /*003a*/ 	.short	(.L_1139 - .L_1138)
.L_1138:
        /*003c*/ 	.word	0x00000000
        /*0040*/ 	.short	0x0000
        /*0042*/ 	.short	0x0000
        /*0044*/ 	.byte	0x00, 0xf5, 0x21, 0x00


	//----- nvinfo : EIATTR_SPARSE_MMA_MASK
	.align		4
.L_1139:
        /*0048*/ 	.byte	0x03, 0x50
        /*004a*/ 	.short	0x0000


	//----- nvinfo : EIATTR_MAXREG_COUNT
	.align		4
        /*004c*/ 	.byte	0x03, 0x1b
        /*004e*/ 	.short	0x00ff


	//----- nvinfo : EIATTR_MERCURY_ISA_VERSION
	.align		4
        /*0050*/ 	.byte	0x03, 0x5f
        /*0052*/ 	.short	0x0101


	//----- nvinfo : EIATTR_VRC_CTA_INIT_COUNT
	.align		4
        /*0054*/ 	.byte	0x02, 0x4a
	.zero		1
	.zero		1


	//----- nvinfo : EIATTR_EXIT_INSTR_OFFSETS
	.align		4
        /*0058*/ 	.byte	0x04, 0x1c
        /*005a*/ 	.short	(.L_1141 - .L_1140)


	//   ....[0]....
.L_1140:
        /*005c*/ 	.word	0x000000c0


	//   ....[1]....
        /*0060*/ 	.word	0x00003200


	//----- nvinfo : EIATTR_CBANK_PARAM_SIZE
	.align		4
.L_1141:
        /*0064*/ 	.byte	0x03, 0x19
        /*0066*/ 	.short	0x0014


	//----- nvinfo : EIATTR_PARAM_CBANK
	.align		4
        /*0068*/ 	.byte	0x04, 0x0a
        /*006a*/ 	.short	(.L_1143 - .L_1142)
	.align		4
.L_1142:
        /*006c*/ 	.word	index@(.nv.constant0._Z21left_cart2sph_inplaceILi10EEvPdiii)
        /*0070*/ 	.short	0x0380
        /*0072*/ 	.short	0x0014


	//----- nvinfo : EIATTR_SW_WAR
	.align		4
.L_1143:
        /*0074*/ 	.byte	0x04, 0x36
        /*0076*/ 	.short	(.L_1145 - .L_1144)
.L_1144:
        /*0078*/ 	.word	0x00000008
.L_1145:


//--------------------- .nv.info._Z21left_cart2sph_inplaceILi9EEvPdiii --------------------------
	.section	.nv.info._Z21left_cart2sph_inplaceILi9EEvPdiii,"",@"SHT_CUDA_INFO"
	.sectionflags	@""
	.align	4


	//----- nvinfo : EIATTR_CUDA_API_VERSION
	.align		4
        /*0000*/ 	.byte	0x04, 0x37
        /*0002*/ 	.short	(.L_1147 - .L_1146)
.L_1146:
        /*0004*/ 	.word	0x00000082


	//----- nvinfo : EIATTR_KPARAM_INFO
	.align		4
.L_1147:
        /*0008*/ 	.byte	0x04, 0x17
        /*000a*/ 	.short	(.L_1149 - .L_1148)
.L_1148:
        /*000c*/ 	.word	0x00000000
        /*0010*/ 	.short	0x0003
        /*0012*/ 	.short	0x0010
        /*0014*/ 	.byte	0x00, 0xf0, 0x11, 0x00


	//----- nvinfo : EIATTR_KPARAM_INFO
	.align		4
.L_1149:
        /*0018*/ 	.byte	0x04, 0x17
        /*001a*/ 	.short	(.L_1151 - .L_1150)
.L_1150:
        /*001c*/ 	.word	0x00000000
        /*0020*/ 	.short	0x0002
        /*0022*/ 	.short	0x000c
        /*0024*/ 	.byte	0x00, 0xf0, 0x11, 0x00


	//----- nvinfo : EIATTR_KPARAM_INFO
	.align		4
.L_1151:
        /*0028*/ 	.byte	0x04, 0x17
        /*002a*/ 	.short	(.L_1153 - .L_1152)
.L_1152:
        /*002c*/ 	.word	0x00000000
        /*0030*/ 	.short	0x0001
        /*0032*/ 	.short	0x0008
        /*0034*/ 	.byte	0x00, 0xf0, 0x11, 0x00


	//----- nvinfo : EIATTR_KPARAM_INFO
	.align		4
.L_1153:
        /*0038*/ 	.byte	0x04, 0x17
        /*003a*/ 	.short	(.L_1155 - .L_1154)
.L_1154:
        /*003c*/ 	.word	0x00000000
        /*0040*/ 	.short	0x0000
        /*0042*/ 	.short	0x0000
        /*0044*/ 	.byte	0x00, 0xf5, 0x21, 0x00


	//----- nvinfo : EIATTR_SPARSE_MMA_MASK
	.align		4
.L_1155:
        /*0048*/ 	.byte	0x03, 0x50
        /*004a*/ 	.short	0x0000


	//----- nvinfo : EIATTR_MAXREG_COUNT
	.align		4
        /*004c*/ 	.byte	0x03, 0x1b
        /*004e*/ 	.short	0x00ff


	//----- nvinfo : EIATTR_MERCURY_ISA_VERSION
	.align		4
        /*0050*/ 	.byte	0x03, 0x5f
        /*0052*/ 	.short	0x0101


	//----- nvinfo : EIATTR_VRC_CTA_INIT_COUNT
	.align		4
        /*0054*/ 	.byte	0x02, 0x4a
	.zero		1
	.zero		1


	//----- nvinfo : EIATTR_EXIT_INSTR_OFFSETS
	.align		4
        /*0058*/ 	.byte	0x04, 0x1c
        /*005a*/ 	.short	(.L_1157 - .L_1156)


	//   ....[0]....
.L_1156:
        /*005c*/ 	.word	0x000000c0


	//   ....[1]....
        /*0060*/ 	.word	0x00002740


	//----- nvinfo : EIATTR_CBANK_PARAM_SIZE
	.align		4
.L_1157:
        /*0064*/ 	.byte	0x03, 0x19
        /*0066*/ 	.short	0x0014


	//----- nvinfo : EIATTR_PARAM_CBANK
	.align		4
        /*0068*/ 	.byte	0x04, 0x0a
        /*006a*/ 	.short	(.L_1159 - .L_1158)
	.align		4
.L_1158:
        /*006c*/ 	.word	index@(.nv.constant0._Z21left_cart2sph_inplaceILi9EEvPdiii)
        /*0070*/ 	.short	0x0380
        /*0072*/ 	.short	0x0014


	//----- nvinfo : EIATTR_SW_WAR
	.align		4
.L_1159:
        /*0074*/ 	.byte	0x04, 0x36
        /*0076*/ 	.short	(.L_1161 - .L_1160)
.L_1160:
        /*0078*/ 	.word	0x00000008
.L_1161:


//--------------------- .nv.info._Z21left_cart2sph_inplaceILi8EEvPdiii --------------------------
	.section	.nv.info._Z21left_cart2sph_inplaceILi8EEvPdiii,"",@"SHT_CUDA_INFO"
	.sectionflags	@""
	.align	4


	//----- nvinfo : EIATTR_CUDA_API_VERSION
	.align		4
        /*0000*/ 	.byte	0x04, 0x37
        /*0002*/ 	.short	(.L_1163 - .L_1162)
.L_1162:
        /*0004*/ 	.word	0x00000082


	//----- nvinfo : EIATTR_KPARAM_INFO
	.align		4
.L_1163:
        /*0008*/ 	.byte	0x04, 0x17
        /*000a*/ 	.short	(.L_1165 - .L_1164)
.L_1164:
        /*000c*/ 	.word	0x00000000
        /*0010*/ 	.short	0x0003
        /*0012*/ 	.short	0x0010
        /*0014*/ 	.byte	0x00, 0xf0, 0x11, 0x00


	//----- nvinfo : EIATTR_KPARAM_INFO
	.align		4
.L_1165:
        /*0018*/ 	.byte	0x04, 0x17
        /*001a*/ 	.short	(.L_1167 - .L_1166)
.L_1166:
        /*001c*/ 	.word	0x00000000
        /*0020*/ 	.short	0x0002
        /*0022*/ 	.short	0x000c
        /*0024*/ 	.byte	0x00, 0xf0, 0x11, 0x00


	//----- nvinfo : EIATTR_KPARAM_INFO
	.align		4
.L_1167:
        /*0028*/ 	.byte	0x04, 0x17
        /*002a*/ 	.short	(.L_1169 - .L_1168)
.L_1168:
        /*002c*/ 	.word	0x00000000
        /*0030*/ 	.short	0x0001
        /*0032*/ 	.short	0x0008
        /*0034*/ 	.byte	0x00, 0xf0, 0x11, 0x00


	//----- nvinfo : EIATTR_KPARAM_INFO
	.align		4
.L_1169:
        /*0038*/ 	.byte	0x04, 0x17
        /*003a*/ 	.short	(.L_1171 - .L_1170)
.L_1170:
        /*003c*/ 	.word	0x00000000
        /*0040*/ 	.short	0x0000
        /*0042*/ 	.short	0x0000
        /*0044*/ 	.byte	0x00, 0xf5, 0x21, 0x00


	//----- nvinfo : EIATTR_SPARSE_MMA_MASK
	.align		4
.L_1171:
        /*0048*/ 	.byte	0x03, 0x50
        /*004a*/ 	.short	0x0000


	//----- nvinfo : EIATTR_MAXREG_COUNT
	.align		4
        /*004c*/ 	.byte	0x03, 0x1b
        /*004e*/ 	.short	0x00ff


	//----- nvinfo : EIATTR_MERCURY_ISA_VERSION
	.align		4
        /*0050*/ 	.byte	0x03, 0x5f
        /*0052*/ 	.short	0x0101


	//----- nvinfo : EIATTR_VRC_CTA_INIT_COUNT
	.align		4
        /*0054*/ 	.byte	0x02, 0x4a
	.zero		1
	.zero		1


	//----- nvinfo : EIATTR_EXIT_INSTR_OFFSETS
	.align		4
        /*0058*/ 	.byte	0x04, 0x1c
        /*005a*/ 	.short	(.L_1173 - .L_1172)


	//   ....[0]....
.L_1172:
        /*005c*/ 	.word	0x000000c0


	//   ....[1]....
        /*0060*/ 	.word	0x00001e90


	//----- nvinfo : EIATTR_CBANK_PARAM_SIZE
	.align		4
.L_1173:
        /*0064*/ 	.byte	0x03, 0x19
        /*0066*/ 	.short	0x0014


	//----- nvinfo : EIATTR_PARAM_CBANK
	.align		4
        /*0068*/ 	.byte	0x04, 0x0a
        /*006a*/ 	.short	(.L_1175 - .L_1174)
	.align		4
.L_1174:
        /*006c*/ 	.word	index@(.nv.constant0._Z21left_cart2sph_inplaceILi8EEvPdiii)
        /*0070*/ 	.short	0x0380
        /*0072*/ 	.short	0x0014


	//----- nvinfo : EIATTR_SW_WAR
	.align		4
.L_1175:
        /*0074*/ 	.byte	0x04, 0x36
        /*0076*/ 	.short	(.L_1177 - .L_1176)
.L_1176:
        /*0078*/ 	.word	0x00000008
.L_1177:


//--------------------- .nv.info._Z21left_cart2sph_inplaceILi7EEvPdiii --------------------------
	.section	.nv.info._Z21left_cart2sph_inplaceILi7EEvPdiii,"",@"SHT_CUDA_INFO"
	.sectionflags	@""
	.align	4


	//----- nvinfo : EIATTR_CUDA_API_VERSION
	.align		4
        /*0000*/ 	.byte	0x04, 0x37
        /*0002*/ 	.short	(.L_1179 - .L_1178)
.L_1178:
        /*0004*/ 	.word	0x00000082


	//----- nvinfo : EIATTR_KPARAM_INFO
	.align		4
.L_1179:
        /*0008*/ 	.byte	0x04, 0x17
        /*000a*/ 	.short	(.L_1181 - .L_1180)
.L_1180:
        /*000c*/ 	.word	0x00000000
        /*0010*/ 	.short	0x0003
        /*0012*/ 	.short	0x0010
        /*0014*/ 	.byte	0x00, 0xf0, 0x11, 0x00


	//----- nvinfo : EIATTR_KPARAM_INFO
	.align		4
.L_1181:
        /*0018*/ 	.byte	0x04, 0x17
        /*001a*/ 	.short	(.L_1183 - .L_1182)
.L_1182:
        /*001c*/ 	.word	0x00000000
        /*0020*/ 	.short	0x0002
        /*0022*/ 	.short	0x000c
        /*0024*/ 	.byte	0x00, 0xf0, 0x11, 0x00


	//----- nvinfo : EIATTR_KPARAM_INFO
	.align		4
.L_1183:
        /*0028*/ 	.byte	0x04, 0x17
        /*002a*/ 	.short	(.L_1185 - .L_1184)
.L_1184:
        /*002c*/ 	.word	0x00000000
        /*0030*/ 	.short	0x0001
        /*0032*/ 	.short	0x0008
        /*0034*/ 	.byte	0x00, 0xf0, 0x11, 0x00


	//----- nvinfo : EIATTR_KPARAM_INFO
	.align		4
.L_1185:
        /*0038*/ 	.byte	0x04, 0x17
        /*003a*/ 	.short	(.L_1187 - .L_1186)
.L_1186:
        /*003c*/ 	.word	0x00000000
        /*0040*/ 	.short	0x0000
        /*0042*/ 	.short	0x0000
        /*0044*/ 	.byte	0x00, 0xf5, 0x21, 0x00


	//----- nvinfo : EIATTR_SPARSE_MMA_MASK
	.align		4
.L_1187:
        /*0048*/ 	.byte	0x03, 0x50
        /*004a*/ 	.short	0x0000


	//----- nvinfo : EIATTR_MAXREG_COUNT
	.align		4
        /*004c*/ 	.byte	0x03, 0x1b
        /*004e*/ 	.short	0x00ff


	//----- nvinfo : EIATTR_MERCURY_ISA_VERSION
	.align		4
        /*0050*/ 	.byte	0x03, 0x5f
        /*0052*/ 	.short	0x0101


	//----- nvinfo : EIATTR_VRC_CTA_INIT_COUNT
	.align		4
        /*0054*/ 	.byte	0x02, 0x4a
	.zero		1
	.zero		1


	//----- nvinfo : EIATTR_EXIT_INSTR_OFFSETS
	.align		4
        /*0058*/ 	.byte	0x04, 0x1c
        /*005a*/ 	.short	(.L_1189 - .L_1188)


	//   ....[0]....
.L_1188:
        /*005c*/ 	.word	0x000000c0


	//   ....[1]....
        /*0060*/ 	.word	0x00001780


	//----- nvinfo : EIATTR_CBANK_PARAM_SIZE
	.align		4
.L_1189:
        /*0064*/ 	.byte	0x03, 0x19
        /*0066*/ 	.short	0x0014


	//----- nvinfo : EIATTR_PARAM_CBANK
	.align		4
        /*0068*/ 	.byte	0x04, 0x0a
        /*006a*/ 	.short	(.L_1191 - .L_1190)
	.align		4
.L_1190:
        /*006c*/ 	.word	index@(.nv.constant0._Z21left_cart2sph_inplaceILi7EEvPdiii)
        /*0070*/ 	.short	0x0380
        /*0072*/ 	.short	0x0014


	//----- nvinfo : EIATTR_SW_WAR
	.align		4
.L_1191:
        /*0074*/ 	.byte	0x04, 0x36
        /*0076*/ 	.short	(.L_1193 - .L_1192)
.L_1192:
        /*0078*/ 	.word	0x00000008
.L_1193:


//--------------------- .nv.info._Z21left_cart2sph_inplaceILi6EEvPdiii --------------------------
	.section	.nv.info._Z21left_cart2sph_inplaceILi6EEvPdiii,"",@"SHT_CUDA_INFO"
	.sectionflags	@""
	.align	4


	//----- nvinfo : EIATTR_CUDA_API_VERSION
	.align		4
        /*0000*/ 	.byte	0x04, 0x37
        /*0002*/ 	.short	(.L_1195 - .L_1194)
.L_1194:
        /*0004*/ 	.word	0x00000082


	//----- nvinfo : EIATTR_KPARAM_INFO
	.align		4
.L_1195:
        /*0008*/ 	.byte	0x04, 0x17
        /*000a*/ 	.short	(.L_1197 - .L_1196)
.L_1196:
        /*000c*/ 	.word	0x00000000
        /*0010*/ 	.short	0x0003
        /*0012*/ 	.short	0x0010
        /*0014*/ 	.byte	0x00, 0xf0, 0x11, 0x00


	//----- nvinfo : EIATTR_KPARAM_INFO
	.align		4
.L_1197:
        /*0018*/ 	.byte	0x04, 0x17
        /*001a*/ 	.short	(.L_1199 - .L_1198)
.L_1198:
        /*001c*/ 	.word	0x00000000
        /*0020*/ 	.short	0x0002
        /*0022*/ 	.short	0x000c
        /*0024*/ 	.byte	0x00, 0xf0, 0x11, 0x00


	//----- nvinfo : EIATTR_KPARAM_INFO
	.align		4
.L_1199:
        /*0028*/ 	.byte	0x04, 0x17
        /*002a*/ 	.short	(.L_1201 - .L_1200)
.L_1200:
        /*002c*/ 	.word	0x00000000
        /*0030*/ 	.short	0x0001
        /*0032*/ 	.short	0x0008
        /*0034*/ 	.byte	0x00, 0xf0, 0x11, 0x00


	//----- nvinfo : EIATTR_KPARAM_INFO
	.align		4
.L_1201:
        /*0038*/ 	.byte	0x04, 0x17
        /*003a*/ 	.short	(.L_1203 - .L_1202)
.L_1202:
        /*003c*/ 	.word	0x00000000
        /*0040*/ 	.short	0x0000
        /*0042*/ 	.short	0x0000
        /*0044*/ 	.byte	0x00, 0xf5, 0x21, 0x00


	//----- nvinfo : EIATTR_SPARSE_MMA_MASK
	.align		4
.L_1203:
        /*0048*/ 	.byte	0x03, 0x50
        /*004a*/ 	.short	0x0000


	//----- nvinfo : EIATTR_MAXREG_COUNT
	.align		4
        /*004c*/ 	.byte	0x03, 0x1b
        /*004e*/ 	.short	0x00ff


	//----- nvinfo : EIATTR_MERCURY_ISA_VERSION
	.align		4
        /*0050*/ 	.byte	0x03, 0x5f
        /*0052*/ 	.short	0x0101


	//----- nvinfo : EIATTR_VRC_CTA_INIT_COUNT
	.align		4
        /*0054*/ 	.byte	0x02, 0x4a
	.zero		1
	.zero		1


	//----- nvinfo : EIATTR_EXIT_INSTR_OFFSETS
	.align		4
        /*0058*/ 	.byte	0x04, 0x1c
        /*005a*/ 	.short	(.L_1205 - .L_1204)


	//   ....[0]....
.L_1204:
        /*005c*/ 	.word	0x000000c0


	//   ....[1]....
        /*0060*/ 	.word	0x00001120


	//----- nvinfo : EIATTR_CBANK_PARAM_SIZE
	.align		4
.L_1205:
        /*0064*/ 	.byte	0x03, 0x19
        /*0066*/ 	.short	0x0014


	//----- nvinfo : EIATTR_PARAM_CBANK
	.align		4
        /*0068*/ 	.byte	0x04, 0x0a
        /*006a*/ 	.short	(.L_1207 - .L_1206)
	.align		4
.L_1206:
        /*006c*/ 	.word	index@(.nv.constant0._Z21left_cart2sph_inplaceILi6EEvPdiii)
        /*0070*/ 	.short	0x0380
        /*0072*/ 	.short	0x0014


	//----- nvinfo : EIATTR_SW_WAR
	.align		4
.L_1207:
        /*0074*/ 	.byte	0x04, 0x36
        /*0076*/ 	.short	(.L_1209 - .L_1208)
.L_1208:
        /*0078*/ 	.word	0x00000008
.L_1209:


//--------------------- .nv.info._Z21left_cart2sph_inplaceILi5EEvPdiii --------------------------
	.section	.nv.info._Z21left_cart2sph_inplaceILi5EEvPdiii,"",@"SHT_CUDA_INFO"
	.sectionflags	@""
	.align	4


	//----- nvinfo : EIATTR_CUDA_API_VERSION
	.align		4
        /*0000*/ 	.byte	0x04, 0x37
        /*0002*/ 	.short	(.L_1211 - .L_1210)
.L_1210:
        /*0004*/ 	.word	0x00000082


	//----- nvinfo : EIATTR_KPARAM_INFO
	.align		4
.L_1211:
        /*0008*/ 	.byte	0x04, 0x17
        /*000a*/ 	.short	(.L_1213 - .L_1212)
.L_1212:
        /*000c*/ 	.word	0x00000000
        /*0010*/ 	.short	0x0003
        /*0012*/ 	.short	0x0010
        /*0014*/ 	.byte	0x00, 0xf0, 0x11, 0x00


	//----- nvinfo : EIATTR_KPARAM_INFO
	.align		4
.L_1213:
        /*0018*/ 	.byte	0x04, 0x17
        /*001a*/ 	.short	(.L_1215 - .L_1214)
.L_1214:
        /*001c*/ 	.word	0x00000000
        /*0020*/ 	.short	0x0002
        /*0022*/ 	.short	0x000c
        /*0024*/ 	.byte	0x00, 0xf0, 0x11, 0x00


	//----- nvinfo : EIATTR_KPARAM_INFO
	.align		4
.L_1215:
        /*0028*/ 	.byte	0x04, 0x17
        /*002a*/ 	.short	(.L_1217 - .L_1216)
.L_1216:
        /*002c*/ 	.word	0x00000000
        /*0030*/ 	.short	0x0001
        /*0032*/ 	.short	0x0008
        /*0034*/ 	.byte	0x00, 0xf0, 0x11, 0x00


	//----- nvinfo : EIATTR_KPARAM_INFO
	.align		4
.L_1217:
        /*0038*/ 	.byte	0x04, 0x17
        /*003a*/ 	.short	(.L_1219 - .L_1218)
.L_1218:
        /*003c*/ 	.word	0x00000000
        /*0040*/ 	.short	0x0000
        /*0042*/ 	.short	0x0000
        /*0044*/ 	.byte	0x00, 0xf5, 0x21, 0x00


	//----- nvinfo : EIATTR_SPARSE_MMA_MASK
	.align		4
.L_1219:
        /*0048*/ 	.byte	0x03, 0x50
        /*004a*/ 	.short	0x0000


	//----- nvinfo : EIATTR_MAXREG_COUNT
	.align		4
        /*004c*/ 	.byte	0x03, 0x1b
        /*004e*/ 	.short	0x00ff


	//----- nvinfo : EIATTR_MERCURY_ISA_VERSION
	.align		4
        /*0050*/ 	.byte	0x03, 0x5f
        /*0052*/ 	.short	0x0101


	//----- nvinfo : EIATTR_VRC_CTA_INIT_COUNT
	.align		4
        /*0054*/ 	.byte	0x02, 0x4a
	.zero		1
	.zero		1


	//----- nvinfo : EIATTR_EXIT_INSTR_OFFSETS
	.align		4
        /*0058*/ 	.byte	0x04, 0x1c
        /*005a*/ 	.short	(.L_1221 - .L_1220)


	//   ....[0]....
.L_1220:
        /*005c*/ 	.word	0x000000c0


	//   ....[1]....
        /*0060*/ 	.word	0x00000c70


	//----- nvinfo : EIATTR_CBANK_PARAM_SIZE
	.align		4
.L_1221:
        /*0064*/ 	.byte	0x03, 0x19
        /*0066*/ 	.short	0x0014


	//----- nvinfo : EIATTR_PARAM_CBANK
	.align		4
        /*0068*/ 	.byte	0x04, 0x0a
        /*006a*/ 	.short	(.L_1223 - .L_1222)
	.align		4
.L_1222:
        /*006c*/ 	.word	index@(.nv.constant0._Z21left_cart2sph_inplaceILi5EEvPdiii)
        /*0070*/ 	.short	0x0380
        /*0072*/ 	.short	0x0014


	//----- nvinfo : EIATTR_SW_WAR
	.align		4
.L_1223:
        /*0074*/ 	.byte	0x04, 0x36
        /*0076*/ 	.short	(.L_1225 - .L_1224)
.L_1224:
        /*0078*/ 	.word	0x00000008
.L_1225:


//--------------------- .nv.info._Z21left_cart2sph_inplaceILi4EEvPdiii --------------------------
	.section	.nv.info._Z21left_cart2sph_inplaceILi4EEvPdiii,"",@"SHT_CUDA_INFO"
	.sectionflags	@""
	.align	4


	//----- nvinfo : EIATTR_CUDA_API_VERSION
	.align		4
        /*0000*/ 	.byte	0x04, 0x37
        /*0002*/ 	.short	(.L_1227 - .L_1226)
.L_1226:
        /*0004*/ 	.word	0x00000082


	//----- nvinfo : EIATTR_KPARAM_INFO
	.align		4
.L_1227:
        /*0008*/ 	.byte	0x04, 0x17
        /*000a*/ 	.short	(.L_1229 - .L_1228)
.L_1228:
        /*000c*/ 	.word	0x00000000
        /*0010*/ 	.short	0x0003
        /*0012*/ 	.short	0x0010
        /*0014*/ 	.byte	0x00, 0xf0, 0x11, 0x00


	//----- nvinfo : EIATTR_KPARAM_INFO
	.align		4
.L_1229:
        /*0018*/ 	.byte	0x04, 0x17
        /*001a*/ 	.short	(.L_1231 - .L_1230)
.L_1230:
        /*001c*/ 	.word	0x00000000
        /*0020*/ 	.short	0x0002
        /*0022*/ 	.short	0x000c
        /*0024*/ 	.byte	0x00, 0xf0, 0x11, 0x00


	//----- nvinfo : EIATTR_KPARAM_INFO
	.align		4
.L_1231:
        /*0028*/ 	.byte	0x04, 0x17
        /*002a*/ 	.short	(.L_1233 - .L_1232)
.L_1232:
        /*002c*/ 	.word	0x00000000
        /*0030*/ 	.short	0x0001
        /*0032*/ 	.short	0x0008
        /*0034*/ 	.byte	0x00, 0xf0, 0x11, 0x00


	//----- nvinfo : EIATTR_KPARAM_INFO
	.align		4
.L_1233:
        /*0038*/ 	.byte	0x04, 0x17
        /*003a*/ 	.short	(.L_1235 - .L_1234)
.L_1234:
        /*003c*/ 	.word	0x00000000
        /*0040*/ 	.short	0x0000
        /*0042*/ 	.short	0x0000
        /*0044*/ 	.byte	0x00, 0xf5, 0x21, 0x00


	//----- nvinfo : EIATTR_SPARSE_MMA_MASK
	.align		4
.L_1235:
        /*0048*/ 	.byte	0x03, 0x50
        /*004a*/ 	.short	0x0000


	//----- nvinfo : EIATTR_MAXREG_COUNT
	.align		4
        /*004c*/ 	.byte	0x03, 0x1b
        /*004e*/ 	.short	0x00ff


	//----- nvinfo : EIATTR_MERCURY_ISA_VERSION
	.align		4
        /*0050*/ 	.byte	0x03, 0x5f
        /*0052*/ 	.short	0x0101


	//----- nvinfo : EIATTR_VRC_CTA_INIT_COUNT
	.align		4
        /*0054*/ 	.byte	0x02, 0x4a
	.zero		1
	.zero		1


	//----- nvinfo : EIATTR_EXIT_INSTR_OFFSETS
	.align		4
        /*0058*/ 	.byte	0x04, 0x1c
        /*005a*/ 	.short	(.L_1237 - .L_1236)


	//   ....[0]....
.L_1236:
        /*005c*/ 	.word	0x000000c0


	//   ....[1]....
        /*0060*/ 	.word	0x000007d0


	//----- nvinfo : EIATTR_CBANK_PARAM_SIZE
	.align		4
.L_1237:
        /*0064*/ 	.byte	0x03, 0x19
        /*0066*/ 	.short	0x0014


	//----- nvinfo : EIATTR_PARAM_CBANK
	.align		4
        /*0068*/ 	.byte	0x04, 0x0a
        /*006a*/ 	.short	(.L_1239 - .L_1238)
	.align		4
.L_1238:
        /*006c*/ 	.word	index@(.nv.constant0._Z21left_cart2sph_inplaceILi4EEvPdiii)
        /*0070*/ 	.short	0x0380
        /*0072*/ 	.short	0x0014


	//----- nvinfo : EIATTR_SW_WAR
	.align		4
.L_1239:
        /*0074*/ 	.byte	0x04, 0x36
        /*0076*/ 	.short	(.L_1241 - .L_1240)
.L_1240:
        /*0078*/ 	.word	0x00000008
.L_1241:


//--------------------- .nv.info._Z21left_cart2sph_inplaceILi3EEvPdiii --------------------------
	.section	.nv.info._Z21left_cart2sph_inplaceILi3EEvPdiii,"",@"SHT_CUDA_INFO"
	.sectionflags	@""
	.align	4


	//----- nvinfo : EIATTR_CUDA_API_VERSION
	.align		4
        /*0000*/ 	.byte	0x04, 0x37
        /*0002*/ 	.short	(.L_1243 - .L_1242)
.L_1242:
        /*0004*/ 	.word	0x00000082


	//----- nvinfo : EIATTR_KPARAM_INFO
	.align		4
.L_1243:
        /*0008*/ 	.byte	0x04, 0x17
        /*000a*/ 	.short	(.L_1245 - .L_1244)
.L_1244:
        /*000c*/ 	.word	0x00000000
        /*0010*/ 	.short	0x0003
        /*0012*/ 	.short	0x0010
        /*0014*/ 	.byte	0x00, 0xf0, 0x11, 0x00


	//----- nvinfo : EIATTR_KPARAM_INFO
	.align		4
.L_1245:
        /*0018*/ 	.byte	0x04, 0x17
        /*001a*/ 	.short	(.L_1247 - .L_1246)
.L_1246:
        /*001c*/ 	.word	0x00000000
        /*0020*/ 	.short	0x0002
        /*0022*/ 	.short	0x000c
        /*0024*/ 	.byte	0x00, 0xf0, 0x11, 0x00


	//----- nvinfo : EIATTR_KPARAM_INFO
	.align		4
.L_1247:
        /*0028*/ 	.byte	0x04, 0x17
        /*002a*/ 	.short	(.L_1249 - .L_1248)
.L_1248:
        /*002c*/ 	.word	0x00000000
        /*0030*/ 	.short	0x0001
        /*0032*/ 	.short	0x0008
        /*0034*/ 	.byte	0x00, 0xf0, 0x11, 0x00


	//----- nvinfo : EIATTR_KPARAM_INFO
	.align		4
.L_1249:
        /*0038*/ 	.byte	0x04, 0x17
        /*003a*/ 	.short	(.L_1251 - .L_1250)
.L_1250:
        /*003c*/ 	.word	0x00000000
        /*0040*/ 	.short	0x0000
        /*0042*/ 	.short	0x0000
        /*0044*/ 	.byte	0x00, 0xf5, 0x21, 0x00


	//----- nvinfo : EIATTR_SPARSE_MMA_MASK
	.align		4
.L_1251:
        /*0048*/ 	.byte	0x03, 0x50
        /*004a*/ 	.short	0x0000


	//----- nvinfo : EIATTR_MAXREG_COUNT
	.align		4
        /*004c*/ 	.byte	0x03, 0x1b
        /*004e*/ 	.short	0x00ff


	//----- nvinfo : EIATTR_MERCURY_ISA_VERSION
	.align		4
        /*0050*/ 	.byte	0x03, 0x5f
        /*0052*/ 	.short	0x0101


	//----- nvinfo : EIATTR_VRC_CTA_INIT_COUNT
	.align		4
        /*0054*/ 	.byte	0x02, 0x4a
	.zero		1
	.zero		1


	//----- nvinfo : EIATTR_EXIT_INSTR_OFFSETS
	.align		4
        /*0058*/ 	.byte	0x04, 0x1c
        /*005a*/ 	.short	(.L_1253 - .L_1252)


	//   ....[0]....
.L_1252:
        /*005c*/ 	.word	0x000000c0


	//   ....[1]....
        /*0060*/ 	.word	0x000005d0


	//----- nvinfo : EIATTR_CBANK_PARAM_SIZE
	.align		4
.L_1253:
        /*0064*/ 	.byte	0x03, 0x19
        /*0066*/ 	.short	0x0014


	//----- nvinfo : EIATTR_PARAM_CBANK
	.align		4
        /*0068*/ 	.byte	0x04, 0x0a
        /*006a*/ 	.short	(.L_1255 - .L_1254)
	.align		4
.L_1254:
        /*006c*/ 	.word	index@(.nv.constant0._Z21left_cart2sph_inplaceILi3EEvPdiii)
        /*0070*/ 	.short	0x0380
        /*0072*/ 	.short	0x0014


	//----- nvinfo : EIATTR_SW_WAR
	.align		4
.L_1255:
        /*0074*/ 	.byte	0x04, 0x36
        /*0076*/ 	.short	(.L_1257 - .L_1256)
.L_1256:
        /*0078*/ 	.word	0x00000008
.L_1257:


//--------------------- .nv.info._Z21left_cart2sph_inplaceILi2EEvPdiii --------------------------
	.section	.nv.info._Z21left_cart2sph_inplaceILi2EEvPdiii,"",@"SHT_CUDA_INFO"
	.sectionflags	@""
	.align	4


	//----- nvinfo : EIATTR_CUDA_API_VERSION
	.align		4
        /*0000*/ 	.byte	0x04, 0x37
        /*0002*/ 	.short	(.L_1259 - .L_1258)
.L_1258:
        /*0004*/ 	.word	0x00000082


	//----- nvinfo : EIATTR_KPARAM_INFO
	.align		4
.L_1259:
        /*0008*/ 	.byte	0x04, 0x17
        /*000a*/ 	.short	(.L_1261 - .L_1260)
.L_1260:
        /*000c*/ 	.word	0x00000000
        /*0010*/ 	.short	0x0003
        /*0012*/ 	.short	0x0010
        /*0014*/ 	.byte	0x00, 0xf0, 0x11, 0x00


	//----- nvinfo : EIATTR_KPARAM_INFO
	.align		4
.L_1261:
        /*0018*/ 	.byte	0x04, 0x17
        /*001a*/ 	.short	(.L_1263 - .L_1262)
.L_1262:
        /*001c*/ 	.word	0x00000000
        /*0020*/ 	.short	0x0002
        /*0022*/ 	.short	0x000c
        /*0024*/ 	.byte	0x00, 0xf0, 0x11, 0x00


	//----- nvinfo : EIATTR_KPARAM_INFO
	.align		4
.L_1263:
        /*0028*/ 	.byte	0x04, 0x17
        /*002a*/ 	.short	(.L_1265 - .L_1264)
.L_1264:
        /*002c*/ 	.word	0x00000000
        /*0030*/ 	.short	0x0001
        /*0032*/ 	.short	0x0008
        /*0034*/ 	.byte	0x00, 0xf0, 0x11, 0x00


	//----- nvinfo : EIATTR_KPARAM_INFO
	.align		4
.L_1265:
        /*0038*/ 	.byte	0x04, 0x17
        /*003a*/ 	.short	(.L_1267 - .L_1266)
.L_1266:
        /*003c*/ 	.word	0x00000000
        /*0040*/ 	.short	0x0000
        /*0042*/ 	.short	0x0000
        /*0044*/ 	.byte	0x00, 0xf5, 0x21, 0x00


	//----- nvinfo : EIATTR_SPARSE_MMA_MASK
	.align		4
.L_1267:
        /*0048*/ 	.byte	0x03, 0x50
        /*004a*/ 	.short	0x0000


	//----- nvinfo : EIATTR_MAXREG_COUNT
	.align		4
        /*004c*/ 	.byte	0x03, 0x1b
        /*004e*/ 	.short	0x00ff


	//----- nvinfo : EIATTR_MERCURY_ISA_VERSION
	.align		4
        /*0050*/ 	.byte	0x03, 0x5f
        /*0052*/ 	.short	0x0101


	//----- nvinfo : EIATTR_VRC_CTA_INIT_COUNT
	.align		4
        /*0054*/ 	.byte	0x02, 0x4a
	.zero		1
	.zero		1


	//----- nvinfo : EIATTR_EXIT_INSTR_OFFSETS
	.align		4
        /*0058*/ 	.byte	0x04, 0x1c
        /*005a*/ 	.short	(.L_1269 - .L_1268)


	//   ....[0]....
.L_1268:
        /*005c*/ 	.word	0x000000c0


	//   ....[1]....
        /*0060*/ 	.word	0x00000480


	//----- nvinfo : EIATTR_CBANK_PARAM_SIZE
	.align		4
.L_1269:
        /*0064*/ 	.byte	0x03, 0x19
        /*0066*/ 	.short	0x0014


	//----- nvinfo : EIATTR_PARAM_CBANK
	.align		4
        /*0068*/ 	.byte	0x04, 0x0a
        /*006a*/ 	.short	(.L_1271 - .L_1270)
	.align		4
.L_1270:
        /*006c*/ 	.word	index@(.nv.constant0._Z21left_cart2sph_inplaceILi2EEvPdiii)
        /*0070*/ 	.short	0x0380
        /*0072*/ 	.short	0x0014


	//----- nvinfo : EIATTR_SW_WAR
	.align		4
.L_1271:
        /*0074*/ 	.byte	0x04, 0x36
        /*0076*/ 	.short	(.L_1273 - .L_1272)
.L_1272:
        /*0078*/ 	.word	0x00000008
.L_1273:


//--------------------- .nv.info._Z21left_cart2sph_inplaceILi1EEvPdiii --------------------------
	.section	.nv.info._Z21left_cart2sph_inplaceILi1EEvPdiii,"",@"SHT_CUDA_INFO"
	.sectionflags	@""
	.align	4


	//----- nvinfo : EIATTR_CUDA_API_VERSION
	.align		4
        /*0000*/ 	.byte	0x04, 0x37
        /*0002*/ 	.short	(.L_1275 - .L_1274)
.L_1274:
        /*0004*/ 	.word	0x00000082


	//----- nvinfo : EIATTR_KPARAM_INFO
	.align		4
.L_1275:
        /*0008*/ 	.byte	0x04, 0x17
        /*000a*/ 	.short	(.L_1277 - .L_1276)
.L_1276:
        /*000c*/ 	.word	0x00000000
        /*0010*/ 	.short	0x0003
        /*0012*/ 	.short	0x0010
        /*0014*/ 	.byte	0x00, 0xf0, 0x11, 0x00


	//----- nvinfo : EIATTR_KPARAM_INFO
	.align		4
.L_1277:
        /*0018*/ 	.byte	0x04, 0x17
        /*001a*/ 	.short	(.L_1279 - .L_1278)
.L_1278:
        /*001c*/ 	.word	0x00000000
        /*0020*/ 	.short	0x0002
        /*0022*/ 	.short	0x000c
        /*0024*/ 	.byte	0x00, 0xf0, 0x11, 0x00


	//----- nvinfo : EIATTR_KPARAM_INFO
	.align		4
.L_1279:
        /*0028*/ 	.byte	0x04, 0x17
        /*002a*/ 	.short	(.L_1281 - .L_1280)
.L_1280:
        /*002c*/ 	.word	0x00000000
        /*0030*/ 	.short	0x0001
        /*0032*/ 	.short	0x0008
        /*0034*/ 	.byte	0x00, 0xf0, 0x11, 0x00


	//----- nvinfo : EIATTR_KPARAM_INFO
	.align		4
.L_1281:
        /*0038*/ 	.byte	0x04, 0x17
        /*003a*/ 	.short	(.L_1283 - .L_1282)
.L_1282:
        /*003c*/ 	.word	0x00000000
        /*0040*/ 	.short	0x0000
        /*0042*/ 	.short	0x0000
        /*0044*/ 	.byte	0x00, 0xf5, 0x21, 0x00


	//----- nvinfo : EIATTR_SPARSE_MMA_MASK
	.align		4
.L_1283:
        /*0048*/ 	.byte	0x03, 0x50
        /*004a*/ 	.short	0x0000


	//----- nvinfo : EIATTR_MAXREG_COUNT
	.align		4
        /*004c*/ 	.byte	0x03, 0x1b
        /*004e*/ 	.short	0x00ff


	//----- nvinfo : EIATTR_MERCURY_ISA_VERSION
	.align		4
        /*0050*/ 	.byte	0x03, 0x5f
        /*0052*/ 	.short	0x0101


	//----- nvinfo : EIATTR_VRC_CTA_INIT_COUNT
	.align		4
        /*0054*/ 	.byte	0x02, 0x4a
	.zero		1
	.zero		1


	//----- nvinfo : EIATTR_EXIT_INSTR_OFFSETS
	.align		4
        /*0058*/ 	.byte	0x04, 0x1c
        /*005a*/ 	.short	(.L_1285 - .L_1284)


	//   ....[0]....
.L_1284:
        /*005c*/ 	.word	0x000000c0


	//   ....[1]....
        /*0060*/ 	.word	0x00000240


	//----- nvinfo : EIATTR_CBANK_PARAM_SIZE
	.align		4
.L_1285:
        /*0064*/ 	.byte	0x03, 0x19
        /*0066*/ 	.short	0x0014


	//----- nvinfo : EIATTR_PARAM_CBANK
	.align		4
        /*0068*/ 	.byte	0x04, 0x0a
        /*006a*/ 	.short	(.L_1287 - .L_1286)
	.align		4
.L_1286:
        /*006c*/ 	.word	index@(.nv.constant0._Z21left_cart2sph_inplaceILi1EEvPdiii)
        /*0070*/ 	.short	0x0380
        /*0072*/ 	.short	0x0014


	//----- nvinfo : EIATTR_SW_WAR
	.align		4
.L_1287:
        /*0074*/ 	.byte	0x04, 0x36
        /*0076*/ 	.short	(.L_1289 - .L_1288)
.L_1288:
        /*0078*/ 	.word	0x00000008
.L_1289:


//--------------------- .nv.info._Z21left_cart2sph_inplaceILi0EEvPdiii --------------------------
	.section	.nv.info._Z21left_cart2sph_inplaceILi0EEvPdiii,"",@"SHT_CUDA_INFO"
	.sectionflags	@""
	.align	4


	//----- nvinfo : EIATTR_CUDA_API_VERSION
	.align		4
        /*0000*/ 	.byte	0x04, 0x37
        /*0002*/ 	.short	(.L_1291 - .L_1290)
.L_1290:
        /*0004*/ 	.word	0x00000082


	//----- nvinfo : EIATTR_KPARAM_INFO
	.align		4
.L_1291:
        /*0008*/ 	.byte	0x04, 0x17
        /*000a*/ 	.short	(.L_1293 - .L_1292)
.L_1292:
        /*000c*/ 	.word	0x00000000
        /*0010*/ 	.short	0x0003
        /*0012*/ 	.short	0x0010
        /*0014*/ 	.byte	0x00, 0xf0, 0x11, 0x00


	//----- nvinfo : EIATTR_KPARAM_INFO
	.align		4
.L_1293:
        /*0018*/ 	.byte	0x04, 0x17
        /*001a*/ 	.short	(.L_1295 - .L_1294)
.L_1294:
        /*001c*/ 	.word	0x00000000
        /*0020*/ 	.short	0x0002
        /*0022*/ 	.short	0x000c
        /*0024*/ 	.byte	0x00, 0xf0, 0x11, 0x00


	//----- nvinfo : EIATTR_KPARAM_INFO
	.align		4
.L_1295:
        /*0028*/ 	.byte	0x04, 0x17
        /*002a*/ 	.short	(.L_1297 - .L_1296)
.L_1296:
        /*002c*/ 	.word	0x00000000
        /*0030*/ 	.short	0x0001
        /*0032*/ 	.short	0x0008
        /*0034*/ 	.byte	0x00, 0xf0, 0x11, 0x00


	//----- nvinfo : EIATTR_KPARAM_INFO
	.align		4
.L_1297:
        /*0038*/ 	.byte	0x04, 0x17
        /*003a*/ 	.short	(.L_1299 - .L_1298)
.L_1298:
        /*003c*/ 	.word	0x00000000
        /*0040*/ 	.short	0x0000
        /*0042*/ 	.short	0x0000
        /*0044*/ 	.byte	0x00, 0xf5, 0x21, 0x00


	//----- nvinfo : EIATTR_SPARSE_MMA_MASK
	.align		4
.L_1299:
        /*0048*/ 	.byte	0x03, 0x50
        /*004a*/ 	.short	0x0000


	//----- nvinfo : EIATTR_MAXREG_COUNT
	.align		4
        /*004c*/ 	.byte	0x03, 0x1b
        /*004e*/ 	.short	0x00ff


	//----- nvinfo : EIATTR_MERCURY_ISA_VERSION
	.align		4
        /*0050*/ 	.byte	0x03, 0x5f
        /*0052*/ 	.short	0x0101


	//----- nvinfo : EIATTR_VRC_CTA_INIT_COUNT
	.align		4
        /*0054*/ 	.byte	0x02, 0x4a
	.zero		1
	.zero		1


	//----- nvinfo : EIATTR_EXIT_INSTR_OFFSETS
	.align		4
        /*0058*/ 	.byte	0x04, 0x1c
        /*005a*/ 	.short	(.L_1301 - .L_1300)


	//   ....[0]....
.L_1300:
        /*005c*/ 	.word	0x000000c0


	//   ....[1]....
        /*0060*/ 	.word	0x000001c0


	//----- nvinfo : EIATTR_CBANK_PARAM_SIZE
	.align		4
.L_1301:
        /*0064*/ 	.byte	0x03, 0x19
        /*0066*/ 	.short	0x0014


	//----- nvinfo : EIATTR_PARAM_CBANK
	.align		4
        /*0068*/ 	.byte	0x04, 0x0a
        /*006a*/ 	.short	(.L_1303 - .L_1302)
	.align		4
.L_1302:
        /*006c*/ 	.word	index@(.nv.constant0._Z21left_cart2sph_inplaceILi0EEvPdiii)
        /*0070*/ 	.short	0x0380
        /*0072*/ 	.short	0x0014


	//----- nvinfo : EIATTR_SW_WAR
	.align		4
.L_1303:
        /*0074*/ 	.byte	0x04, 0x36
        /*0076*/ 	.short	(.L_1305 - .L_1304)
.L_1304:
        /*0078*/ 	.word	0x00000008
.L_1305:


//--------------------- .nv.info._Z14left_cart2cartPdPKdiiiiPKi --------------------------
	.section	.nv.info._Z14left_cart2cartPdPKdiiiiPKi,"",@"SHT_CUDA_INFO"
	.sectionflags	@""
	.align	4


	//----- nvinfo : EIATTR_CUDA_API_VERSION
	.align		4
        /*0000*/ 	.byte	0x04, 0x37
        /*0002*/ 	.short	(.L_1307 - .L_1306)
.L_1306:
        /*0004*/ 	.word	0x00000082


	//----- nvinfo : EIATTR_KPARAM_INFO
	.align		4
.L_1307:
        /*0008*/ 	.byte	0x04, 0x17
        /*000a*/ 	.short	(.L_1309 - .L_1308)
.L_1308:
        /*000c*/ 	.word	0x00000000
        /*0010*/ 	.short	0x0006
        /*0012*/ 	.short	0x0020
        /*0014*/ 	.byte	0x00, 0xf5, 0x21, 0x00


	//----- nvinfo : EIATTR_KPARAM_INFO
	.align		4
.L_1309:
        /*0018*/ 	.byte	0x04, 0x17
        /*001a*/ 	.short	(.L_1311 - .L_1310)
.L_1310:
        /*001c*/ 	.word	0x00000000
        /*0020*/ 	.short	0x0005
        /*0022*/ 	.short	0x001c
        /*0024*/ 	.byte	0x00, 0xf0, 0x11, 0x00


	//----- nvinfo : EIATTR_KPARAM_INFO
	.align		4
.L_1311:
        /*0028*/ 	.byte	0x04, 0x17
        /*002a*/ 	.short	(.L_1313 - .L_1312)
.L_1312:
        /*002c*/ 	.word	0x00000000
        /*0030*/ 	.short	0x0004
        /*0032*/ 	.short	0x0018
        /*0034*/ 	.byte	0x00, 0xf0, 0x11, 0x00


	//----- nvinfo : EIATTR_KPARAM_INFO
	.align		4
.L_1313:
        /*0038*/ 	.byte	0x04, 0x17
        /*003a*/ 	.short	(.L_1315 - .L_1314)
.L_1314:
        /*003c*/ 	.word	0x00000000
        /*0040*/ 	.short	0x0003
        /*0042*/ 	.short	0x0014
        /*0044*/ 	.byte	0x00, 0xf0, 0x11, 0x00


	//----- nvinfo : EIATTR_KPARAM_INFO
	.align		4
.L_1315:
        /*0048*/ 	.byte	0x04, 0x17
        /*004a*/ 	.short	(.L_1317 - .L_1316)
.L_1316:
        /*004c*/ 	.word	0x00000000
        /*0050*/ 	.short	0x0002
        /*0052*/ 	.short	0x0010
        /*0054*/ 	.byte	0x00, 0xf0, 0x11, 0x00


	//----- nvinfo : EIATTR_KPARAM_INFO
	.align		4
.L_1317:
        /*0058*/ 	.byte	0x04, 0x17
        /*005a*/ 	.short	(.L_1319 - .L_1318)
.L_1318:
        /*005c*/ 	.word	0x00000000
        /*0060*/ 	.short	0x0001
        /*0062*/ 	.short	0x0008
        /*0064*/ 	.byte	0x00, 0xf5, 0x21, 0x00


	//----- nvinfo : EIATTR_KPARAM_INFO
	.align		4
.L_1319:
        /*0068*/ 	.byte	0x04, 0x17
        /*006a*/ 	.short	(.L_1321 - .L_1320)
.L_1320:
        /*006c*/ 	.word	0x00000000
        /*0070*/ 	.short	0x0000
        /*0072*/ 	.short	0x0000
        /*0074*/ 	.byte	0x00, 0xf5, 0x21, 0x00


	//----- nvinfo : EIATTR_SPARSE_MMA_MASK
	.align		4
.L_1321:
        /*0078*/ 	.byte	0x03, 0x50
        /*007a*/ 	.short	0x0000


	//----- nvinfo : EIATTR_MAXREG_COUNT
	.align		4
        /*007c*/ 	.byte	0x03, 0x1b
        /*007e*/ 	.short	0x00ff


	//----- nvinfo : EIATTR_MERCURY_ISA_VERSION
	.align		4
        /*0080*/ 	.byte	0x03, 0x5f
        /*0082*/ 	.short	0x0101


	//----- nvinfo : EIATTR_VRC_CTA_INIT_COUNT
	.align		4
        /*0084*/ 	.byte	0x02, 0x4a
	.zero		1
	.zero		1


	//----- nvinfo : EIATTR_EXIT_INSTR_OFFSETS
	.align		4
        /*0088*/ 	.byte	0x04, 0x1c
        /*008a*/ 	.short	(.L_1323 - .L_1322)


	//   ....[0]....
.L_1322:
        /*008c*/ 	.word	0x000000c0


	//   ....[1]....
        /*0090*/ 	.word	0x000001c0


	//----- nvinfo : EIATTR_CBANK_PARAM_SIZE
	.align		4
.L_1323:
        /*0094*/ 	.byte	0x03, 0x19
        /*0096*/ 	.short	0x0028


	//----- nvinfo : EIATTR_PARAM_CBANK
	.align		4
        /*0098*/ 	.byte	0x04, 0x0a
        /*009a*/ 	.short	(.L_1325 - .L_1324)
	.align		4
.L_1324:
        /*009c*/ 	.word	index@(.nv.constant0._Z14left_cart2cartPdPKdiiiiPKi)
        /*00a0*/ 	.short	0x0380
        /*00a2*/ 	.short	0x0028


	//----- nvinfo : EIATTR_SW_WAR
	.align		4
.L_1325:
        /*00a4*/ 	.byte	0x04, 0x36
        /*00a6*/ 	.short	(.L_1327 - .L_1326)
.L_1326:
        /*00a8*/ 	.word	0x00000008
.L_1327:


//--------------------- .nv.info._Z27copy_cartesian_unpad_to_padPdPKdiiiiiiiiiiPKi --------------------------
	.section	.nv.info._Z27copy_cartesian_unpad_to_padPdPKdiiiiiiiiiiPKi,"",@"SHT_CUDA_INFO"
	.sectionflags	@""
	.align	4


	//----- nvinfo : EIATTR_CUDA_API_VERSION
	.align		4
        /*0000*/ 	.byte	0x04, 0x37
        /*0002*/ 	.short	(.L_1329 - .L_1328)
.L_1328:
        /*0004*/ 	.word	0x00000082


	//----- nvinfo : EIATTR_KPARAM_INFO
	.align		4
.L_1329:
        /*0008*/ 	.byte	0x04, 0x17
        /*000a*/ 	.short	(.L_1331 - .L_1330)
.L_1330:
        /*000c*/ 	.word	0x00000000
        /*0010*/ 	.short	0x000c
        /*0012*/ 	.short	0x0038
        /*0014*/ 	.byte	0x00, 0xf5, 0x21, 0x00


	//----- nvinfo : EIATTR_KPARAM_INFO
	.align		4
.L_1331:
        /*0018*/ 	.byte	0x04, 0x17
        /*001a*/ 	.short	(.L_1333 - .L_1332)
.L_1332:
        /*001c*/ 	.word	0x00000000
        /*0020*/ 	.short	0x000b
        /*0022*/ 	.short	0x0034
        /*0024*/ 	.byte	0x00, 0xf0, 0x11, 0x00


	//----- nvinfo : EIATTR_KPARAM_INFO
	.align		4
.L_1333:
        /*0028*/ 	.byte	0x04, 0x17
        /*002a*/ 	.short	(.L_1335 - .L_1334)
.L_1334:
        /*002c*/ 	.word	0x00000000
        /*0030*/ 	.short	0x000a
        /*0032*/ 	.short	0x0030
        /*0034*/ 	.byte	0x00, 0xf0, 0x11, 0x00


	//----- nvinfo : EIATTR_KPARAM_INFO
	.align		4
.L_1335:
        /*0038*/ 	.byte	0x04, 0x17
        /*003a*/ 	.short	(.L_1337 - .L_1336)
.L_1336:
        /*003c*/ 	.word	0x00000000
        /*0040*/ 	.short	0x0009
        /*0042*/ 	.short	0x002c
        /*0044*/ 	.byte	0x00, 0xf0, 0x11, 0x00


	//----- nvinfo : EIATTR_KPARAM_INFO
	.align		4
.L_1337:
        /*0048*/ 	.byte	0x04, 0x17
        /*004a*/ 	.short	(.L_1339 - .L_1338)
.L_1338:
        /*004c*/ 	.word	0x00000000
        /*0050*/ 	.short	0x0008
        /*0052*/ 	.short	0x0028
        /*0054*/ 	.byte	0x00, 0xf0, 0x11, 0x00


	//----- nvinfo : EIATTR_KPARAM_INFO
	.align		4
.L_1339:
        /*0058*/ 	.byte	0x04, 0x17
        /*005a*/ 	.short	(.L_1341 - .L_1340)
.L_1340:
        /*005c*/ 	.word	0x00000000
        /*0060*/ 	.short	0x0007
        /*0062*/ 	.short	0x0024
        /*0064*/ 	.byte	0x00, 0xf0, 0x11, 0x00


	//----- nvinfo : EIATTR_KPARAM_INFO
	.align		4
.L_1341:
        /*0068*/ 	.byte	0x04, 0x17
        /*006a*/ 	.short	(.L_1343 - .L_1342)
.L_1342:
        /*006c*/ 	.word	0x00000000
        /*0070*/ 	.short	0x0006
        /*0072*/ 	.short	0x0020
        /*0074*/ 	.byte	0x00, 0xf0, 0x11, 0x00


	//----- nvinfo : EIATTR_KPARAM_INFO
	.align		4
.L_1343:
        /*0078*/ 	.byte	0x04, 0x17
        /*007a*/ 	.short	(.L_1345 - .L_1344)
.L_1344:
        /*007c*/ 	.word	0x00000000
        /*0080*/ 	.short	0x0005
        /*0082*/ 	.short	0x001c
        /*0084*/ 	.byte	0x00, 0xf0, 0x11, 0x00


	//----- nvinfo : EIATTR_KPARAM_INFO
	.align		4
.L_1345:
        /*0088*/ 	.byte	0x04, 0x17
        /*008a*/ 	.short	(.L_1347 - .L_1346)
.L_1346:
        /*008c*/ 	.word	0x00000000
        /*0090*/ 	.short	0x0004
        /*0092*/ 	.short	0x0018
        /*0094*/ 	.byte	0x00, 0xf0, 0x11, 0x00


	//----- nvinfo : EIATTR_KPARAM_INFO
	.align		4
.L_1347:
        /*0098*/ 	.byte	0x04, 0x17
        /*009a*/ 	.short	(.L_1349 - .L_1348)
.L_1348:
        /*009c*/ 	.word	0x00000000
        /*00a0*/ 	.short	0x0003
        /*00a2*/ 	.short	0x0014
        /*00a4*/ 	.byte	0x00, 0xf0, 0x11, 0x00


	//----- nvinfo : EIATTR_KPARAM_INFO
	.align		4
.L_1349:
        /*00a8*/ 	.byte	0x04, 0x17
        /*00aa*/ 	.short	(.L_1351 - .L_1350)
.L_1350:
        /*00ac*/ 	.word	0x00000000
        /*00b0*/ 	.short	0x0002
        /*00b2*/ 	.short	0x0010
        /*00b4*/ 	.byte	0x00, 0xf0, 0x11, 0x00


	//----- nvinfo : EIATTR_KPARAM_INFO
	.align		4
.L_1351:
        /*00b8*/ 	.byte	0x04, 0x17
        /*00ba*/ 	.short	(.L_1353 - .L_1352)
.L_1352:
        /*00bc*/ 	.word	0x00000000
        /*00c0*/ 	.short	0x0001
        /*00c2*/ 	.short	0x0008
        /*00c4*/ 	.byte	0x00, 0xf5, 0x21, 0x00


	//----- nvinfo : EIATTR_KPARAM_INFO
	.align		4
.L_1353:
        /*00c8*/ 	.byte	0x04, 0x17
        /*00ca*/ 	.short	(.L_1355 - .L_1354)
.L_1354:
        /*00cc*/ 	.word	0x00000000
        /*00d0*/ 	.short	0x0000
        /*00d2*/ 	.short	0x0000
        /*00d4*/ 	.byte	0x00, 0xf5, 0x21, 0x00


	//----- nvinfo : EIATTR_SPARSE_MMA_MASK
	.align		4
.L_1355:
        /*00d8*/ 	.byte	0x03, 0x50
        /*00da*/ 	.short	0x0000


	//----- nvinfo : EIATTR_MAXREG_COUNT
	.align		4
        /*00dc*/ 	.byte	0x03, 0x1b
        /*00de*/ 	.short	0x00ff


	//----- nvinfo : EIATTR_MERCURY_ISA_VERSION
	.align		4
        /*00e0*/ 	.byte	0x03, 0x5f
        /*00e2*/ 	.short	0x0101


	//----- nvinfo : EIATTR_VRC_CTA_INIT_COUNT
	.align		4
        /*00e4*/ 	.byte	0x02, 0x4a
	.zero		1
	.zero		1


	//----- nvinfo : EIATTR_EXIT_INSTR_OFFSETS
	.align		4
        /*00e8*/ 	.byte	0x04, 0x1c
        /*00ea*/ 	.short	(.L_1357 - .L_1356)


	//   ....[0]....
.L_1356:
        /*00ec*/ 	.word	0x000000d0


	//   ....[1]....
        /*00f0*/ 	.word	0x00000130


	//   ....[2]....
        /*00f4*/ 	.word	0x00000210


	//   ....[3]....
        /*00f8*/ 	.word	0x00000c80


	//----- nvinfo : EIATTR_CBANK_PARAM_SIZE
	.align		4
.L_1357:
        /*00fc*/ 	.byte	0x03, 0x19
        /*00fe*/ 	.short	0x0040


	//----- nvinfo : EIATTR_PARAM_CBANK
	.align		4
        /*0100*/ 	.byte	0x04, 0x0a
        /*0102*/ 	.short	(.L_1359 - .L_1358)
	.align		4
.L_1358:
        /*0104*/ 	.word	index@(.nv.constant0._Z27copy_cartesian_unpad_to_padPdPKdiiiiiiiiiiPKi)
        /*0108*/ 	.short	0x0380
        /*010a*/ 	.short	0x0040


	//----- nvinfo : EIATTR_SW_WAR
	.align		4
.L_1359:
        /*010c*/ 	.byte	0x04, 0x36
        /*010e*/ 	.short	(.L_1361 - .L_1360)
.L_1360:
        /*0110*/ 	.word	0x00000008
.L_1361:


//--------------------- .nv.info._Z27copy_cartesian_pad_to_unpadPKdPdiiiiiiiiiiPKi --------------------------
	.section	.nv.info._Z27copy_cartesian_pad_to_unpadPKdPdiiiiiiiiiiPKi,"",@"SHT_CUDA_INFO"
	.sectionflags	@""
	.align	4


	//----- nvinfo : EIATTR_CUDA_API_VERSION
	.align		4
        /*0000*/ 	.byte	0x04, 0x37
        /*0002*/ 	.short	(.L_1363 - .L_1362)
.L_1362:
        /*0004*/ 	.word	0x00000082


	//----- nvinfo : EIATTR_KPARAM_INFO
	.align		4
.L_1363:
        /*0008*/ 	.byte	0x04, 0x17
        /*000a*/ 	.short	(.L_1365 - .L_1364)
.L_1364:
        /*000c*/ 	.word	0x00000000
        /*0010*/ 	.short	0x000c
        /*0012*/ 	.short	0x0038
        /*0014*/ 	.byte	0x00, 0xf5, 0x21, 0x00


	//----- nvinfo : EIATTR_KPARAM_INFO
	.align		4
.L_1365:
        /*0018*/ 	.byte	0x04, 0x17
        /*001a*/ 	.short	(.L_1367 - .L_1366)
.L_1366:
        /*001c*/ 	.word	0x00000000
        /*0020*/ 	.short	0x000b
        /*0022*/ 	.short	0x0034
        /*0024*/ 	.byte	0x00, 0xf0, 0x11, 0x00


	//----- nvinfo : EIATTR_KPARAM_INFO
	.align		4
.L_1367:
        /*0028*/ 	.byte	0x04, 0x17
        /*002a*/ 	.short	(.L_1369 - .L_1368)
.L_1368:
        /*002c*/ 	.word	0x00000000
        /*0030*/ 	.short	0x000a
        /*0032*/ 	.short	0x0030
        /*0034*/ 	.byte	0x00, 0xf0, 0x11, 0x00


	//----- nvinfo : EIATTR_KPARAM_INFO
	.align		4
.L_1369:
        /*0038*/ 	.byte	0x04, 0x17
        /*003a*/ 	.short	(.L_1371 - .L_1370)
.L_1370:
        /*003c*/ 	.word	0x00000000
        /*0040*/ 	.short	0x0009
        /*0042*/ 	.short	0x002c
        /*0044*/ 	.byte	0x00, 0xf0, 0x11, 0x00


	//----- nvinfo : EIATTR_KPARAM_INFO
	.align		4
.L_1371:
        /*0048*/ 	.byte	0x04, 0x17
        /*004a*/ 	.short	(.L_1373 - .L_1372)
.L_1372:
        /*004c*/ 	.word	0x00000000
        /*0050*/ 	.short	0x0008
        /*0052*/ 	.short	0x0028
        /*0054*/ 	.byte	0x00, 0xf0, 0x11, 0x00


	//----- nvinfo : EIATTR_KPARAM_INFO
	.align		4
.L_1373:
        /*0058*/ 	.byte	0x04, 0x17
        /*005a*/ 	.short	(.L_1375 - .L_1374)
.L_1374:
        /*005c*/ 	.word	0x00000000
        /*0060*/ 	.short	0x0007
        /*0062*/ 	.short	0x0024
        /*0064*/ 	.byte	0x00, 0xf0, 0x11, 0x00


	//----- nvinfo : EIATTR_KPARAM_INFO
	.align		4
.L_1375:
        /*0068*/ 	.byte	0x04, 0x17
        /*006a*/ 	.short	(.L_1377 - .L_1376)
.L_1376:
        /*006c*/ 	.word	0x00000000
        /*0070*/ 	.short	0x0006
        /*0072*/ 	.short	0x0020
        /*0074*/ 	.byte	0x00, 0xf0, 0x11, 0x00


	//----- nvinfo : EIATTR_KPARAM_INFO
	.align		4
.L_1377:
        /*0078*/ 	.byte	0x04, 0x17
        /*007a*/ 	.short	(.L_1379 - .L_1378)
.L_1378:
        /*007c*/ 	.word	0x00000000
        /*0080*/ 	.short	0x0005
        /*0082*/ 	.short	0x001c
        /*0084*/ 	.byte	0x00, 0xf0, 0x11, 0x00


	//----- nvinfo : EIATTR_KPARAM_INFO
	.align		4
.L_1379:
        /*0088*/ 	.byte	0x04, 0x17
        /*008a*/ 	.short	(.L_1381 - .L_1380)
.L_1380:
        /*008c*/ 	.word	0x00000000
        /*0090*/ 	.short	0x0004
        /*0092*/ 	.short	0x0018
        /*0094*/ 	.byte	0x00, 0xf0, 0x11, 0x00


	//----- nvinfo : EIATTR_KPARAM_INFO
	.align		4
.L_1381:
        /*0098*/ 	.byte	0x04, 0x17
        /*009a*/ 	.short	(.L_1383 - .L_1382)
.L_1382:
        /*009c*/ 	.word	0x00000000
        /*00a0*/ 	.short	0x0003
        /*00a2*/ 	.short	0x0014
        /*00a4*/ 	.byte	0x00, 0xf0, 0x11, 0x00


	//----- nvinfo : EIATTR_KPARAM_INFO
	.align		4
.L_1383:
        /*00a8*/ 	.byte	0x04, 0x17
        /*00aa*/ 	.short	(.L_1385 - .L_1384)
.L_1384:
        /*00ac*/ 	.word	0x00000000
        /*00b0*/ 	.short	0x0002
        /*00b2*/ 	.short	0x0010
        /*00b4*/ 	.byte	0x00, 0xf0, 0x11, 0x00


	//----- nvinfo : EIATTR_KPARAM_INFO
	.align		4
.L_1385:
        /*00b8*/ 	.byte	0x04, 0x17
        /*00ba*/ 	.short	(.L_1387 - .L_1386)
.L_1386:
        /*00bc*/ 	.word	0x00000000
        /*00c0*/ 	.short	0x0001
        /*00c2*/ 	.short	0x0008
        /*00c4*/ 	.byte	0x00, 0xf5, 0x21, 0x00


	//----- nvinfo : EIATTR_KPARAM_INFO
	.align		4
.L_1387:
        /*00c8*/ 	.byte	0x04, 0x17
        /*00ca*/ 	.short	(.L_1389 - .L_1388)
.L_1388:
        /*00cc*/ 	.word	0x00000000
        /*00d0*/ 	.short	0x0000
        /*00d2*/ 	.short	0x0000
        /*00d4*/ 	.byte	0x00, 0xf5, 0x21, 0x00


	//----- nvinfo : EIATTR_SPARSE_MMA_MASK
	.align		4
.L_1389:
        /*00d8*/ 	.byte	0x03, 0x50
        /*00da*/ 	.short	0x0000


	//----- nvinfo : EIATTR_MAXREG_COUNT
	.align		4
        /*00dc*/ 	.byte	0x03, 0x1b
        /*00de*/ 	.short	0x00ff


	//----- nvinfo : EIATTR_MERCURY_ISA_VERSION
	.align		4
        /*00e0*/ 	.byte	0x03, 0x5f
        /*00e2*/ 	.short	0x0101


	//----- nvinfo : EIATTR_VRC_CTA_INIT_COUNT
	.align		4
        /*00e4*/ 	.byte	0x02, 0x4a
	.zero		1
	.zero		1


	//----- nvinfo : EIATTR_EXIT_INSTR_OFFSETS
	.align		4
        /*00e8*/ 	.byte	0x04, 0x1c
        /*00ea*/ 	.short	(.L_1391 - .L_1390)


	//   ....[0]....
.L_1390:
        /*00ec*/ 	.word	0x000000d0


	//   ....[1]....
        /*00f0*/ 	.word	0x00000130


	//   ....[2]....
        /*00f4*/ 	.word	0x00000200


	//   ....[3]....
        /*00f8*/ 	.word	0x00000df0


	//----- nvinfo : EIATTR_CBANK_PARAM_SIZE
	.align		4
.L_1391:
        /*00fc*/ 	.byte	0x03, 0x19
        /*00fe*/ 	.short	0x0040


	//----- nvinfo : EIATTR_PARAM_CBANK
	.align		4
        /*0100*/ 	.byte	0x04, 0x0a
        /*0102*/ 	.short	(.L_1393 - .L_1392)
	.align		4
.L_1392:
        /*0104*/ 	.word	index@(.nv.constant0._Z27copy_cartesian_pad_to_unpadPKdPdiiiiiiiiiiPKi)
        /*0108*/ 	.short	0x0380
        /*010a*/ 	.short	0x0040


	//----- nvinfo : EIATTR_SW_WAR
	.align		4
.L_1393:
        /*010c*/ 	.byte	0x04, 0x36
        /*010e*/ 	.short	(.L_1395 - .L_1394)
.L_1394:
        /*0110*/ 	.word	0x00000008
.L_1395:


//--------------------- .nv.info._Z23copy_spherical_sph2cartPdPKdiiiiiiiiiiPKi --------------------------
	.section	.nv.info._Z23copy_spherical_sph2cartPdPKdiiiiiiiiiiPKi,"",@"SHT_CUDA_INFO"
	.sectionflags	@""
	.align	4


	//----- nvinfo : EIATTR_CUDA_API_VERSION
	.align		4
        /*0000*/ 	.byte	0x04, 0x37
        /*0002*/ 	.short	(.L_1397 - .L_1396)
.L_1396:
        /*0004*/ 	.word	0x00000082


	//----- nvinfo : EIATTR_KPARAM_INFO
	.align		4
.L_1397:
        /*0008*/ 	.byte	0x04, 0x17
        /*000a*/ 	.short	(.L_1399 - .L_1398)
.L_1398:
        /*000c*/ 	.word	0x00000000
        /*0010*/ 	.short	0x000c
        /*0012*/ 	.short	0x0038
        /*0014*/ 	.byte	0x00, 0xf5, 0x21, 0x00


	//----- nvinfo : EIATTR_KPARAM_INFO
	.align		4
.L_1399:
        /*0018*/ 	.byte	0x04, 0x17
        /*001a*/ 	.short	(.L_1401 - .L_1400)
.L_1400:
        /*001c*/ 	.word	0x00000000
        /*0020*/ 	.short	0x000b
        /*0022*/ 	.short	0x0034
        /*0024*/ 	.byte	0x00, 0xf0, 0x11, 0x00


	//----- nvinfo : EIATTR_KPARAM_INFO
	.align		4
.L_1401:
        /*0028*/ 	.byte	0x04, 0x17
        /*002a*/ 	.short	(.L_1403 - .L_1402)
.L_1402:
        /*002c*/ 	.word	0x00000000
        /*0030*/ 	.short	0x000a
        /*0032*/ 	.short	0x0030
        /*0034*/ 	.byte	0x00, 0xf0, 0x11, 0x00


	//----- nvinfo : EIATTR_KPARAM_INFO
	.align		4
.L_1403:
        /*0038*/ 	.byte	0x04, 0x17
        /*003a*/ 	.short	(.L_1405 - .L_1404)
.L_1404:
        /*003c*/ 	.word	0x00000000
        /*0040*/ 	.short	0x0009
        /*0042*/ 	.short	0x002c
        /*0044*/ 	.byte	0x00, 0xf0, 0x11, 0x00


	//----- nvinfo : EIATTR_KPARAM_INFO
	.align		4
.L_1405:
        /*0048*/ 	.byte	0x04, 0x17
        /*004a*/ 	.short	(.L_1407 - .L_1406)
.L_1406:
        /*004c*/ 	.word	0x00000000
        /*0050*/ 	.short	0x0008
        /*0052*/ 	.short	0x0028
        /*0054*/ 	.byte	0x00, 0xf0, 0x11, 0x00


	//----- nvinfo : EIATTR_KPARAM_INFO
	.align		4
.L_1407:
        /*0058*/ 	.byte	0x04, 0x17
        /*005a*/ 	.short	(.L_1409 - .L_1408)
.L_1408:
        /*005c*/ 	.word	0x00000000
        /*0060*/ 	.short	0x0007
        /*0062*/ 	.short	0x0024
        /*0064*/ 	.byte	0x00, 0xf0, 0x11, 0x00


	//----- nvinfo : EIATTR_KPARAM_INFO
	.align		4
.L_1409:
        /*0068*/ 	.byte	0x04, 0x17
        /*006a*/ 	.short	(.L_1411 - .L_1410)
.L_1410:
        /*006c*/ 	.word	0x00000000
        /*0070*/ 	.short	0x0006
        /*0072*/ 	.short	0x0020
        /*0074*/ 	.byte	0x00, 0xf0, 0x11, 0x00


	//----- nvinfo : EIATTR_KPARAM_INFO
	.align		4
.L_1411:
        /*0078*/ 	.byte	0x04, 0x17
        /*007a*/ 	.short	(.L_1413 - .L_1412)
.L_1412:
        /*007c*/ 	.word	0x00000000
        /*0080*/ 	.short	0x0005
        /*0082*/ 	.short	0x001c
        /*0084*/ 	.byte	0x00, 0xf0, 0x11, 0x00


	//----- nvinfo : EIATTR_KPARAM_INFO
	.align		4
.L_1413:
        /*0088*/ 	.byte	0x04, 0x17
        /*008a*/ 	.short	(.L_1415 - .L_1414)
.L_1414:
        /*008c*/ 	.word	0x00000000
        /*0090*/ 	.short	0x0004
        /*0092*/ 	.short	0x0018
        /*0094*/ 	.byte	0x00, 0xf0, 0x11, 0x00


	//----- nvinfo : EIATTR_KPARAM_INFO
	.align		4
.L_1415:
        /*0098*/ 	.byte	0x04, 0x17
        /*009a*/ 	.short	(.L_1417 - .L_1416)
.L_1416:
        /*009c*/ 	.word	0x00000000
        /*00a0*/ 	.short	0x0003
        /*00a2*/ 	.short	0x0014
        /*00a4*/ 	.byte	0x00, 0xf0, 0x11, 0x00


	//----- nvinfo : EIATTR_KPARAM_INFO
	.align		4
.L_1417:
        /*00a8*/ 	.byte	0x04, 0x17
        /*00aa*/ 	.short	(.L_1419 - .L_1418)
.L_1418:
        /*00ac*/ 	.word	0x00000000
        /*00b0*/ 	.short	0x0002
        /*00b2*/ 	.short	0x0010
        /*00b4*/ 	.byte	0x00, 0xf0, 0x11, 0x00


	//----- nvinfo : EIATTR_KPARAM_INFO
	.align		4
.L_1419:
        /*00b8*/ 	.byte	0x04, 0x17
        /*00ba*/ 	.short	(.L_1421 - .L_1420)
.L_1420:
        /*00bc*/ 	.word	0x00000000
        /*00c0*/ 	.short	0x0001
        /*00c2*/ 	.short	0x0008
        /*00c4*/ 	.byte	0x00, 0xf5, 0x21, 0x00


	//----- nvinfo : EIATTR_KPARAM_INFO
	.align		4
.L_1421:
        /*00c8*/ 	.byte	0x04, 0x17
        /*00ca*/ 	.short	(.L_1423 - .L_1422)
.L_1422:
        /*00cc*/ 	.word	0x00000000
        /*00d0*/ 	.short	0x0000
        /*00d2*/ 	.short	0x0000
        /*00d4*/ 	.byte	0x00, 0xf5, 0x21, 0x00


	//----- nvinfo : EIATTR_SPARSE_MMA_MASK
	.align		4
.L_1423:
        /*00d8*/ 	.byte	0x03, 0x50
        /*00da*/ 	.short	0x0000


	//----- nvinfo : EIATTR_MAXREG_COUNT
	.align		4
        /*00dc*/ 	.byte	0x03, 0x1b
        /*00de*/ 	.short	0x00ff


	//----- nvinfo : EIATTR_MERCURY_ISA_VERSION
	.align		4
        /*00e0*/ 	.byte	0x03, 0x5f
        /*00e2*/ 	.short	0x0101


	//----- nvinfo : EIATTR_VRC_CTA_INIT_COUNT
	.align		4
        /*00e4*/ 	.byte	0x02, 0x4a
	.zero		1
	.zero		1


	//----- nvinfo : EIATTR_EXIT_INSTR_OFFSETS
	.align		4
        /*00e8*/ 	.byte	0x04, 0x1c
        /*00ea*/ 	.short	(.L_1425 - .L_1424)


	//   ....[0]....
.L_1424:
        /*00ec*/ 	.word	0x000000d0


	//   ....[1]....
        /*00f0*/ 	.word	0x00000100


	//   ....[2]....
        /*00f4*/ 	.word	0x00000220


	//   ....[3]....
        /*00f8*/ 	.word	0x00001410


	//----- nvinfo : EIATTR_CBANK_PARAM_SIZE
	.align		4
.L_1425:
        /*00fc*/ 	.byte	0x03, 0x19
        /*00fe*/ 	.short	0x0040


	//----- nvinfo : EIATTR_PARAM_CBANK
	.align		4
        /*0100*/ 	.byte	0x04, 0x0a
        /*0102*/ 	.short	(.L_1427 - .L_1426)
	.align		4
.L_1426:
        /*0104*/ 	.word	index@(.nv.constant0._Z23copy_spherical_sph2cartPdPKdiiiiiiiiiiPKi)
        /*0108*/ 	.short	0x0380
        /*010a*/ 	.short	0x0040


	//----- nvinfo : EIATTR_SW_WAR
	.align		4
.L_1427:
        /*010c*/ 	.byte	0x04, 0x36
        /*010e*/ 	.short	(.L_1429 - .L_1428)
.L_1428:
        /*0110*/ 	.word	0x00000008
.L_1429:


//--------------------- .nv.info._Z23copy_spherical_cart2sphPKdPdiiiiiiiiiiPKi --------------------------
	.section	.nv.info._Z23copy_spherical_cart2sphPKdPdiiiiiiiiiiPKi,"",@"SHT_CUDA_INFO"
	.sectionflags	@""
	.align	4


	//----- nvinfo : EIATTR_CUDA_API_VERSION
	.align		4
        /*0000*/ 	.byte	0x04, 0x37
        /*0002*/ 	.short	(.L_1431 - .L_1430)
.L_1430:
        /*0004*/ 	.word	0x00000082


	//----- nvinfo : EIATTR_KPARAM_INFO
	.align		4
.L_1431:
        /*0008*/ 	.byte	0x04, 0x17
        /*000a*/ 	.short	(.L_1433 - .L_1432)
.L_1432:
        /*000c*/ 	.word	0x00000000
        /*0010*/ 	.short	0x000c
        /*0012*/ 	.short	0x0038
        /*0014*/ 	.byte	0x00, 0xf5, 0x21, 0x00


	//----- nvinfo : EIATTR_KPARAM_INFO
	.align		4
.L_1433:
        /*0018*/ 	.byte	0x04, 0x17
        /*001a*/ 	.short	(.L_1435 - .L_1434)
.L_1434:
        /*001c*/ 	.word	0x00000000
        /*0020*/ 	.short	0x000b
        /*0022*/ 	.short	0x0034
        /*0024*/ 	.byte	0x00, 0xf0, 0x11, 0x00


	//----- nvinfo : EIATTR_KPARAM_INFO
	.align		4
.L_1435:
        /*0028*/ 	.byte	0x04, 0x17
        /*002a*/ 	.short	(.L_1437 - .L_1436)
.L_1436:
        /*002c*/ 	.word	0x00000000
        /*0030*/ 	.short	0x000a
        /*0032*/ 	.short	0x0030
        /*0034*/ 	.byte	0x00, 0xf0, 0x11, 0x00


	//----- nvinfo : EIATTR_KPARAM_INFO
	.align		4
.L_1437:
        /*0038*/ 	.byte	0x04, 0x17
        /*003a*/ 	.short	(.L_1439 - .L_1438)
.L_1438:
        /*003c*/ 	.word	0x00000000
        /*0040*/ 	.short	0x0009
        /*0042*/ 	.short	0x002c
        /*0044*/ 	.byte	0x00, 0xf0, 0x11, 0x00


	//----- nvinfo : EIATTR_KPARAM_INFO
	.align		4
.L_1439:
        /*0048*/ 	.byte	0x04, 0x17
        /*004a*/ 	.short	(.L_1441 - .L_1440)
.L_1440:
        /*004c*/ 	.word	0x00000000
        /*0050*/ 	.short	0x0008
        /*0052*/ 	.short	0x0028
        /*0054*/ 	.byte	0x00, 0xf0, 0x11, 0x00


	//----- nvinfo : EIATTR_KPARAM_INFO
	.align		4
.L_1441:
        /*0058*/ 	.byte	0x04, 0x17
        /*005a*/ 	.short	(.L_1443 - .L_1442)
.L_1442:
        /*005c*/ 	.word	0x00000000
        /*0060*/ 	.short	0x0007
        /*0062*/ 	.short	0x0024
        /*0064*/ 	.byte	0x00, 0xf0, 0x11, 0x00


	//----- nvinfo : EIATTR_KPARAM_INFO
	.align		4
.L_1443:
        /*0068*/ 	.byte	0x04, 0x17
        /*006a*/ 	.short	(.L_1445 - .L_1444)
.L_1444:
        /*006c*/ 	.word	0x00000000
        /*0070*/ 	.short	0x0006
        /*0072*/ 	.short	0x0020
        /*0074*/ 	.byte	0x00, 0xf0, 0x11, 0x00


	//----- nvinfo : EIATTR_KPARAM_INFO
	.align		4
.L_1445:
        /*0078*/ 	.byte	0x04, 0x17
        /*007a*/ 	.short	(.L_1447 - .L_1446)
.L_1446:
        /*007c*/ 	.word	0x00000000
        /*0080*/ 	.short	0x0005
        /*0082*/ 	.short	0x001c
        /*0084*/ 	.byte	0x00, 0xf0, 0x11, 0x00


	//----- nvinfo : EIATTR_KPARAM_INFO
	.align		4
.L_1447:
        /*0088*/ 	.byte	0x04, 0x17
        /*008a*/ 	.short	(.L_1449 - .L_1448)
.L_1448:
        /*008c*/ 	.word	0x00000000
        /*0090*/ 	.short	0x0004
        /*0092*/ 	.short	0x0018
        /*0094*/ 	.byte	0x00, 0xf0, 0x11, 0x00


	//----- nvinfo : EIATTR_KPARAM_INFO
	.align		4
.L_1449:
        /*0098*/ 	.byte	0x04, 0x17
        /*009a*/ 	.short	(.L_1451 - .L_1450)
.L_1450:
        /*009c*/ 	.word	0x00000000
        /*00a0*/ 	.short	0x0003
        /*00a2*/ 	.short	0x0014
        /*00a4*/ 	.byte	0x00, 0xf0, 0x11, 0x00


	//----- nvinfo : EIATTR_KPARAM_INFO
	.align		4
.L_1451:
        /*00a8*/ 	.byte	0x04, 0x17
        /*00aa*/ 	.short	(.L_1453 - .L_1452)
.L_1452:
        /*00ac*/ 	.word	0x00000000
        /*00b0*/ 	.short	0x0002
        /*00b2*/ 	.short	0x0010
        /*00b4*/ 	.byte	0x00, 0xf0, 0x11, 0x00


	//----- nvinfo : EIATTR_KPARAM_INFO
	.align		4
.L_1453:
        /*00b8*/ 	.byte	0x04, 0x17
        /*00ba*/ 	.short	(.L_1455 - .L_1454)
.L_1454:
        /*00bc*/ 	.word	0x00000000
        /*00c0*/ 	.short	0x0001
        /*00c2*/ 	.short	0x0008
        /*00c4*/ 	.byte	0x00, 0xf5, 0x21, 0x00


	//----- nvinfo : EIATTR_KPARAM_INFO
	.align		4
.L_1455:
        /*00c8*/ 	.byte	0x04, 0x17
        /*00ca*/ 	.short	(.L_1457 - .L_1456)
.L_1456:
        /*00cc*/ 	.word	0x00000000
        /*00d0*/ 	.short	0x0000
        /*00d2*/ 	.short	0x0000
        /*00d4*/ 	.byte	0x00, 0xf5, 0x21, 0x00


	//----- nvinfo : EIATTR_SPARSE_MMA_MASK
	.align		4
.L_1457:
        /*00d8*/ 	.byte	0x03, 0x50
        /*00da*/ 	.short	0x0000


	//----- nvinfo : EIATTR_MAXREG_COUNT
	.align		4
        /*00dc*/ 	.byte	0x03, 0x1b
        /*00de*/ 	.short	0x00ff


	//----- nvinfo : EIATTR_MERCURY_ISA_VERSION
	.align		4
        /*00e0*/ 	.byte	0x03, 0x5f
        /*00e2*/ 	.short	0x0101


	//----- nvinfo : EIATTR_VRC_CTA_INIT_COUNT
	.align		4
        /*00e4*/ 	.byte	0x02, 0x4a
	.zero		1
	.zero		1


	//----- nvinfo : EIATTR_EXIT_INSTR_OFFSETS
	.align		4
        /*00e8*/ 	.byte	0x04, 0x1c
        /*00ea*/ 	.short	(.L_1459 - .L_1458)


	//   ....[0]....
.L_1458:
        /*00ec*/ 	.word	0x000000d0


	//   ....[1]....
        /*00f0*/ 	.word	0x00000100


	//   ....[2]....
        /*00f4*/ 	.word	0x00000220


	//   ....[3]....
        /*00f8*/ 	.word	0x00001420


	//----- nvinfo : EIATTR_CBANK_PARAM_SIZE
	.align		4
.L_1459:
        /*00fc*/ 	.byte	0x03, 0x19
        /*00fe*/ 	.short	0x0040


	//----- nvinfo : EIATTR_PARAM_CBANK
	.align		4
        /*0100*/ 	.byte	0x04, 0x0a
        /*0102*/ 	.short	(.L_1461 - .L_1460)
	.align		4
.L_1460:
        /*0104*/ 	.word	index@(.nv.constant0._Z23copy_spherical_cart2sphPKdPdiiiiiiiiiiPKi)
        /*0108*/ 	.short	0x0380
        /*010a*/ 	.short	0x0040


	//----- nvinfo : EIATTR_SW_WAR
	.align		4
.L_1461:
        /*010c*/ 	.byte	0x04, 0x36
        /*010e*/ 	.short	(.L_1463 - .L_1462)
.L_1462:
        /*0110*/ 	.word	0x00000008
.L_1463:


//--------------------- .nv.callgraph             --------------------------
	.section	.nv.callgraph,"",@"SHT_CUDA_CALLGRAPH"
	.align	4
	.sectionentsize	8
	.align		4
        /*0000*/ 	.word	0x00000000
	.align		4
        /*0004*/ 	.word	0xffffffff
	.align		4
        /*0008*/ 	.word	0x00000000
	.align		4
        /*000c*/ 	.word	0xfffffffe
	.align		4
        /*0010*/ 	.word	0x00000000
	.align		4
        /*0014*/ 	.word	0xfffffffd
	.align		4
        /*0018*/ 	.word	0x00000000
	.align		4
        /*001c*/ 	.word	0xfffffffc


//--------------------- .text._Z13left_sph2cartILi10EEvPdPKdiiiiPKi --------------------------
	.section	.text._Z13left_sph2cartILi10EEvPdPKdiiiiPKi,"ax",@progbits
	.align	128
.text._Z13left_sph2cartILi10EEvPdPKdiiiiPKi:
        .type           _Z13left_sph2cartILi10EEvPdPKdiiiiPKi,@function
        .size           _Z13left_sph2cartILi10EEvPdPKdiiiiPKi,(.L_x_86 - _Z13left_sph2cartILi10EEvPdPKdiiiiPKi)
        .other          _Z13left_sph2cartILi10EEvPdPKdiiiiPKi,@"STO_CUDA_ENTRY STV_DEFAULT"
_Z13left_sph2cartILi10EEvPdPKdiiiiPKi:
[----:B------:R-:W-:Y:S01]  /*0000*/  LDC R1, c[0x0][0x37c] ;  /* 0x0000df00ff017b82 */ /* 0x000fe20000000800 */
[----:B------:R-:W0:Y:S07]  /*0010*/  S2R R5, SR_TID.Y ;  /* 0x0000000000057919 */ /* 0x000e2e0000002200 */
[----:B------:R-:W1:Y:S01]  /*0020*/  LDC R3, c[0x0][0x360] ;  /* 0x0000d800ff037b82 */ /* 0x000e620000000800 */
[----:B------:R-:W1:Y:S07]  /*0030*/  S2R R30, SR_TID.X ;  /* 0x00000000001e7919 */ /* 0x000e6e0000002100 */
[----:B------:R-:W0:Y:S08]  /*0040*/  S2UR UR7, SR_CTAID.Y ;  /* 0x00000000000779c3 */ /* 0x000e300000002600 */
[----:B------:R-:W0:Y:S08]  /*0050*/  LDC R0, c[0x0][0x364] ;  /* 0x0000d900ff007b82 */ /* 0x000e300000000800 */
[----:B------:R-:W1:Y:S08]  /*0060*/  S2UR UR6, SR_CTAID.X ;  /* 0x00000000000679c3 */ /* 0x000e700000002500 */
[----:B------:R-:W2:Y:S01]  /*0070*/  LDC.64 R14, c[0x0][0x390] ;  /* 0x0000e400ff0e7b82 */ /* 0x000ea20000000a00 */
[----:B0-----:R-:W-:-:S02]  /*0080*/  IMAD R0, R0, UR7, R5 ;  /* 0x0000000700007c24 */ /* 0x001fc4000f8e0205 */
[----:B-1----:R-:W-:-:S03]  /*0090*/  IMAD R3, R3, UR6, R30 ;  /* 0x0000000603037c24 */ /* 0x002fc6000f8e021e */
[----:B--2---:R-:W-:-:S04]  /*00a0*/  ISETP.GE.AND P0, PT, R0, R15, PT ;  /* 0x0000000f0000720c */ /* 0x004fc80003f06270 */
[----:B------:R-:W-:-:S13]  /*00b0*/  ISETP.GE.OR P0, PT, R3, R14, P0 ;  /* 0x0000000e0300720c */ /* 0x000fda0000706670 */
[----:B------:R-:W-:Y:S05]  /*00c0*/  @P0 EXIT ;  /* 0x000000000000094d */ /* 0x000fea0003800000 */
[----:B------:R-:W0:Y:S01]  /*00d0*/  LDC R0, c[0x0][0x364] ;  /* 0x0000d900ff007b82 */ /* 0x000e220000000800 */
[----:B------:R-:W1:Y:S01]  /*00e0*/  LDCU.64 UR4, c[0x0][0x358] ;  /* 0x00006b00ff0477ac */ /* 0x000e620008000a00 */
[----:B------:R-:W2:Y:S06]  /*00f0*/  LDCU.64 UR8, c[0x0][0x380] ;  /* 0x00007000ff0877ac */ /* 0x000eac0008000a00 */
[----:B------:R-:W3:Y:S08]  /*0100*/  LDC R3, c[0x0][0x39c] ;  /* 0x0000e700ff037b82 */ /* 0x000ef00000000800 */
[----:B------:R-:W4:Y:S01]  /*0110*/  LDC.64 R8, c[0x0][0x3a0] ;  /* 0x0000e800ff087b82 */ /* 0x000f220000000a00 */
[----:B0-----:R-:W-:-:S07]  /*0120*/  IMAD R0, R0, UR7, R5 ;  /* 0x0000000700007c24 */ /* 0x001fce000f8e0205 */
[----:B------:R-:W0:Y:S01]  /*0130*/  LDC R15, c[0x0][0x360] ;  /* 0x0000d800ff0f7b82 */ /* 0x000e220000000800 */
[----:B---3--:R-:W-:-:S07]  /*0140*/  IMAD R3, R0, 0x15, R3 ;  /* 0x0000001500037824 */ /* 0x008fce00078e0203 */
[----:B------:R-:W3:Y:S01]  /*0150*/  LDC.64 R4, c[0x0][0x388] ;  /* 0x0000e200ff047b82 */ /* 0x000ee20000000a00 */
[----:B----4-:R-:W-:-:S07]  /*0160*/  IMAD.WIDE R8, R3, 0x4, R8 ;  /* 0x0000000403087825 */ /* 0x010fce00078e0208 */
[----:B------:R-:W4:Y:S01]  /*0170*/  LDC R37, c[0x0][0x398] ;  /* 0x0000e600ff257b82 */ /* 0x000f220000000800 */
[----:B-1----:R-:W5:Y:S04]  /*0180*/  LDG.E R21, desc[UR4][R8.64+0x28] ;  /* 0x0000280408157981 */ /* 0x002f68000c1e1900 */
[----:B------:R-:W2:Y:S04]  /*0190*/  LDG.E R18, desc[UR4][R8.64+0x10] ;  /* 0x0000100408127981 */ /* 0x000ea8000c1e1900 */
[----:B------:R-:W3:Y:S04]  /*01a0*/  LDG.E R19, desc[UR4][R8.64+0x14] ;  /* 0x0000140408137981 */ /* 0x000ee8000c1e1900 */
[----:B------:R-:W4:Y:S04]  /*01b0*/  LDG.E R16, desc[UR4][R8.64+0x8] ;  /* 0x0000080408107981 */ /* 0x000f28000c1e1900 */
        /* <DEDUP_REMOVED lines=16> */
[----:B------:R1:W4:Y:S01]  /*02c0*/  LDG.E R2, desc[UR4][R8.64+0x24] ;  /* 0x0000240408027981 */ /* 0x000322000c1e1900 */
[----:B0-----:R-:W-:-:S04]  /*02d0*/  IMAD R15, R15, UR6, R30 ;  /* 0x000000060f0f7c24 */ /* 0x001fc8000f8e021e */
[-CC-:B-----5:R-:W-:Y:S02]  /*02e0*/  IMAD R21, R21, R14.reuse, R15.reuse ;  /* 0x0000000e15157224 */ /* 0x1a0fe400078e020f */
[-CC-:B--2---:R-:W-:Y:S02]  /*02f0*/  IMAD R29, R18, R14.reuse, R15.reuse ;  /* 0x0000000e121d7224 */ /* 0x184fe400078e020f */
[----:B---3--:R-:W-:Y:S02]  /*0300*/  IMAD R27, R19, R14, R15 ;  /* 0x0000000e131b7224 */ /* 0x008fe400078e020f */
[----:B------:R-:W-:-:S04]  /*0310*/  IMAD.WIDE R18, R21, 0x8, R4 ;  /* 0x0000000815127825 */ /* 0x000fc800078e0204 */
[-CC-:B----4-:R-:W-:Y:S02]  /*0320*/  IMAD R67, R16, R14.reuse, R15.reuse ;  /* 0x0000000e10437224 */ /* 0x190fe400078e020f */
[----:B------:R-:W-:Y:S01]  /*0330*/  IMAD R41, R24, R14, R15 ;  /* 0x0000000e18297224 */ /* 0x000fe200078e020f */
[----:B------:R-:W2:Y:S01]  /*0340*/  LDG.E.64 R18, desc[UR4][R18.64] ;  /* 0x0000000412127981 */ /* 0x000ea2000c1e1b00 */
[----:B------:R-:W-:-:S04]  /*0350*/  IMAD.WIDE R66, R67, 0x8, R4 ;  /* 0x0000000843427825 */ /* 0x000fc800078e0204 */
[-CC-:B------:R-:W-:Y:S02]  /*0360*/  IMAD R17, R17, R14.reuse, R15.reuse ;  /* 0x0000000e11117224 */ /* 0x180fe400078e020f */
[----:B------:R-:W-:Y:S01]  /*0370*/  IMAD R31, R22, R14, R15 ;  /* 0x0000000e161f7224 */ /* 0x000fe200078e020f */
[----:B------:R-:W3:Y:S01]  /*0380*/  LDG.E.64 R66, desc[UR4][R66.64] ;  /* 0x0000000442427981 */ /* 0x000ee2000c1e1b00 */
[----:B------:R-:W-:-:S04]  /*0390*/  IMAD.WIDE R40, R41, 0x8, R4 ;  /* 0x0000000829287825 */ /* 0x000fc800078e0204 */
[----:B-1----:R-:W-:Y:S02]  /*03a0*/  IMAD.WIDE R8, R17, 0x8, R4 ;  /* 0x0000000811087825 */ /* 0x002fe400078e0204 */
[----:B------:R-:W4:Y:S02]  /*03b0*/  LDG.E.64 R40, desc[UR4][R40.64] ;  /* 0x0000000428287981 */ /* 0x000f24000c1e1b00 */
[-C--:B------:R-:W-:Y:S02]  /*03c0*/  IMAD R49, R26, R14.reuse, R15 ;  /* 0x0000000e1a317224 */ /* 0x080fe400078e020f */
[----:B------:R-:W-:Y:S01]  /*03d0*/  IMAD.WIDE R30, R31, 0x8, R4 ;  /* 0x000000081f1e7825 */ /* 0x000fe200078e0204 */
[----:B------:R-:W5:Y:S03]  /*03e0*/  LDG.E.64 R8, desc[UR4][R8.64] ;  /* 0x0000000408087981 */ /* 0x000f66000c1e1b00 */
[----:B------:R-:W-:-:S02]  /*03f0*/  IMAD R53, R3, R14, R15 ;  /* 0x0000000e03357224 */ /* 0x000fc400078e020f */
[----:B------:R-:W-:Y:S01]  /*0400*/  IMAD R13, R13, R14, R15 ;  /* 0x0000000e0d0d7224 */ /* 0x000fe200078e020f */
[----:B------:R-:W5:Y:S01]  /*0410*/  LDG.E.64 R30, desc[UR4][R30.64] ;  /* 0x000000041e1e7981 */ /* 0x000f62000c1e1b00 */
[----:B------:R-:W-:-:S04]  /*0420*/  IMAD.WIDE R48, R49, 0x8, R4 ;  /* 0x0000000831307825 */ /* 0x000fc800078e0204 */
[-C--:B------:R-:W-:Y:S02]  /*0430*/  IMAD R25, R25, R14.reuse, R15 ;  /* 0x0000000e19197224 */ /* 0x080fe400078e020f */
[--C-:B------:R-:W-:Y:S01]  /*0440*/  IMAD.WIDE R52, R53, 0x8, R4.reuse ;  /* 0x0000000835347825 */ /* 0x100fe200078e0204 */
[----:B------:R-:W5:Y:S03]  /*0450*/  LDG.E.64 R48, desc[UR4][R48.64] ;  /* 0x0000000430307981 */ /* 0x000f66000c1e1b00 */
[----:B------:R-:W-:Y:S02]  /*0460*/  IMAD.WIDE R58, R13, 0x8, R4 ;  /* 0x000000080d3a7825 */ /* 0x000fe400078e0204 */
[----:B------:R-:W5:Y:S02]  /*0470*/  LDG.E.64 R52, desc[UR4][R52.64] ;  /* 0x0000000434347981 */ /* 0x000f64000c1e1b00 */
[----:B------:R-:W-:-:S02]  /*0480*/  IMAD R21, R32, R14, R15 ;  /* 0x0000000e20157224 */ /* 0x000fc400078e020f */
[----:B------:R-:W-:Y:S01]  /*0490*/  IMAD.WIDE R24, R25, 0x8, R4 ;  /* 0x0000000819187825 */ /* 0x000fe200078e0204 */
[----:B------:R-:W5:Y:S03]  /*04a0*/  LDG.E.64 R58, desc[UR4][R58.64] ;  /* 0x000000043a3a7981 */ /* 0x000f66000c1e1b00 */
[----:B------:R-:W-:Y:S02]  /*04b0*/  IMAD R3, R20, R14, R15 ;  /* 0x0000000e14037224 */ /* 0x000fe400078e020f */
[----:B------:R-:W-:-:S04]  /*04c0*/  IMAD.WIDE R20, R21, 0x8, R4 ;  /* 0x0000000815147825 */ /* 0x000fc800078e0204 */
[-CC-:B------:R-:W-:Y:S02]  /*04d0*/  IMAD R47, R12, R14.reuse, R15.reuse ;  /* 0x0000000e0c2f7224 */ /* 0x180fe400078e020f */
[----:B------:R0:W5:Y:S01]  /*04e0*/  LDG.E.64 R12, desc[UR4][R24.64] ;  /* 0x00000004180c7981 */ /* 0x000162000c1e1b00 */
[----:B------:R-:W-:Y:S02]  /*04f0*/  IMAD R33, R28, R14, R15 ;  /* 0x0000000e1c217224 */ /* 0x000fe400078e020f */
[--C-:B------:R-:W-:Y:S01]  /*0500*/  IMAD.WIDE R28, R29, 0x8, R4.reuse ;  /* 0x000000081d1c7825 */ /* 0x100fe200078e0204 */
[----:B------:R-:W5:Y:S03]  /*0510*/  LDG.E.64 R20, desc[UR4][R20.64] ;  /* 0x0000000414147981 */ /* 0x000f66000c1e1b00 */
[--C-:B------:R-:W-:Y:S02]  /*0520*/  IMAD.WIDE R16, R27, 0x8, R4.reuse ;  /* 0x000000081b107825 */ /* 0x100fe400078e0204 */
[----:B------:R-:W5:Y:S02]  /*0530*/  LDG.E.64 R28, desc[UR4][R28.64] ;  /* 0x000000041c1c7981 */ /* 0x000f64000c1e1b00 */
[----:B------:R-:W-:-:S02]  /*0540*/  IMAD.WIDE R26, R33, 0x8, R4 ;  /* 0x00000008211a7825 */ /* 0x000fc400078e0204 */
[----:B------:R-:W5:Y:S02]  /*0550*/  LDG.E.64 R16, desc[UR4][R16.64] ;  /* 0x0000000410107981 */ /* 0x000f64000c1e1b00 */
[-C--:B------:R-:W-:Y:S02]  /*0560*/  IMAD R23, R23, R14.reuse, R15 ;  /* 0x0000000e17177224 */ /* 0x080fe400078e020f */
[----:B------:R-:W-:Y:S01]  /*0570*/  IMAD.WIDE R46, R47, 0x8, R4 ;  /* 0x000000082f2e7825 */ /* 0x000fe200078e0204 */
[----:B------:R-:W5:Y:S03]  /*0580*/  LDG.E.64 R26, desc[UR4][R26.64] ;  /* 0x000000041a1a7981 */ /* 0x000f66000c1e1b00 */
[-C--:B------:R-:W-:Y:S02]  /*0590*/  IMAD R11, R11, R14.reuse, R15 ;  /* 0x0000000e0b0b7224 */ /* 0x080fe400078e020f */
[----:B0-----:R-:W-:Y:S01]  /*05a0*/  IMAD.WIDE R24, R23, 0x8, R4 ;  /* 0x0000000817187825 */ /* 0x001fe200078e0204 */
[----:B------:R-:W5:Y:S03]  /*05b0*/  LDG.E.64 R46, desc[UR4][R46.64] ;  /* 0x000000042e2e7981 */ /* 0x000f66000c1e1b00 */
[----:B------:R-:W-:-:S02]  /*05c0*/  IMAD R55, R10, R14, R15 ;  /* 0x0000000e0a377224 */ /* 0x000fc400078e020f */
[--C-:B------:R-:W-:Y:S01]  /*05d0*/  IMAD.WIDE R22, R11, 0x8, R4.reuse ;  /* 0x000000080b167825 */ /* 0x100fe200078e0204 */
[----:B------:R-:W5:Y:S03]  /*05e0*/  LDG.E.64 R24, desc[UR4][R24.64] ;  /* 0x0000000418187981 */ /* 0x000f66000c1e1b00 */
[----:B------:R-:W-:Y:S02]  /*05f0*/  IMAD.WIDE R54, R55, 0x8, R4 ;  /* 0x0000000837367825 */ /* 0x000fe400078e0204 */
[----:B------:R-:W5:Y:S02]  /*0600*/  LDG.E.64 R22, desc[UR4][R22.64] ;  /* 0x0000000416167981 */ /* 0x000f64000c1e1b00 */
[-CC-:B------:R-:W-:Y:S02]  /*0610*/  IMAD R7, R7, R14.reuse, R15.reuse ;  /* 0x0000000e07077224 */ /* 0x180fe400078e020f */
[----:B------:R-:W-:Y:S01]  /*0620*/  IMAD R35, R6, R14, R15 ;  /* 0x0000000e06237224 */ /* 0x000fe200078e020f */
[----:B------:R-:W5:Y:S01]  /*0630*/  LDG.E.64 R54, desc[UR4][R54.64] ;  /* 0x0000000436367981 */ /* 0x000f62000c1e1b00 */
[----:B------:R-:W-:-:S04]  /*0640*/  IMAD.WIDE R10, R3, 0x8, R4 ;  /* 0x00000008030a7825 */ /* 0x000fc800078e0204 */
[----:B------:R-:W-:Y:S02]  /*0650*/  IMAD.WIDE R32, R7, 0x8, R4 ;  /* 0x0000000807207825 */ /* 0x000fe400078e0204 */
[----:B------:R-:W5:Y:S02]  /*0660*/  LDG.E.64 R10, desc[UR4][R10.64] ;  /* 0x000000040a0a7981 */ /* 0x000f64000c1e1b00 */
[----:B------:R-:W-:Y:S02]  /*0670*/  IMAD R7, R2, R14, R15 ;  /* 0x0000000e02077224 */ /* 0x000fe400078e020f */
[--C-:B------:R-:W-:Y:S01]  /*0680*/  IMAD.WIDE R34, R35, 0x8, R4.reuse ;  /* 0x0000000823227825 */ /* 0x100fe200078e0204 */
[----:B------:R0:W5:Y:S03]  /*0690*/  LDG.E.64 R2, desc[UR4][R32.64] ;  /* 0x0000000420027981 */ /* 0x000166000c1e1b00 */
[----:B------:R-:W-:-:S02]  /*06a0*/  IMAD.WIDE R6, R7, 0x8, R4 ;  /* 0x0000000807067825 */ /* 0x000fc400078e0204 */
[----:B------:R2:W5:Y:S04]  /*06b0*/  LDG.E.64 R4, desc[UR4][R34.64] ;  /* 0x0000000422047981 */ /* 0x000568000c1e1b00 */
[----:B------:R-:W5:Y:S01]  /*06c0*/  LDG.E.64 R6, desc[UR4][R6.64] ;  /* 0x0000000406067981 */ /* 0x000f62000c1e1b00 */
[----:B------:R-:W-:-:S04]  /*06d0*/  IMAD R37, R0, 0x42, R37 ;  /* 0x0000004200257824 */ /* 0x000fc800078e0225 */
[----:B------:R-:W-:Y:S01]  /*06e0*/  IMAD R0, R37, R14, RZ ;  /* 0x0000000e25007224 */ /* 0x000fe200078e02ff */
[----:B------:R-:W-:-:S04]  /*06f0*/  SHF.R.S32.HI R37, RZ, 0x1f, R15 ;  /* 0x0000001fff257819 */ /* 0x000fc8000001140f */
[----:B------:R-:W-:-:S04]  /*0700*/  IADD3 R15, P0, PT, R15, R0, RZ ;  /* 0x000000000f0f7210 */ /* 0x000fc80007f1e0ff */
[----:B------:R-:W-:Y:S02]  /*0710*/  LEA.HI.X.SX32 R0, R0, R37, 0x1, P0 ;  /* 0x0000002500007211 */ /* 0x000fe400000f0eff */
[----:B0-----:R-:W-:Y:S01]  /*0720*/  LEA R32, P0, R15, UR8, 0x3 ;  /* 0x000000080f207c11 */ /* 0x001fe2000f8018ff */
[----:B------:R-:W-:-:S03]  /*0730*/  UMOV UR8, 0x9d96ba ;  /* 0x009d96ba00087882 */ /* 0x000fc60000000000 */
[----:B------:R-:W-:Y:S01]  /*0740*/  LEA.HI.X R33, R15, UR9, R0, 0x3, P0 ;  /* 0x000000090f217c11 */ /* 0x000fe200080f1c00 */
[----:B------:R-:W-:Y:S01]  /*0750*/  UMOV UR9, 0x3fd45c40 ;  /* 0x3fd45c4000097882 */ /* 0x000fe20000000000 */
        /* <DEDUP_REMOVED lines=26> */
[----:B--2---:R-:W-:-:S02]  /*0900*/  DMUL R34, R18, -UR8 ;  /* 0x8000000812227c28 */ /* 0x004fc40008000000 */
[----:B------:R-:W-:Y:S02]  /*0910*/  DMUL R38, R18, -UR14 ;  /* 0x8000000e12267c28 */ /* 0x000fe40008000000 */
[----:B---3--:R-:W-:Y:S01]  /*0920*/  DMUL R50, R66, UR16 ;  /* 0x0000001042327c28 */ /* 0x008fe20008000000 */
[----:B------:R-:W-:Y:S01]  /*0930*/  UMOV UR16, 0xe672721 ;  /* 0x0e67272100107882 */ /* 0x000fe20000000000 */
[----:B------:R-:W-:Y:S02]  /*0940*/  UMOV UR17, 0x403ca33c ;  /* 0x403ca33c00117882 */ /* 0x000fe40000000000 */
[----:B----4-:R-:W-:Y:S02]  /*0950*/  DFMA R34, R40, UR10, R34 ;  /* 0x0000000a28227c2b */ /* 0x010fe40008000022 */
[----:B-----5:R-:W-:Y:S01]  /*0960*/  DMUL R44, R8, UR16 ;  /* 0x00000010082c7c28 */ /* 0x020fe20008000000 */
[----:B------:R-:W-:Y:S01]  /*0970*/  UMOV UR16, 0x5b7f839c ;  /* 0x5b7f839c00107882 */ /* 0x000fe20000000000 */
[----:B------:R-:W-:-:S02]  /*0980*/  UMOV UR17, 0x3ff5cb61 ;  /* 0x3ff5cb6100117882 */ /* 0x000fc40000000000 */
[----:B------:R-:W-:Y:S02]  /*0990*/  DFMA R56, R40, UR16, R38 ;  /* 0x0000001028387c2b */ /* 0x000fe40008000026 */
[----:B------:R-:W-:Y:S01]  /*09a0*/  DMUL R36, R30, UR18 ;  /* 0x000000121e247c28 */ /* 0x000fe20008000000 */
[----:B------:R-:W-:Y:S01]  /*09b0*/  UMOV UR16, 0x423af0a7 ;  /* 0x423af0a700107882 */ /* 0x000fe20000000000 */
[----:B------:R-:W-:Y:S01]  /*09c0*/  UMOV UR17, 0x401eb220 ;  /* 0x401eb22000117882 */ /* 0x000fe20000000000 */
[----:B------:R-:W-:Y:S01]  /*09d0*/  DFMA R34, R48, -UR12, R34 ;  /* 0x8000000c30227c2b */ /* 0x000fe20008000022 */
[----:B------:R-:W-:Y:S01]  /*09e0*/  UMOV UR12, 0x369efaaf ;  /* 0x369efaaf000c7882 */ /* 0x000fe20000000000 */
[----:B------:R-:W-:Y:S01]  /*09f0*/  UMOV UR13, 0x403ee316 ;  /* 0x403ee316000d7882 */ /* 0x000fe20000000000 */
[----:B------:R-:W-:Y:S01]  /*0a00*/  DFMA R42, R52, UR16, -R50 ;  /* 0x00000010342a7c2b */ /* 0x000fe20008000832 */
[----:B------:R-:W-:Y:S01]  /*0a10*/  UMOV UR16, 0xbeda977d ;  /* 0xbeda977d00107882 */ /* 0x000fe20000000000 */
[----:B------:R-:W-:Y:S01]  /*0a20*/  UMOV UR17, 0x4012858f ;  /* 0x4012858f00117882 */ /* 0x000fe20000000000 */
[----:B------:R-:W-:Y:S01]  /*0a30*/  DFMA R60, R58, UR12, -R44 ;  /* 0x0000000c3a3c7c2b */ /* 0x000fe2000800082c */
[----:B------:R-:W-:Y:S01]  /*0a40*/  UMOV UR8, 0x229b4cd8 ;  /* 0x229b4cd800087882 */ /* 0x000fe20000000000 */
[----:B------:R-:W-:Y:S01]  /*0a50*/  UMOV UR9, 0x3fdfc064 ;  /* 0x3fdfc06400097882 */ /* 0x000fe20000000000 */
[----:B------:R-:W-:Y:S01]  /*0a60*/  UMOV UR12, 0x19f479a1 ;  /* 0x19f479a1000c7882 */ /* 0x000fe20000000000 */
[----:B------:R-:W-:Y:S01]  /*0a70*/  UMOV UR13, 0x4007d04b ;  /* 0x4007d04b000d7882 */ /* 0x000fe20000000000 */
[----:B------:R-:W-:Y:S01]  /*0a80*/  DFMA R44, R12, -UR16, R36 ;  /* 0x800000100c2c7c2b */ /* 0x000fe20008000024 */
[----:B------:R-:W-:Y:S01]  /*0a90*/  UMOV UR16, 0xf819b641 ;  /* 0xf819b64100107882 */ /* 0x000fe20000000000 */
[----:B------:R-:W-:-:S02]  /*0aa0*/  UMOV UR17, 0x3ff673a3 ;  /* 0x3ff673a300117882 */ /* 0x000fc40000000000 */
[----:B------:R-:W-:Y:S01]  /*0ab0*/  DFMA R56, R48, UR16, R56 ;  /* 0x0000001030387c2b */ /* 0x000fe20008000038 */
[----:B------:R-:W-:Y:S01]  /*0ac0*/  UMOV UR16, 0xd032cd82 ;  /* 0xd032cd8200107882 */ /* 0x000fe20000000000 */
[----:B------:R-:W-:Y:S01]  /*0ad0*/  DFMA R36, R20, UR8, R34 ;  /* 0x0000000814247c2b */ /* 0x000fe20008000022 */
[----:B------:R-:W-:Y:S01]  /*0ae0*/  UMOV UR17, 0x40362fe2 ;  /* 0x40362fe200117882 */ /* 0x000fe20000000000 */
[----:B------:R-:W-:Y:S01]  /*0af0*/  DFMA R42, R28, UR12, R42 ;  /* 0x0000000c1c2a7c2b */ /* 0x000fe2000800002a */
[----:B------:R-:W-:Y:S01]  /*0b00*/  UMOV UR14, 0x1ac557 ;  /* 0x001ac557000e7882 */ /* 0x000fe20000000000 */
[----:B------:R-:W-:Y:S01]  /*0b10*/  DFMA R34, R16, UR16, R60 ;  /* 0x0000001010227c2b */ /* 0x000fe2000800003c */
[----:B------:R-:W-:Y:S01]  /*0b20*/  UMOV UR16, 0xa68f0ace ;  /* 0xa68f0ace00107882 */ /* 0x000fe20000000000 */
[----:B------:R-:W-:Y:S01]  /*0b30*/  UMOV UR17, 0x4011bfe8 ;  /* 0x4011bfe800117882 */ /* 0x000fe20000000000 */
[----:B------:R-:W-:Y:S01]  /*0b40*/  UMOV UR15, 0x3fe1d0b5 ;  /* 0x3fe1d0b5000f7882 */ /* 0x000fe20000000000 */
[----:B------:R-:W-:-:S02]  /*0b50*/  DFMA R62, R20, -UR20, R56 ;  /* 0x80000014143e7c2b */ /* 0x000fc40008000038 */
[----:B------:R-:W-:Y:S01]  /*0b60*/  DFMA R44, R26, UR16, R44 ;  /* 0x000000101a2c7c2b */ /* 0x000fe2000800002c */
[----:B------:R-:W-:Y:S01]  /*0b70*/  UMOV UR8, 0x4accf306 ;  /* 0x4accf30600087882 */ /* 0x000fe20000000000 */
[----:B------:R-:W-:Y:S01]  /*0b80*/  UMOV UR9, 0x3ffdef85 ;  /* 0x3ffdef8500097882 */ /* 0x000fe20000000000 */
[----:B------:R-:W-:Y:S01]  /*0b90*/  DFMA R36, R46, -UR14, R36 ;  /* 0x8000000e2e247c2b */ /* 0x000fe20008000024 */
[----:B------:R-:W-:Y:S01]  /*0ba0*/  UMOV UR14, 0xe3a8a8a5 ;  /* 0xe3a8a8a5000e7882 */ /* 0x000fe20000000000 */
[----:B------:R-:W-:Y:S01]  /*0bb0*/  UMOV UR15, 0x40105d46 ;  /* 0x40105d46000f7882 */ /* 0x000fe20000000000 */
[----:B------:R-:W-:Y:S01]  /*0bc0*/  UMOV UR10, 0x34fbf3b9 ;  /* 0x34fbf3b9000a7882 */ /* 0x000fe20000000000 */
[----:B------:R-:W-:Y:S01]  /*0bd0*/  DFMA R56, R24, -UR8, R42 ;  /* 0x8000000818387c2b */ /* 0x000fe2000800002a */
[----:B------:R-:W-:Y:S01]  /*0be0*/  UMOV UR8, 0x702d2d05 ;  /* 0x702d2d0500087882 */ /* 0x000fe20000000000 */
[----:B------:R-:W-:Y:S01]  /*0bf0*/  UMOV UR9, 0x402e1031 ;  /* 0x402e103100097882 */ /* 0x000fe20000000000 */
[----:B------:R-:W-:Y:S01]  /*0c00*/  UMOV UR11, 0x3fe88e80 ;  /* 0x3fe88e80000b7882 */ /* 0x000fe20000000000 */
[----:B------:R-:W-:-:S02]  /*0c10*/  DFMA R62, R46, UR8, R62 ;  /* 0x000000082e3e7c2b */ /* 0x000fc4000800003e */
[----:B------:R-:W-:Y:S02]  /*0c20*/  DFMA R60, R22, -UR14, R44 ;  /* 0x8000000e163c7c2b */ /* 0x000fe4000800002c */
[----:B------:R-:W-:Y:S01]  /*0c30*/  DFMA R36, R54, UR10, R36 ;  /* 0x0000000a36247c2b */ /* 0x000fe20008000024 */
[----:B------:R-:W-:Y:S01]  /*0c40*/  UMOV UR10, 0x9e47e33d ;  /* 0x9e47e33d000a7882 */ /* 0x000fe20000000000 */
[----:B------:R-:W-:Y:S01]  /*0c50*/  UMOV UR11, 0x402bc857 ;  /* 0x402bc857000b7882 */ /* 0x000fe20000000000 */
        /* <DEDUP_REMOVED lines=10> */
[----:B------:R0:W-:Y:S01]  /*0d00*/  STG.E.64 desc[UR4][R32.64], R36 ;  /* 0x0000002420007986 */ /* 0x0001e2000c101b04 */
[----:B------:R-:W-:Y:S01]  /*0d10*/  DFMA R60, R4, UR8, R60 ;  /* 0x00000008043c7c2b */ /* 0x000fe2000800003c */
[----:B------:R-:W-:Y:S01]  /*0d20*/  UMOV UR8, 0x5b7f839d ;  /* 0x5b7f839d00087882 */ /* 0x000fe20000000000 */
[----:B------:R-:W-:Y:S01]  /*0d30*/  UMOV UR9, 0x4035cb61 ;  /* 0x4035cb6100097882 */ /* 0x000fe20000000000 */
[----:B------:R-:W-:Y:S01]  /*0d40*/  IMAD.WIDE R42, R14, 0x8, R32 ;  /* 0x000000080e2a7825 */ /* 0x000fe200078e0220 */
[----:B------:R-:W-:-:S02]  /*0d50*/  DFMA R56, R2, UR12, R56 ;  /* 0x0000000c02387c2b */ /* 0x000fc40008000038 */
[----:B------:R-:W-:Y:S02]  /*0d60*/  DMUL R68, R40, UR8 ;  /* 0x0000000828447c28 */ /* 0x000fe40008000000 */
[----:B0-----:R-:W-:Y:S01]  /*0d70*/  DMUL R36, R52, -UR10 ;  /* 0x8000000a34247c28 */ /* 0x001fe20008000000 */
[C---:B------:R-:W-:Y:S01]  /*0d80*/  IMAD.WIDE R44, R14.reuse, 0x8, R42 ;  /* 0x000000080e2c7825 */ /* 0x040fe200078e022a */
[----:B------:R-:W-:Y:S01]  /*0d90*/  UMOV UR8, 0xf63b7f ;  /* 0x00f63b7f00087882 */ /* 0x000fe20000000000 */
[----:B------:R-:W-:Y:S01]  /*0da0*/  UMOV UR9, 0x402fd024 ;  /* 0x402fd02400097882 */ /* 0x000fe20000000000 */
[----:B------:R-:W-:Y:S01]  /*0db0*/  UMOV UR14, 0x80282802 ;  /* 0x80282802000e7882 */ /* 0x000fe20000000000 */
[----:B------:R-:W-:Y:S01]  /*0dc0*/  UMOV UR15, 0x403ab90f ;  /* 0x403ab90f000f7882 */ /* 0x000fe20000000000 */
[----:B------:R0:W-:Y:S01]  /*0dd0*/  STG.E.64 desc[UR4][R42.64], R56 ;  /* 0x000000382a007986 */ /* 0x0001e2000c101b04 */
[----:B------:R-:W-:Y:S01]  /*0de0*/  DFMA R68, R18, UR8, -R68 ;  /* 0x0000000812447c2b */ /* 0x000fe20008000844 */
[----:B------:R-:W-:-:S02]  /*0df0*/  IMAD.WIDE R34, R14, 0x8, R44 ;  /* 0x000000080e227825 */ /* 0x000fc400078e022c */
[----:B------:R1:W-:Y:S01]  /*0e00*/  STG.E.64 desc[UR4][R44.64], R60 ;  /* 0x0000003c2c007986 */ /* 0x0003e2000c101b04 */
[----:B------:R-:W-:Y:S01]  /*0e10*/  UMOV UR10, 0x79167f7a ;  /* 0x79167f7a000a7882 */ /* 0x000fe20000000000 */
[----:B------:R-:W-:Y:S01]  /*0e20*/  UMOV UR11, 0x4033a52f ;  /* 0x4033a52f000b7882 */ /* 0x000fe20000000000 */
[----:B0-----:R-:W-:Y:S01]  /*0e30*/  DFMA R42, R66, UR14, R36 ;  /* 0x0000000e422a7c2b */ /* 0x001fe20008000024 */
[----:B------:R-:W-:Y:S01]  /*0e40*/  UMOV UR14, 0x948dce7c ;  /* 0x948dce7c000e7882 */ /* 0x000fe20000000000 */
[----:B------:R-:W-:Y:S02]  /*0e50*/  UMOV UR15, 0x4032dfe2 ;  /* 0x4032dfe2000f7882 */ /* 0x000fe40000000000 */
[----:B-1----:R-:W-:Y:S01]  /*0e60*/  DMUL R44, R30, UR14 ;  /* 0x0000000e1e2c7c28 */ /* 0x002fe20008000000 */
[----:B------:R-:W-:Y:S01]  /*0e70*/  UMOV UR14, 0x229b4cd7 ;  /* 0x229b4cd7000e7882 */ /* 0x000fe20000000000 */
[----:B------:R-:W-:Y:S01]  /*0e80*/  UMOV UR15, 0x400fc064 ;  /* 0x400fc064000f7882 */ /* 0x000fe20000000000 */
[----:B------:R-:W-:-:S02]  /*0e90*/  DFMA R68, R48, UR10, R68 ;  /* 0x0000000a30447c2b */ /* 0x000fc40008000044 */
[----:B------:R-:W-:Y:S01]  /*0ea0*/  DFMA R42, R28, -UR14, R42 ;  /* 0x8000000e1c2a7c2b */ /* 0x000fe2000800002a */
[----:B------:R-:W-:Y:S01]  /*0eb0*/  UMOV UR8, 0xc4fc68 ;  /* 0x00c4fc6800087882 */ /* 0x000fe20000000000 */
[----:B------:R-:W-:Y:S01]  /*0ec0*/  UMOV UR9, 0x40097350 ;  /* 0x4009735000097882 */ /* 0x000fe20000000000 */
[----:B------:R-:W-:Y:S01]  /*0ed0*/  UMOV UR14, 0xa68f0ace ;  /* 0xa68f0ace000e7882 */ /* 0x000fe20000000000 */
[----:B------:R-:W-:Y:S01]  /*0ee0*/  UMOV UR15, 0x4041bfe8 ;  /* 0x4041bfe8000f7882 */ /* 0x000fe20000000000 */
[----:B------:R-:W-:Y:S01]  /*0ef0*/  DMUL R56, R18, -UR8 ;  /* 0x8000000812387c28 */ /* 0x000fe20008000000 */
[----:B------:R-:W-:Y:S01]  /*0f00*/  UMOV UR8, 0x229b4cd5 ;  /* 0x229b4cd500087882 */ /* 0x000fe20000000000 */
[----:B------:R-:W-:Y:S01]  /*0f10*/  DFMA R44, R26, -UR14, R44 ;  /* 0x8000000e1a2c7c2b */ /* 0x000fe2000800002c */
[----:B------:R-:W-:Y:S01]  /*0f20*/  UMOV UR9, 0x402fc064 ;  /* 0x402fc06400097882 */ /* 0x000fe20000000000 */
[----:B------:R-:W-:Y:S01]  /*0f30*/  UMOV UR14, 0x4accf303 ;  /* 0x4accf303000e7882 */ /* 0x000fe20000000000 */
[----:B------:R-:W-:Y:S01]  /*0f40*/  UMOV UR15, 0x400def85 ;  /* 0x400def85000f7882 */ /* 0x000fe20000000000 */
[----:B------:R-:W-:Y:S01]  /*0f50*/  DFMA R68, R20, -UR8, R68 ;  /* 0x8000000814447c2b */ /* 0x000fe20008000044 */
[----:B------:R-:W-:Y:S01]  /*0f60*/  UMOV UR8, 0x4cec5822 ;  /* 0x4cec582200087882 */ /* 0x000fe20000000000 */
[----:B------:R-:W-:Y:S01]  /*0f70*/  DFMA R42, R24, -UR14, R42 ;  /* 0x8000000e182a7c2b */ /* 0x000fe2000800002a */
[----:B------:R-:W-:Y:S01]  /*0f80*/  UMOV UR9, 0x404f7524 ;  /* 0x404f752400097882 */ /* 0x000fe20000000000 */
[----:B------:R-:W-:Y:S01]  /*0f90*/  DFMA R64, R6, UR18, R64 ;  /* 0x0000001206407c2b */ /* 0x000fe20008000040 */
[----:B------:R-:W-:Y:S01]  /*0fa0*/  UMOV UR10, 0x19f479a1 ;  /* 0x19f479a1000a7882 */ /* 0x000fe20000000000 */
[----:B------:R-:W-:Y:S01]  /*0fb0*/  UMOV UR11, 0x4057d04b ;  /* 0x4057d04b000b7882 */ /* 0x000fe20000000000 */
[----:B------:R-:W-:Y:S01]  /*0fc0*/  DMUL R60, R30, -UR8 ;  /* 0x800000081e3c7c28 */ /* 0x000fe20008000000 */
[----:B------:R-:W-:Y:S01]  /*0fd0*/  IMAD.WIDE R32, R14, 0x8, R34 ;  /* 0x000000080e207825 */ /* 0x000fe200078e0222 */
[----:B------:R0:W-:Y:S01]  /*0fe0*/  STG.E.64 desc[UR4][R34.64], R62 ;  /* 0x0000003e22007986 */ /* 0x0001e2000c101b04 */
[----:B------:R-:W-:Y:S01]  /*0ff0*/  UMOV UR16, 0x9c92d2ce ;  /* 0x9c92d2ce00107882 */ /* 0x000fe20000000000 */
[----:B------:R-:W-:Y:S01]  /*1000*/  UMOV UR17, 0x40547498 ;  /* 0x4054749800117882 */ /* 0x000fe20000000000 */
[----:B------:R-:W-:Y:S01]  /*1010*/  UMOV UR14, 0x79ff5a27 ;  /* 0x79ff5a27000e7882 */ /* 0x000fe20000000000 */
[----:B------:R-:W-:Y:S01]  /*1020*/  UMOV UR15, 0x400d0f2c ;  /* 0x400d0f2c000f7882 */ /* 0x000fe20000000000 */
[----:B------:R-:W-:-:S02]  /*1030*/  DFMA R44, R22, UR16, R44 ;  /* 0x00000010162c7c2b */ /* 0x000fc4000800002c */
[----:B------:R-:W-:Y:S01]  /*1040*/  DFMA R42, R2, UR14, R42 ;  /* 0x0000000e022a7c2b */ /* 0x000fe2000800002a */
[----:B------:R-:W-:Y:S01]  /*1050*/  UMOV UR14, 0x9e47e33c ;  /* 0x9e47e33c000e7882 */ /* 0x000fe20000000000 */
[----:B------:R-:W-:Y:S01]  /*1060*/  UMOV UR15, 0x404bc857 ;  /* 0x404bc857000f7882 */ /* 0x000fe20000000000 */
[----:B0-----:R-:W-:Y:S01]  /*1070*/  DMUL R34, R28, UR10 ;  /* 0x0000000a1c227c28 */ /* 0x001fe20008000000 */
[----:B------:R-:W-:Y:S01]  /*1080*/  UMOV UR10, 0xa01e1e01 ;  /* 0xa01e1e01000a7882 */ /* 0x000fe20000000000 */
[----:B------:R-:W-:Y:S01]  /*1090*/  UMOV UR11, 0x40240acb ;  /* 0x40240acb000b7882 */ /* 0x000fe20000000000 */
[----:B------:R0:W-:Y:S01]  /*10a0*/  STG.E.64 desc[UR4][R32.64], R64 ;  /* 0x0000004020007986 */ /* 0x0001e2000c101b04 */
[----:B------:R-:W-:Y:S01]  /*10b0*/  DFMA R68, R46, UR10, R68 ;  /* 0x0000000a2e447c2b */ /* 0x000fe20008000044 */
[----:B------:R-:W-:Y:S01]  /*10c0*/  UMOV UR10, 0xa01e1e03 ;  /* 0xa01e1e03000a7882 */ /* 0x000fe20000000000 */
[----:B------:R-:W-:Y:S02]  /*10d0*/  UMOV UR11, 0x40540acb ;  /* 0x40540acb000b7882 */ /* 0x000fe40000000000 */
[----:B------:R-:W-:Y:S01]  /*10e0*/  DFMA R62, R66, UR10, -R34 ;  /* 0x0000000a423e7c2b */ /* 0x000fe20008000822 */
[----:B------:R-:W-:Y:S01]  /*10f0*/  UMOV UR10, 0x369efaae ;  /* 0x369efaae000a7882 */ /* 0x000fe20000000000 */
[----:B------:R-:W-:-:S02]  /*1100*/  UMOV UR11, 0x405ee316 ;  /* 0x405ee316000b7882 */ /* 0x000fc40000000000 */
[----:B------:R-:W-:Y:S02]  /*1110*/  DFMA R44, R4, -UR10, R44 ;  /* 0x8000000a042c7c2b */ /* 0x000fe4000800002c */
[----:B0-----:R-:W-:Y:S01]  /*1120*/  DFMA R64, R12, UR14, R60 ;  /* 0x0000000e0c407c2b */ /* 0x001fe2000800003c */
[C---:B------:R-:W-:Y:S01]  /*1130*/  IMAD.WIDE R32, R14.reuse, 0x8, R32 ;  /* 0x000000080e207825 */ /* 0x040fe200078e0220 */
[----:B------:R-:W-:Y:S01]  /*1140*/  UMOV UR10, 0x17a6e1f0 ;  /* 0x17a6e1f0000a7882 */ /* 0x000fe20000000000 */
[----:B------:R-:W-:Y:S01]  /*1150*/  UMOV UR11, 0x4044b53a ;  /* 0x4044b53a000b7882 */ /* 0x000fe20000000000 */
[----:B------:R-:W-:Y:S01]  /*1160*/  DFMA R70, R40, UR12, R56 ;  /* 0x0000000c28467c2b */ /* 0x000fe20008000038 */
[----:B------:R-:W-:-:S03]  /*1170*/  IMAD.WIDE R34, R14, 0x8, R32 ;  /* 0x000000080e227825 */ /* 0x000fc600078e0220 */
[----:B------:R-:W-:Y:S01]  /*1180*/  DFMA R64, R26, -UR10, R64 ;  /* 0x8000000a1a407c2b */ /* 0x000fe20008000040 */
[----:B------:R-:W-:Y:S01]  /*1190*/  UMOV UR12, 0xda363631 ;  /* 0xda363631000c7882 */ /* 0x000fe20000000000 */
[----:B------:R-:W-:Y:S01]  /*11a0*/  DFMA R62, R24, UR30, R62 ;  /* 0x0000001e183e7c2b */ /* 0x000fe2000800003e */
[----:B------:R-:W-:Y:S01]  /*11b0*/  UMOV UR13, 0x4035d1b3 ;  /* 0x4035d1b3000d7882 */ /* 0x000fe20000000000 */
[----:B------:R-:W-:Y:S01]  /*11c0*/  UMOV UR20, 0xa17354a4 ;  /* 0xa17354a400147882 */ /* 0x000fe20000000000 */
[----:B------:R-:W-:Y:S01]  /*11d0*/  IMAD.WIDE R60, R14, 0x8, R34 ;  /* 0x000000080e3c7825 */ /* 0x000fe200078e0222 */
[----:B------:R-:W-:Y:S01]  /*11e0*/  UMOV UR21, 0x401a3194 ;  /* 0x401a319400157882 */ /* 0x000fe20000000000 */
[----:B------:R-:W-:Y:S01]  /*11f0*/  STG.E.64 desc[UR4][R32.64], R68 ;  /* 0x0000004420007986 */ /* 0x000fe2000c101b04 */
[----:B------:R-:W-:Y:S01]  /*1200*/  DFMA R64, R22, UR12, R64 ;  /* 0x0000000c16407c2b */ /* 0x000fe20008000040 */
[----:B------:R-:W-:Y:S01]  /*1210*/  UMOV UR12, 0x9fdcbce8 ;  /* 0x9fdcbce8000c7882 */ /* 0x000fe20000000000 */
[----:B------:R-:W-:Y:S01]  /*1220*/  DFMA R70, R48, UR20, R70 ;  /* 0x0000001430467c2b */ /* 0x000fe20008000046 */
[----:B------:R-:W-:Y:S01]  /*1230*/  UMOV UR13, 0x40720477 ;  /* 0x40720477000d7882 */ /* 0x000fe20000000000 */
[----:B------:R0:W-:Y:S01]  /*1240*/  STG.E.64 desc[UR4][R34.64], R42 ;  /* 0x0000002a22007986 */ /* 0x0001e2000c101b04 */
[----:B------:R-:W-:Y:S01]  /*1250*/  UMOV UR10, 0x5b7f839e ;  /* 0x5b7f839e000a7882 */ /* 0x000fe20000000000 */
[----:B------:R-:W-:-:S02]  /*1260*/  UMOV UR11, 0x4045cb61 ;  /* 0x4045cb61000b7882 */ /* 0x000fc40000000000 */
[----:B------:R1:W-:Y:S01]  /*1270*/  STG.E.64 desc[UR4][R60.64], R44 ;  /* 0x0000002c3c007986 */ /* 0x0003e2000c101b04 */
[----:B------:R-:W-:Y:S02]  /*1280*/  DFMA R62, R2, -UR10, R62 ;  /* 0x8000000a023e7c2b */ /* 0x000fe4000800003e */
[----:B0-----:R-:W-:Y:S02]  /*1290*/  DMUL R42, R58, UR12 ;  /* 0x0000000c3a2a7c28 */ /* 0x001fe40008000000 */
[----:B-1----:R-:W-:Y:S01]  /*12a0*/  DMUL R44, R40, UR10 ;  /* 0x0000000a282c7c28 */ /* 0x002fe20008000000 */
[----:B------:R-:W-:Y:S01]  /*12b0*/  UMOV UR10, 0x9e47e33c ;  /* 0x9e47e33c000a7882 */ /* 0x000fe20000000000 */
[----:B------:R-:W-:Y:S01]  /*12c0*/  UMOV UR11, 0x401bc857 ;  /* 0x401bc857000b7882 */ /* 0x000fe20000000000 */
[----:B------:R-:W-:Y:S01]  /*12d0*/  UMOV UR12, 0xe672722 ;  /* 0x0e672722000c7882 */ /* 0x000fe20000000000 */
[----:B------:R-:W-:Y:S01]  /*12e0*/  DFMA R70, R20, -UR10, R70 ;  /* 0x8000000a14467c2b */ /* 0x000fe20008000046 */
[----:B------:R-:W-:Y:S01]  /*12f0*/  UMOV UR13, 0x405ca33c ;  /* 0x405ca33c000d7882 */ /* 0x000fe20000000000 */
[----:B------:R-:W-:Y:S01]  /*1300*/  UMOV UR10, 0xf63b80 ;  /* 0x00f63b80000a7882 */ /* 0x000fe20000000000 */
[----:B------:R-:W-:Y:S01]  /*1310*/  UMOV UR11, 0x404fd024 ;  /* 0x404fd024000b7882 */ /* 0x000fe20000000000 */
[----:B------:R-:W-:Y:S01]  /*1320*/  DFMA R42, R8, UR12, -R42 ;  /* 0x0000000c082a7c2b */ /* 0x000fe2000800082a */
[C---:B------:R-:W-:Y:S01]  /*1330*/  IMAD.WIDE R34, R14.reuse, 0x8, R60 ;  /* 0x000000080e227825 */ /* 0x040fe200078e023c */
[----:B------:R-:W-:Y:S01]  /*1340*/  DFMA R68, R18, UR10, -R44 ;  /* 0x0000000a12447c2b */ /* 0x000fe2000800082c */
[----:B------:R-:W-:Y:S01]  /*1350*/  UMOV UR18, 0x9d909a6c ;  /* 0x9d909a6c00127882 */ /* 0x000fe20000000000 */
[----:B------:R-:W-:Y:S01]  /*1360*/  UMOV UR19, 0x4069e288 ;  /* 0x4069e28800137882 */ /* 0x000fe20000000000 */
[----:B------:R-:W-:Y:S01]  /*1370*/  DFMA R70, R46, -UR32, R70 ;  /* 0x800000202e467c2b */ /* 0x000fe20008000046 */
[----:B------:R-:W-:Y:S01]  /*1380*/  UMOV UR14, 0xbeda977e ;  /* 0xbeda977e000e7882 */ /* 0x000fe20000000000 */
[----:B------:R-:W-:Y:S01]  /*1390*/  UMOV UR15, 0x4042858f ;  /* 0x4042858f000f7882 */ /* 0x000fe20000000000 */
[----:B------:R-:W-:Y:S01]  /*13a0*/  IMAD.WIDE R32, R14, 0x8, R34 ;  /* 0x000000080e207825 */ /* 0x000fe200078e0222 */
[----:B------:R0:W-:Y:S01]  /*13b0*/  STG.E.64 desc[UR4][R34.64], R62 ;  /* 0x0000003e22007986 */ /* 0x0001e2000c101b04 */
[----:B------:R-:W-:Y:S01]  /*13c0*/  UMOV UR12, 0x79167f7b ;  /* 0x79167f7b000c7882 */ /* 0x000fe20000000000 */
[----:B------:R-:W-:Y:S01]  /*13d0*/  UMOV UR13, 0x4053a52f ;  /* 0x4053a52f000d7882 */ /* 0x000fe20000000000 */
[----:B------:R-:W-:-:S02]  /*13e0*/  DMUL R60, R16, UR18 ;  /* 0x00000012103c7c28 */ /* 0x000fc40008000000 */
[----:B------:R-:W-:Y:S01]  /*13f0*/  DFMA R68, R48, -UR12, R68 ;  /* 0x8000000c30447c2b */ /* 0x000fe20008000044 */
[----:B------:R-:W-:Y:S01]  /*1400*/  UMOV UR16, 0x2b76aded ;  /* 0x2b76aded00107882 */ /* 0x000fe20000000000 */
[----:B------:R-:W-:Y:S01]  /*1410*/  UMOV UR17, 0x406424e5 ;  /* 0x406424e500117882 */ /* 0x000fe20000000000 */
[----:B------:R1:W-:Y:S01]  /*1420*/  STG.E.64 desc[UR4][R32.64], R64 ;  /* 0x0000004020007986 */ /* 0x0003e2000c101b04 */
[----:B0-----:R-:W-:Y:S02]  /*1430*/  DFMA R34, R10, -UR14, R42 ;  /* 0x8000000e0a227c2b */ /* 0x001fe4000800002a */
[----:B------:R-:W-:Y:S01]  /*1440*/  DMUL R42, R40, UR24 ;  /* 0x00000018282a7c28 */ /* 0x000fe20008000000 */
[----:B------:R-:W-:Y:S01]  /*1450*/  IMAD.WIDE R62, R14, 0x8, R32 ;  /* 0x000000080e3e7825 */ /* 0x000fe200078e0220 */
[----:B------:R-:W-:Y:S01]  /*1460*/  DFMA R70, R54, UR16, R70 ;  /* 0x0000001036467c2b */ /* 0x000fe20008000046 */
[----:B------:R-:W-:Y:S01]  /*1470*/  UMOV UR24, 0x948dce7c ;  /* 0x948dce7c00187882 */ /* 0x000fe20000000000 */
[----:B------:R-:W-:Y:S01]  /*1480*/  UMOV UR25, 0x4032dfe2 ;  /* 0x4032dfe200197882 */ /* 0x000fe20000000000 */
[----:B------:R-:W-:Y:S01]  /*1490*/  UMOV UR16, 0x9e47e33a ;  /* 0x9e47e33a00107882 */ /* 0x000fe20000000000 */
[----:B------:R-:W-:Y:S01]  /*14a0*/  UMOV UR17, 0x406bc857 ;  /* 0x406bc85700117882 */ /* 0x000fe20000000000 */
[----:B-1----:R-:W-:-:S02]  /*14b0*/  DFMA R32, R8, UR22, -R60 ;  /* 0x0000001608207c2b */ /* 0x002fc4000800083c */
[----:B------:R-:W-:Y:S02]  /*14c0*/  DFMA R64, R6, UR24, R34 ;  /* 0x0000001806407c2b */ /* 0x000fe40008000022 */
[----:B------:R-:W-:Y:S02]  /*14d0*/  DFMA R72, R20, UR16, R68 ;  /* 0x0000001014487c2b */ /* 0x000fe40008000044 */
[----:B------:R-:W-:Y:S01]  /*14e0*/  DFMA R34, R18, -UR26, R42 ;  /* 0x8000001a12227c2b */ /* 0x000fe2000800002a */
[C---:B------:R-:W-:Y:S01]  /*14f0*/  IMAD.WIDE R68, R14.reuse, 0x8, R62 ;  /* 0x000000080e447825 */ /* 0x040fe200078e023e */
[----:B------:R-:W-:Y:S01]  /*1500*/  DMUL R76, R12, UR34 ;  /* 0x000000220c4c7c28 */ /* 0x000fe20008000000 */
[----:B------:R-:W-:Y:S01]  /*1510*/  UMOV UR22, 0x2c1a5a44 ;  /* 0x2c1a5a4400167882 */ /* 0x000fe20000000000 */
[----:B------:R-:W-:Y:S01]  /*1520*/  UMOV UR23, 0x40718972 ;  /* 0x4071897200177882 */ /* 0x000fe20000000000 */
[----:B------:R-:W-:Y:S01]  /*1530*/  DFMA R74, R10, UR28, R32 ;  /* 0x0000001c0a4a7c2b */ /* 0x000fe20008000020 */
[----:B------:R0:W-:Y:S01]  /*1540*/  STG.E.64 desc[UR4][R62.64], R70 ;  /* 0x000000463e007986 */ /* 0x0001e2000c101b04 */
[----:B------:R-:W-:Y:S01]  /*1550*/  UMOV UR28, 0x9e47e33d ;  /* 0x9e47e33d001c7882 */ /* 0x000fe20000000000 */
[----:B------:R-:W-:Y:S01]  /*1560*/  UMOV UR29, 0x402bc857 ;  /* 0x402bc857001d7882 */ /* 0x000fe20000000000 */
[----:B------:R-:W-:Y:S01]  /*1570*/  DFMA R72, R46, -UR22, R72 ;  /* 0x800000162e487c2b */ /* 0x000fe20008000048 */
[----:B------:R-:W-:Y:S01]  /*1580*/  IMAD.WIDE R32, R14, 0x8, R68 ;  /* 0x000000080e207825 */ /* 0x000fe200078e0244 */
[----:B------:R-:W-:Y:S01]  /*1590*/  UMOV UR50, 0xded4b5b9 ;  /* 0xded4b5b900327882 */ /* 0x000fe20000000000 */
[----:B------:R-:W-:-:S02]  /*15a0*/  UMOV UR51, 0x403c4fd3 ;  /* 0x403c4fd300337882 */ /* 0x000fc40000000000 */
[----:B------:R-:W-:Y:S02]  /*15b0*/  DFMA R76, R30, UR50, R76 ;  /* 0x000000321e4c7c2b */ /* 0x000fe4000800004c */
[----:B0-----:R-:W-:Y:S02]  /*15c0*/  DFMA R62, R48, -UR12, R34 ;  /* 0x8000000c303e7c2b */ /* 0x001fe40008000022 */
[----:B------:R-:W-:Y:S01]  /*15d0*/  DMUL R70, R28, UR28 ;  /* 0x0000001c1c467c28 */ /* 0x000fe20008000000 */
[----:B------:R-:W-:Y:S01]  /*15e0*/  STG.E.64 desc[UR4][R68.64], R64 ;  /* 0x0000004044007986 */ /* 0x000fe2000c101b04 */
[----:B------:R-:W-:Y:S01]  /*15f0*/  UMOV UR34, 0xbeda977e ;  /* 0xbeda977e00227882 */ /* 0x000fe20000000000 */
[----:B------:R-:W-:Y:S01]  /*1600*/  UMOV UR35, 0x4042858f ;  /* 0x4042858f00237882 */ /* 0x000fe20000000000 */
[----:B------:R-:W-:Y:S01]  /*1610*/  IMAD.WIDE R34, R14, 0x8, R32 ;  /* 0x000000080e227825 */ /* 0x000fe200078e0220 */
[----:B------:R0:W-:Y:S01]  /*1620*/  STG.E.64 desc[UR4][R32.64], R72 ;  /* 0x0000004820007986 */ /* 0x0001e2000c101b04 */
[----:B------:R-:W-:Y:S01]  /*1630*/  UMOV UR36, 0x342803ea ;  /* 0x342803ea00247882 */ /* 0x000fe20000000000 */
[----:B------:R-:W-:Y:S01]  /*1640*/  UMOV UR37, 0x40682c46 ;  /* 0x40682c4600257882 */ /* 0x000fe20000000000 */
[----:B------:R-:W-:Y:S01]  /*1650*/  UMOV UR38, 0x2c1a5a43 ;  /* 0x2c1a5a4300267882 */ /* 0x000fe20000000000 */
[----:B------:R-:W-:Y:S01]  /*1660*/  UMOV UR39, 0x40818972 ;  /* 0x4081897200277882 */ /* 0x000fe20000000000 */
[----:B------:R-:W-:Y:S01]  /*1670*/  DFMA R70, R52, UR36, -R70 ;  /* 0x0000002434467c2b */ /* 0x000fe20008000846 */
[----:B------:R-:W-:Y:S01]  /*1680*/  UMOV UR52, 0x237a52e8 ;  /* 0x237a52e800347882 */ /* 0x000fe20000000000 */
[----:B------:R-:W-:-:S02]  /*1690*/  UMOV UR53, 0x404f0fd7 ;  /* 0x404f0fd700357882 */ /* 0x000fc40000000000 */
[----:B------:R-:W-:Y:S02]  /*16a0*/  DFMA R76, R26, -UR52, R76 ;  /* 0x800000341a4c7c2b */ /* 0x000fe4000800004c */
[----:B0-----:R-:W-:Y:S02]  /*16b0*/  DFMA R32, R20, UR34, R62 ;  /* 0x0000002214207c2b */ /* 0x001fe4000800003e */
[----:B------:R-:W-:Y:S01]  /*16c0*/  DMUL R62, R66, UR38 ;  /* 0x00000026423e7c28 */ /* 0x000fe20008000000 */
[----:B------:R-:W-:Y:S01]  /*16d0*/  UMOV UR38, 0x39b1421b ;  /* 0x39b1421b00267882 */ /* 0x000fe20000000000 */
[----:B------:R-:W-:Y:S01]  /*16e0*/  UMOV UR39, 0x406797db ;  /* 0x406797db00277882 */ /* 0x000fe20000000000 */
[----:B------:R-:W-:Y:S01]  /*16f0*/  DFMA R74, R6, -UR8, R74 ;  /* 0x80000008064a7c2b */ /* 0x000fe2000800004a */
[----:B------:R-:W-:Y:S01]  /*1700*/  UMOV UR36, 0x5b7f839d ;  /* 0x5b7f839d00247882 */ /* 0x000fe20000000000 */
[----:B------:R-:W-:Y:S01]  /*1710*/  UMOV UR37, 0x4015cb61 ;  /* 0x4015cb6100257882 */ /* 0x000fe20000000000 */
[----:B------:R-:W-:Y:S01]  /*1720*/  DMUL R64, R30, -UR38 ;  /* 0x800000261e407c28 */ /* 0x000fe20008000000 */
[C---:B------:R-:W-:Y:S01]  /*1730*/  IMAD.WIDE R68, R14.reuse, 0x8, R34 ;  /* 0x000000080e447825 */ /* 0x040fe200078e0222 */
[----:B------:R-:W-:Y:S01]  /*1740*/  DFMA R70, R2, UR36, R70 ;  /* 0x0000002402467c2b */ /* 0x000fe20008000046 */
[----:B------:R-:W-:Y:S01]  /*1750*/  UMOV UR36, 0xe672721 ;  /* 0x0e67272100247882 */ /* 0x000fe20000000000 */
[----:B------:R-:W-:Y:S01]  /*1760*/  DFMA R72, R28, UR16, -R62 ;  /* 0x000000101c487c2b */ /* 0x000fe2000800083e */
[----:B------:R-:W-:Y:S01]  /*1770*/  UMOV UR37, 0x404ca33c ;  /* 0x404ca33c00257882 */ /* 0x000fe20000000000 */
[----:B------:R0:W-:Y:S01]  /*1780*/  STG.E.64 desc[UR4][R34.64], R74 ;  /* 0x0000004a22007986 */ /* 0x0001e2000c101b04 */
[----:B------:R-:W-:Y:S01]  /*1790*/  DFMA R76, R22, -UR36, R76 ;  /* 0x80000024164c7c2b */ /* 0x000fe2000800004c */
[----:B------:R-:W-:Y:S01]  /*17a0*/  UMOV UR36, 0x9e47e33c ;  /* 0x9e47e33c00247882 */ /* 0x000fe20000000000 */
[----:B------:R-:W-:Y:S01]  /*17b0*/  UMOV UR37, 0x404bc857 ;  /* 0x404bc85700257882 */ /* 0x000fe20000000000 */
[----:B------:R1:W-:Y:S02]  /*17c0*/  STG.E.64 desc[UR4][R68.64], R32 ;  /* 0x0000002044007986 */ /* 0x0003e4000c101b04 */
[----:B------:R-:W-:Y:S01]  /*17d0*/  DFMA R72, R24, UR30, R72 ;  /* 0x0000001e18487c2b */ /* 0x000fe20008000048 */
[----:B------:R-:W-:Y:S01]  /*17e0*/  UMOV UR30, 0x5a9bbe2f ;  /* 0x5a9bbe2f001e7882 */ /* 0x000fe20000000000 */
[----:B------:R-:W-:Y:S01]  /*17f0*/  UMOV UR31, 0x40774be1 ;  /* 0x40774be1001f7882 */ /* 0x000fe20000000000 */
[----:B0-----:R-:W-:Y:S01]  /*1800*/  IMAD.WIDE R34, R14, 0x8, R68 ;  /* 0x000000080e227825 */ /* 0x001fe200078e0244 */
[----:B-1----:R-:W-:-:S04]  /*1810*/  DFMA R32, R12, -UR36, R64 ;  /* 0x800000240c207c2b */ /* 0x002fc80008000040 */
[----:B------:R0:W-:Y:S01]  /*1820*/  STG.E.64 desc[UR4][R34.64], R70 ;  /* 0x0000004622007986 */ /* 0x0001e2000c101b04 */
[C---:B------:R-:W-:Y:S01]  /*1830*/  IMAD.WIDE R68, R14.reuse, 0x8, R34 ;  /* 0x000000080e447825 */ /* 0x040fe200078e0222 */
[----:B------:R-:W-:Y:S01]  /*1840*/  UMOV UR54, 0x6fcb1b5b ;  /* 0x6fcb1b5b00367882 */ /* 0x000fe20000000000 */
[----:B------:R-:W-:Y:S01]  /*1850*/  UMOV UR55, 0x407b06b3 ;  /* 0x407b06b300377882 */ /* 0x000fe20000000000 */
[----:B------:R-:W-:Y:S01]  /*1860*/  UMOV UR48, 0x49fa2b6 ;  /* 0x049fa2b600307882 */ /* 0x000fe20000000000 */
[----:B------:R-:W-:Y:S01]  /*1870*/  UMOV UR49, 0x40605889 ;  /* 0x4060588900317882 */ /* 0x000fe20000000000 */
[----:B------:R-:W-:Y:S01]  /*1880*/  DFMA R76, R4, UR54, R76 ;  /* 0x00000036044c7c2b */ /* 0x000fe2000800004c */
[----:B------:R-:W-:Y:S01]  /*1890*/  UMOV UR40, 0x79167f7c ;  /* 0x79167f7c00287882 */ /* 0x000fe20000000000 */
[----:B------:R-:W-:Y:S01]  /*18a0*/  UMOV UR41, 0x4073a52f ;  /* 0x4073a52f00297882 */ /* 0x000fe20000000000 */
[----:B------:R-:W-:Y:S02]  /*18b0*/  DFMA R72, R2, -UR48, R72 ;  /* 0x8000003002487c2b */ /* 0x000fe40008000048 */
[----:B0-----:R-:W-:Y:S01]  /*18c0*/  DFMA R70, R26, UR30, R32 ;  /* 0x0000001e1a467c2b */ /* 0x001fe20008000020 */
[C---:B------:R-:W-:Y:S01]  /*18d0*/  IMAD.WIDE R34, R14.reuse, 0x8, R68 ;  /* 0x000000080e227825 */ /* 0x040fe200078e0244 */
[----:B------:R-:W-:Y:S01]  /*18e0*/  DMUL R32, R24, UR40 ;  /* 0x0000002818207c28 */ /* 0x000fe20008000000 */
[----:B------:R-:W-:Y:S01]  /*18f0*/  UMOV UR42, 0xe672720 ;  /* 0x0e672720002a7882 */ /* 0x000fe20000000000 */
[----:B------:R-:W-:Y:S01]  /*1900*/  UMOV UR43, 0x407ca33c ;  /* 0x407ca33c002b7882 */ /* 0x000fe20000000000 */
[----:B------:R0:W-:Y:S01]  /*1910*/  STG.E.64 desc[UR4][R68.64], R76 ;  /* 0x0000004c44007986 */ /* 0x0001e2000c101b04 */
[----:B------:R-:W-:Y:S01]  /*1920*/  UMOV UR56, 0x79ff5a28 ;  /* 0x79ff5a2800387882 */ /* 0x000fe20000000000 */
[----:B------:R-:W-:Y:S01]  /*1930*/  UMOV UR57, 0x3fed0f2c ;  /* 0x3fed0f2c00397882 */ /* 0x000fe20000000000 */
[----:B------:R-:W-:Y:S01]  /*1940*/  DFMA R70, R22, -UR42, R70 ;  /* 0x8000002a16467c2b */ /* 0x000fe20008000046 */
[----:B------:R1:W-:Y:S01]  /*1950*/  STG.E.64 desc[UR4][R34.64], R72 ;  /* 0x0000004822007986 */ /* 0x0003e2000c101b04 */
[----:B------:R-:W-:Y:S01]  /*1960*/  UMOV UR42, 0x9e47e33e ;  /* 0x9e47e33e002a7882 */ /* 0x000fe20000000000 */
[----:B------:R-:W-:Y:S01]  /*1970*/  UMOV UR43, 0x406bc857 ;  /* 0x406bc857002b7882 */ /* 0x000fe20000000000 */
[----:B------:R-:W-:Y:S01]  /*1980*/  UMOV UR46, 0x948dce7a ;  /* 0x948dce7a002e7882 */ /* 0x000fe20000000000 */
[----:B------:R-:W-:Y:S01]  /*1990*/  UMOV UR47, 0x4062dfe2 ;  /* 0x4062dfe2002f7882 */ /* 0x000fe20000000000 */
[----:B------:R-:W-:Y:S01]  /*19a0*/  IMAD.WIDE R74, R14, 0x8, R34 ;  /* 0x000000080e4a7825 */ /* 0x000fe200078e0222 */
[----:B0-----:R-:W-:-:S02]  /*19b0*/  DFMA R68, R28, UR42, -R32 ;  /* 0x0000002a1c447c2b */ /* 0x001fc40008000820 */
[----:B-1----:R-:W-:Y:S02]  /*19c0*/  DFMA R72, R40, -UR56, R56 ;  /* 0x8000003828487c2b */ /* 0x002fe40008000038 */
[----:B------:R-:W-:Y:S01]  /*19d0*/  DMUL R34, R30, UR46 ;  /* 0x0000002e1e227c28 */ /* 0x000fe20008000000 */
[----:B------:R-:W-:Y:S01]  /*19e0*/  UMOV UR44, 0xb25f6484 ;  /* 0xb25f6484002c7882 */ /* 0x000fe20000000000 */
[----:B------:R-:W-:Y:S01]  /*19f0*/  UMOV UR45, 0x406b3e39 ;  /* 0x406b3e39002d7882 */ /* 0x000fe20000000000 */
[----:B------:R-:W-:Y:S01]  /*1a00*/  UMOV UR58, 0xe672721 ;  /* 0x0e672721003a7882 */ /* 0x000fe20000000000 */
[----:B------:R-:W-:Y:S01]  /*1a10*/  DFMA R76, R2, UR44, R68 ;  /* 0x0000002c024c7c2b */ /* 0x000fe20008000044 */
[----:B------:R-:W-:Y:S01]  /*1a20*/  UMOV UR59, 0x404ca33c ;  /* 0x404ca33c003b7882 */ /* 0x000fe20000000000 */
[----:B------:R-:W-:Y:S01]  /*1a30*/  DFMA R72, R48, UR20, R72 ;  /* 0x0000001430487c2b */ /* 0x000fe20008000048 */
[----:B------:R0:W-:Y:S01]  /*1a40*/  STG.E.64 desc[UR4][R74.64], R70 ;  /* 0x000000464a007986 */ /* 0x0001e2000c101b04 */
[----:B------:R-:W-:Y:S01]  /*1a50*/  IMAD.WIDE R68, R14, 0x8, R74 ;  /* 0x000000080e447825 */ /* 0x000fe200078e024a */
[----:B------:R-:W-:Y:S01]  /*1a60*/  UMOV UR56, 0x9e47e33a ;  /* 0x9e47e33a00387882 */ /* 0x000fe20000000000 */
[----:B------:R-:W-:-:S02]  /*1a70*/  UMOV UR57, 0x405bc857 ;  /* 0x405bc85700397882 */ /* 0x000fc40000000000 */
[----:B------:R-:W-:Y:S01]  /*1a80*/  DFMA R56, R12, -UR56, R34 ;  /* 0x800000380c387c2b */ /* 0x000fe20008000022 */
[----:B------:R-:W-:Y:S01]  /*1a90*/  UMOV UR56, 0x9e47e33c ;  /* 0x9e47e33c00387882 */ /* 0x000fe20000000000 */
[----:B------:R-:W-:Y:S02]  /*1aa0*/  UMOV UR57, 0x401bc857 ;  /* 0x401bc85700397882 */ /* 0x000fe40000000000 */
[----:B------:R-:W-:Y:S02]  /*1ab0*/  DFMA R72, R20, UR56, R72 ;  /* 0x0000003814487c2b */ /* 0x000fe40008000048 */
[----:B0-----:R-:W-:Y:S01]  /*1ac0*/  DMUL R74, R8, UR58 ;  /* 0x0000003a084a7c28 */ /* 0x001fe20008000000 */
[----:B------:R-:W-:Y:S01]  /*1ad0*/  UMOV UR20, 0xe92ea8bb ;  /* 0xe92ea8bb00147882 */ /* 0x000fe20000000000 */
[----:B------:R-:W-:Y:S02]  /*1ae0*/  UMOV UR21, 0x4048d978 ;  /* 0x4048d97800157882 */ /* 0x000fe40000000000 */
[----:B------:R-:W-:-:S04]  /*1af0*/  DFMA R70, R26, UR20, R56 ;  /* 0x000000141a467c2b */ /* 0x000fc80008000038 */
[----:B------:R-:W-:Y:S01]  /*1b00*/  DFMA R74, R58, UR54, R74 ;  /* 0x000000363a4a7c2b */ /* 0x000fe2000800004a */
[----:B------:R-:W-:Y:S01]  /*1b10*/  IMAD.WIDE R56, R14, 0x8, R68 ;  /* 0x000000080e387825 */ /* 0x000fe200078e0244 */
[----:B------:R-:W-:Y:S01]  /*1b20*/  DFMA R72, R46, -UR32, R72 ;  /* 0x800000202e487c2b */ /* 0x000fe20008000048 */
[----:B------:R0:W-:Y:S01]  /*1b30*/  STG.E.64 desc[UR4][R68.64], R76 ;  /* 0x0000004c44007986 */ /* 0x0001e2000c101b04 */
[----:B------:R-:W-:Y:S01]  /*1b40*/  UMOV UR32, 0x2b76aded ;  /* 0x2b76aded00207882 */ /* 0x000fe20000000000 */
[----:B------:R-:W-:-:S03]  /*1b50*/  UMOV UR33, 0x406424e5 ;  /* 0x406424e500217882 */ /* 0x000fc60000000000 */
[----:B------:R-:W-:Y:S01]  /*1b60*/  DFMA R74, R16, -UR52, R74 ;  /* 0x80000034104a7c2b */ /* 0x000fe2000800004a */
[----:B------:R-:W-:Y:S01]  /*1b70*/  UMOV UR52, 0x575c1f59 ;  /* 0x575c1f5900347882 */ /* 0x000fe20000000000 */
[----:B------:R-:W-:Y:S01]  /*1b80*/  UMOV UR53, 0x40688e7b ;  /* 0x40688e7b00357882 */ /* 0x000fe20000000000 */
[----:B------:R1:W-:Y:S01]  /*1b90*/  STG.E.64 desc[UR4][R56.64], R70 ;  /* 0x0000004638007986 */ /* 0x0003e2000c101b04 */
[----:B------:R-:W-:Y:S01]  /*1ba0*/  DFMA R72, R54, -UR32, R72 ;  /* 0x8000002036487c2b */ /* 0x000fe20008000048 */
[----:B------:R-:W-:Y:S01]  /*1bb0*/  UMOV UR32, 0x9e47e33d ;  /* 0x9e47e33d00207882 */ /* 0x000fe20000000000 */
[----:B0-----:R-:W-:Y:S01]  /*1bc0*/  IMAD.WIDE R68, R14, 0x8, R56 ;  /* 0x000000080e447825 */ /* 0x001fe200078e0238 */
[----:B------:R-:W-:Y:S02]  /*1bd0*/  UMOV UR33, 0x403bc857 ;  /* 0x403bc85700217882 */ /* 0x000fe40000000000 */
[----:B------:R-:W-:Y:S02]  /*1be0*/  DFMA R74, R10, -UR32, R74 ;  /* 0x800000200a4a7c2b */ /* 0x000fe4000800004a */
[----:B-1----:R-:W-:Y:S01]  /*1bf0*/  DMUL R56, R48, -UR52 ;  /* 0x8000003430387c28 */ /* 0x002fe20008000000 */
[----:B------:R-:W-:Y:S01]  /*1c00*/  UMOV UR32, 0xb8aca1 ;  /* 0x00b8aca100207882 */ /* 0x000fe20000000000 */
[----:B------:R-:W-:-:S06]  /*1c10*/  UMOV UR33, 0x4057dc1b ;  /* 0x4057dc1b00217882 */ /* 0x000fcc0000000000 */
[----:B------:R-:W-:Y:S01]  /*1c20*/  DFMA R70, R18, UR32, R56 ;  /* 0x0000002012467c2b */ /* 0x000fe20008000038 */
[----:B------:R-:W-:Y:S01]  /*1c30*/  UMOV UR32, 0xb720f0d3 ;  /* 0xb720f0d300207882 */ /* 0x000fe20000000000 */
[----:B------:R-:W-:Y:S01]  /*1c40*/  DFMA R74, R6, UR50, R74 ;  /* 0x00000032064a7c2b */ /* 0x000fe2000800004a */
[----:B------:R-:W-:Y:S01]  /*1c50*/  UMOV UR33, 0x4085ebce ;  /* 0x4085ebce00217882 */ /* 0x000fe20000000000 */
[----:B------:R-:W-:Y:S01]  /*1c60*/  UMOV UR50, 0xb6ab4b46 ;  /* 0xb6ab4b4600327882 */ /* 0x000fe20000000000 */
[----:B------:R-:W-:Y:S01]  /*1c70*/  UMOV UR51, 0x4087dd5c ;  /* 0x4087dd5c00337882 */ /* 0x000fe20000000000 */
[----:B------:R0:W-:Y:S01]  /*1c80*/  STG.E.64 desc[UR4][R68.64], R72 ;  /* 0x0000004844007986 */ /* 0x0001e2000c101b04 */
[----:B------:R-:W-:Y:S02]  /*1c90*/  DFMA R60, R8, -UR50, R60 ;  /* 0x80000032083c7c2b */ /* 0x000fe4000800003c */
[----:B------:R-:W-:Y:S01]  /*1ca0*/  DFMA R70, R46, UR32, R70 ;  /* 0x000000202e467c2b */ /* 0x000fe20008000046 */
[----:B------:R-:W-:Y:S01]  /*1cb0*/  UMOV UR32, 0xf63b83 ;  /* 0x00f63b8300207882 */ /* 0x000fe20000000000 */
[----:B------:R-:W-:Y:S01]  /*1cc0*/  UMOV UR33, 0x406fd024 ;  /* 0x406fd02400217882 */ /* 0x000fe20000000000 */
[C---:B------:R-:W-:Y:S01]  /*1cd0*/  IMAD.WIDE R56, R14.reuse, 0x8, R68 ;  /* 0x000000080e387825 */ /* 0x040fe200078e0244 */
[----:B------:R-:W-:Y:S01]  /*1ce0*/  UMOV UR50, 0xc2ecee06 ;  /* 0xc2ecee0600327882 */ /* 0x000fe20000000000 */
[----:B------:R-:W-:Y:S01]  /*1cf0*/  UMOV UR51, 0x40715d36 ;  /* 0x40715d3600337882 */ /* 0x000fe20000000000 */
[----:B0-----:R-:W-:Y:S01]  /*1d00*/  DFMA R72, R18, -UR32, R42 ;  /* 0x8000002012487c2b */ /* 0x001fe2000800002a */
[----:B------:R-:W-:Y:S01]  /*1d10*/  UMOV UR54, 0x575c1f5b ;  /* 0x575c1f5b00367882 */ /* 0x000fe20000000000 */
[----:B------:R-:W-:Y:S01]  /*1d20*/  DFMA R68, R10, UR50, R60 ;  /* 0x000000320a447c2b */ /* 0x000fe2000800003c */
[----:B------:R-:W-:Y:S01]  /*1d30*/  UMOV UR55, 0x40788e7b ;  /* 0x40788e7b00377882 */ /* 0x000fe20000000000 */
[----:B------:R0:W-:Y:S01]  /*1d40*/  STG.E.64 desc[UR4][R56.64], R74 ;  /* 0x0000004a38007986 */ /* 0x0001e2000c101b04 */
[C---:B------:R-:W-:Y:S01]  /*1d50*/  IMAD.WIDE R60, R14.reuse, 0x8, R56 ;  /* 0x000000080e3c7825 */ /* 0x040fe200078e0238 */
[----:B------:R-:W-:Y:S01]  /*1d60*/  UMOV UR56, 0xc2ecee06 ;  /* 0xc2ecee0600387882 */ /* 0x000fe20000000000 */
[----:B------:R-:W-:Y:S01]  /*1d70*/  UMOV UR57, 0x40815d36 ;  /* 0x40815d3600397882 */ /* 0x000fe20000000000 */
[----:B------:R-:W-:Y:S01]  /*1d80*/  UMOV UR52, 0xb6b5ea6d ;  /* 0xb6b5ea6d00347882 */ /* 0x000fe20000000000 */
[----:B------:R-:W-:Y:S01]  /*1d90*/  UMOV UR53, 0x4074d641 ;  /* 0x4074d64100357882 */ /* 0x000fe20000000000 */
[----:B0-----:R-:W-:Y:S01]  /*1da0*/  DFMA R56, R48, UR54, R72 ;  /* 0x0000003630387c2b */ /* 0x001fe20008000048 */
[----:B------:R-:W-:Y:S01]  /*1db0*/  IMAD.WIDE R72, R14, 0x8, R60 ;  /* 0x000000080e487825 */ /* 0x000fe200078e023c */
[----:B------:R-:W-:-:S02]  /*1dc0*/  DMUL R76, R10, UR52 ;  /* 0x000000340a4c7c28 */ /* 0x000fc40008000000 */
[----:B------:R-:W-:-:S04]  /*1dd0*/  DFMA R68, R6, -UR38, R68 ;  /* 0x8000002606447c2b */ /* 0x000fc80008000044 */
[----:B------:R-:W-:Y:S01]  /*1de0*/  DFMA R74, R20, -UR56, R56 ;  /* 0x80000038144a7c2b */ /* 0x000fe20008000038 */
[----:B------:R-:W-:Y:S01]  /*1df0*/  UMOV UR56, 0x79ff5a27 ;  /* 0x79ff5a2700387882 */ /* 0x000fe20000000000 */
[----:B------:R-:W-:Y:S02]  /*1e00*/  UMOV UR57, 0x405d0f2c ;  /* 0x405d0f2c00397882 */ /* 0x000fe40000000000 */
[----:B------:R-:W-:Y:S01]  /*1e10*/  DMUL R56, R40, UR56 ;  /* 0x0000003828387c28 */ /* 0x000fe20008000000 */
[----:B------:R0:W-:Y:S01]  /*1e20*/  STG.E.64 desc[UR4][R60.64], R70 ;  /* 0x000000463c007986 */ /* 0x0001e2000c101b04 */
[----:B------:R-:W-:Y:S01]  /*1e30*/  UMOV UR50, 0x237a52e9 ;  /* 0x237a52e900327882 */ /* 0x000fe20000000000 */
[----:B------:R-:W-:Y:S01]  /*1e40*/  UMOV UR51, 0x406f0fd7 ;  /* 0x406f0fd700337882 */ /* 0x000fe20000000000 */
[----:B------:R-:W-:Y:S01]  /*1e50*/  UMOV UR56, 0xc4fc6a ;  /* 0x00c4fc6a00387882 */ /* 0x000fe20000000000 */
[----:B------:R-:W-:Y:S01]  /*1e60*/  UMOV UR57, 0x40597350 ;  /* 0x4059735000397882 */ /* 0x000fe20000000000 */
[----:B------:R1:W-:Y:S01]  /*1e70*/  STG.E.64 desc[UR4][R72.64], R68 ;  /* 0x0000004448007986 */ /* 0x0003e2000c101b04 */
[----:B------:R-:W-:Y:S01]  /*1e80*/  DFMA R76, R16, UR50, -R76 ;  /* 0x00000032104c7c2b */ /* 0x000fe2000800084c */
[----:B------:R-:W-:Y:S01]  /*1e90*/  UMOV UR58, 0x80282802 ;  /* 0x80282802003a7882 */ /* 0x000fe20000000000 */
[----:B------:R-:W-:Y:S01]  /*1ea0*/  UMOV UR59, 0x403ab90f ;  /* 0x403ab90f003b7882 */ /* 0x000fe20000000000 */
[----:B0-----:R-:W-:Y:S01]  /*1eb0*/  IMAD.WIDE R60, R14, 0x8, R72 ;  /* 0x000000080e3c7825 */ /* 0x001fe200078e0248 */
[----:B-1----:R-:W-:-:S02]  /*1ec0*/  DFMA R68, R18, UR56, -R56 ;  /* 0x0000003812447c2b */ /* 0x002fc40008000838 */
[----:B------:R-:W-:Y:S02]  /*1ed0*/  DFMA R72, R66, -UR58, R36 ;  /* 0x8000003a42487c2b */ /* 0x000fe40008000024 */
[----:B------:R0:W-:Y:S01]  /*1ee0*/  STG.E.64 desc[UR4][R60.64], R74 ;  /* 0x0000004a3c007986 */ /* 0x0001e2000c101b04 */
[C---:B------:R-:W-:Y:S01]  /*1ef0*/  IMAD.WIDE R70, R14.reuse, 0x8, R60 ;  /* 0x000000080e467825 */ /* 0x040fe200078e023c */
[----:B------:R-:W-:Y:S01]  /*1f00*/  UMOV UR58, 0xa17354a5 ;  /* 0xa17354a5003a7882 */ /* 0x000fe20000000000 */
[----:B------:R-:W-:Y:S01]  /*1f10*/  UMOV UR59, 0x404a3194 ;  /* 0x404a3194003b7882 */ /* 0x000fe20000000000 */
[----:B------:R-:W-:Y:S01]  /*1f20*/  DFMA R76, R6, UR46, R76 ;  /* 0x0000002e064c7c2b */ /* 0x000fe2000800004c */
[----:B------:R-:W-:Y:S01]  /*1f30*/  UMOV UR60, 0x229b4cd7 ;  /* 0x229b4cd7003c7882 */ /* 0x000fe20000000000 */
[----:B------:R-:W-:Y:S01]  /*1f40*/  UMOV UR61, 0x400fc064 ;  /* 0x400fc064003d7882 */ /* 0x000fe20000000000 */
[----:B------:R-:W-:Y:S01]  /*1f50*/  DFMA R68, R48, UR58, R68 ;  /* 0x0000003a30447c2b */ /* 0x000fe20008000044 */
[----:B------:R-:W-:Y:S01]  /*1f60*/  IMAD.WIDE R36, R14, 0x8, R70 ;  /* 0x000000080e247825 */ /* 0x000fe200078e0246 */
[----:B------:R-:W-:-:S02]  /*1f70*/  DFMA R72, R28, -UR60, R72 ;  /* 0x8000003c1c487c2b */ /* 0x000fc40008000048 */
[----:B0-----:R-:W-:Y:S01]  /*1f80*/  DMUL R60, R30, UR24 ;  /* 0x000000181e3c7c28 */ /* 0x001fe20008000000 */
[----:B------:R-:W-:Y:S01]  /*1f90*/  STG.E.64 desc[UR4][R70.64], R76 ;  /* 0x0000004c46007986 */ /* 0x000fe2000c101b04 */
[----:B------:R-:W-:Y:S01]  /*1fa0*/  DFMA R62, R28, UR16, R62 ;  /* 0x000000101c3e7c2b */ /* 0x000fe2000800003e */
[----:B------:R-:W-:Y:S02]  /*1fb0*/  UMOV UR60, 0xc2ecee06 ;  /* 0xc2ecee06003c7882 */ /* 0x000fe40000000000 */
[----:B------:R0:W-:Y:S03]  /*1fc0*/  STG.E.64 desc[UR4][R36.64], R68 ;  /* 0x0000004424007986 */ /* 0x0001e6000c101b04 */
[----:B------:R-:W-:Y:S01]  /*1fd0*/  DFMA R60, R12, UR34, R60 ;  /* 0x000000220c3c7c2b */ /* 0x000fe2000800003c */
[----:B------:R-:W-:Y:S01]  /*1fe0*/  UMOV UR34, 0x4accf303 ;  /* 0x4accf30300227882 */ /* 0x000fe20000000000 */
[----:B------:R-:W-:Y:S01]  /*1ff0*/  UMOV UR35, 0x400def85 ;  /* 0x400def8500237882 */ /* 0x000fe20000000000 */
[----:B------:R-:W-:Y:S01]  /*2000*/  UMOV UR61, 0x40715d36 ;  /* 0x40715d36003d7882 */ /* 0x000fe20000000000 */
[----:B------:R-:W-:Y:S01]  /*2010*/  DFMA R72, R24, UR34, R72 ;  /* 0x0000002218487c2b */ /* 0x000fe20008000048 */
[----:B------:R-:W-:Y:S01]  /*2020*/  UMOV UR34, 0xe672722 ;  /* 0x0e67272200227882 */ /* 0x000fe20000000000 */
[----:B------:R-:W-:Y:S01]  /*2030*/  UMOV UR35, 0x405ca33c ;  /* 0x405ca33c00237882 */ /* 0x000fe20000000000 */
[----:B------:R-:W-:Y:S01]  /*2040*/  DFMA R64, R12, -UR60, R64 ;  /* 0x8000003c0c407c2b */ /* 0x000fe20008000040 */
[----:B0-----:R-:W-:Y:S01]  /*2050*/  IMAD.WIDE R36, R14, 0x8, R36 ;  /* 0x000000080e247825 */ /* 0x001fe200078e0224 */
[----:B------:R-:W-:-:S02]  /*2060*/  DFMA R60, R22, -UR34, R60 ;  /* 0x80000022163c7c2b */ /* 0x000fc4000800003c */
[----:B------:R-:W-:Y:S01]  /*2070*/  DFMA R68, R24, -UR12, R62 ;  /* 0x8000000c18447c2b */ /* 0x000fe2000800003e */
[----:B------:R-:W-:Y:S01]  /*2080*/  UMOV UR34, 0x79ff5a27 ;  /* 0x79ff5a2700227882 */ /* 0x000fe20000000000 */
[----:B------:R-:W-:Y:S01]  /*2090*/  UMOV UR35, 0x400d0f2c ;  /* 0x400d0f2c00237882 */ /* 0x000fe20000000000 */
[C---:B------:R-:W-:Y:S01]  /*20a0*/  IMAD.WIDE R62, R14.reuse, 0x8, R36 ;  /* 0x000000080e3e7825 */ /* 0x040fe200078e0224 */
[----:B------:R-:W-:Y:S01]  /*20b0*/  DFMA R72, R2, UR34, R72 ;  /* 0x0000002202487c2b */ /* 0x000fe20008000048 */
[----:B------:R-:W-:Y:S01]  /*20c0*/  UMOV UR34, 0x9fdcbce8 ;  /* 0x9fdcbce800227882 */ /* 0x000fe20000000000 */
[----:B------:R-:W-:Y:S01]  /*20d0*/  UMOV UR35, 0x40720477 ;  /* 0x4072047700237882 */ /* 0x000fe20000000000 */
[----:B------:R-:W-:Y:S02]  /*20e0*/  DFMA R70, R26, UR18, R64 ;  /* 0x000000121a467c2b */ /* 0x000fe40008000040 */
[----:B------:R-:W-:Y:S01]  /*20f0*/  DFMA R60, R4, -UR34, R60 ;  /* 0x80000022043c7c2b */ /* 0x000fe2000800003c */
[----:B------:R-:W-:Y:S01]  /*2100*/  IMAD.WIDE R64, R14, 0x8, R62 ;  /* 0x000000080e407825 */ /* 0x000fe200078e023e */
[----:B------:R-:W-:Y:S01]  /*2110*/  UMOV UR34, 0xae913d5e ;  /* 0xae913d5e00227882 */ /* 0x000fe20000000000 */
[----:B------:R-:W-:-:S02]  /*2120*/  UMOV UR35, 0x408726f3 ;  /* 0x408726f300237882 */ /* 0x000fc40000000000 */
[----:B------:R-:W-:Y:S01]  /*2130*/  DMUL R74, R28, -UR34 ;  /* 0x800000221c4a7c28 */ /* 0x000fe20008000000 */
[----:B------:R0:W-:Y:S01]  /*2140*/  STG.E.64 desc[UR4][R36.64], R72 ;  /* 0x0000004824007986 */ /* 0x0001e2000c101b04 */
[----:B------:R-:W-:Y:S01]  /*2150*/  UMOV UR18, 0xb6ab4b46 ;  /* 0xb6ab4b4600127882 */ /* 0x000fe20000000000 */
[----:B------:R-:W-:Y:S01]  /*2160*/  UMOV UR19, 0x4087dd5c ;  /* 0x4087dd5c00137882 */ /* 0x000fe20000000000 */
[----:B------:R-:W-:Y:S01]  /*2170*/  DFMA R68, R2, -UR48, R68 ;  /* 0x8000003002447c2b */ /* 0x000fe20008000044 */
[----:B------:R-:W-:Y:S01]  /*2180*/  UMOV UR34, 0xb25f6486 ;  /* 0xb25f648600227882 */ /* 0x000fe20000000000 */
[----:B------:R-:W-:Y:S01]  /*2190*/  UMOV UR35, 0x407b3e39 ;  /* 0x407b3e3900237882 */ /* 0x000fe20000000000 */
[----:B------:R-:W-:Y:S01]  /*21a0*/  DMUL R76, R12, UR16 ;  /* 0x000000100c4c7c28 */ /* 0x000fe20008000000 */
[----:B------:R1:W-:Y:S01]  /*21b0*/  STG.E.64 desc[UR4][R62.64], R60 ;  /* 0x0000003c3e007986 */ /* 0x0003e2000c101b04 */
[----:B------:R-:W-:Y:S01]  /*21c0*/  DFMA R70, R22, UR18, R70 ;  /* 0x0000001216467c2b */ /* 0x000fe20008000046 */
[C---:B0-----:R-:W-:Y:S01]  /*21d0*/  IMAD.WIDE R72, R14.reuse, 0x8, R64 ;  /* 0x000000080e487825 */ /* 0x041fe200078e0240 */
[C---:B------:R-:W-:Y:S01]  /*21e0*/  DFMA R74, R2.reuse, UR34, R74 ;  /* 0x00000022024a7c2b */ /* 0x040fe2000800004a */
[----:B------:R-:W-:Y:S01]  /*21f0*/  UMOV UR48, 0x79ff5a27 ;  /* 0x79ff5a2700307882 */ /* 0x000fe20000000000 */
[----:B------:R-:W-:Y:S01]  /*2200*/  UMOV UR49, 0x406d0f2c ;  /* 0x406d0f2c00317882 */ /* 0x000fe20000000000 */
[C---:B-1----:R-:W-:Y:S01]  /*2210*/  IMAD.WIDE R60, R14.reuse, 0x8, R72 ;  /* 0x000000080e3c7825 */ /* 0x042fe200078e0248 */
[----:B------:R-:W-:Y:S01]  /*2220*/  STG.E.64 desc[UR4][R64.64], R68 ;  /* 0x0000004440007986 */ /* 0x000fe2000c101b04 */
[----:B------:R-:W-:Y:S01]  /*2230*/  UMOV UR18, 0x948dce7a ;  /* 0x948dce7a00127882 */ /* 0x000fe20000000000 */
[----:B------:R-:W-:Y:S01]  /*2240*/  UMOV UR19, 0x4072dfe2 ;  /* 0x4072dfe200137882 */ /* 0x000fe20000000000 */
[----:B------:R-:W-:Y:S01]  /*2250*/  DMUL R36, R2, UR48 ;  /* 0x0000003002247c28 */ /* 0x000fe20008000000 */
[----:B------:R-:W-:Y:S01]  /*2260*/  STG.E.64 desc[UR4][R72.64], R70 ;  /* 0x0000004648007986 */ /* 0x000fe2000c101b04 */
[----:B------:R-:W-:Y:S01]  /*2270*/  UMOV UR48, 0x5b7f839c ;  /* 0x5b7f839c00307882 */ /* 0x000fe20000000000 */
[----:B------:R-:W-:Y:S01]  /*2280*/  UMOV UR49, 0x3ff5cb61 ;  /* 0x3ff5cb6100317882 */ /* 0x000fe20000000000 */
[----:B------:R-:W-:Y:S01]  /*2290*/  DFMA R76, R30, UR18, R76 ;  /* 0x000000121e4c7c2b */ /* 0x000fe2000800004c */
[----:B------:R0:W-:Y:S01]  /*22a0*/  STG.E.64 desc[UR4][R60.64], R74 ;  /* 0x0000004a3c007986 */ /* 0x0001e2000c101b04 */
[----:B------:R-:W-:Y:S01]  /*22b0*/  IMAD.WIDE R62, R14, 0x8, R60 ;  /* 0x000000080e3e7825 */ /* 0x000fe200078e023c */
[----:B------:R-:W-:Y:S01]  /*22c0*/  UMOV UR60, 0x853459b1 ;  /* 0x853459b1003c7882 */ /* 0x000fe20000000000 */
[----:B------:R-:W-:Y:S01]  /*22d0*/  UMOV UR61, 0x40559227 ;  /* 0x40559227003d7882 */ /* 0x000fe20000000000 */
[----:B------:R-:W-:Y:S01]  /*22e0*/  UMOV UR34, 0x237a52e9 ;  /* 0x237a52e900227882 */ /* 0x000fe20000000000 */
[----:B------:R-:W-:-:S02]  /*22f0*/  UMOV UR35, 0x407f0fd7 ;  /* 0x407f0fd700237882 */ /* 0x000fc40000000000 */
[----:B------:R-:W-:Y:S02]  /*2300*/  DFMA R76, R26, -UR34, R76 ;  /* 0x800000221a4c7c2b */ /* 0x000fe4000800004c */
[----:B0-----:R-:W-:Y:S01]  /*2310*/  DFMA R60, R40, -UR48, R38 ;  /* 0x80000030283c7c2b */ /* 0x001fe20008000026 */
[----:B------:R-:W-:Y:S01]  /*2320*/  UMOV UR48, 0xa17354a4 ;  /* 0xa17354a400307882 */ /* 0x000fe20000000000 */
[----:B------:R-:W-:Y:S01]  /*2330*/  UMOV UR49, 0x406a3194 ;  /* 0x406a319400317882 */ /* 0x000fe20000000000 */
[----:B------:R-:W-:Y:S02]  /*2340*/  DMUL R38, R30, -UR60 ;  /* 0x8000003c1e267c28 */ /* 0x000fe40008000000 */
[----:B------:R-:W-:Y:S01]  /*2350*/  DFMA R64, R24, UR48, -R36 ;  /* 0x0000003018407c2b */ /* 0x000fe20008000824 */
[----:B------:R-:W-:Y:S01]  /*2360*/  UMOV UR48, 0xf819b641 ;  /* 0xf819b64100307882 */ /* 0x000fe20000000000 */
[----:B------:R-:W-:Y:S02]  /*2370*/  UMOV UR49, 0x3ff673a3 ;  /* 0x3ff673a300317882 */ /* 0x000fe40000000000 */
[----:B------:R-:W-:Y:S01]  /*2380*/  DFMA R60, R48, UR48, R60 ;  /* 0x00000030303c7c2b */ /* 0x000fe2000800003c */
[----:B------:R-:W-:Y:S01]  /*2390*/  UMOV UR60, 0x9c92d2ce ;  /* 0x9c92d2ce003c7882 */ /* 0x000fe20000000000 */
[----:B------:R-:W-:Y:S01]  /*23a0*/  UMOV UR61, 0x40547498 ;  /* 0x40547498003d7882 */ /* 0x000fe20000000000 */
[----:B------:R-:W-:Y:S01]  /*23b0*/  UMOV UR48, 0x6c67888f ;  /* 0x6c67888f00307882 */ /* 0x000fe20000000000 */
[----:B------:R-:W-:Y:S01]  /*23c0*/  UMOV UR49, 0x40452aed ;  /* 0x40452aed00317882 */ /* 0x000fe20000000000 */
[----:B------:R-:W-:Y:S01]  /*23d0*/  DMUL R72, R8, UR60 ;  /* 0x0000003c08487c28 */ /* 0x000fe20008000000 */
[----:B------:R0:W-:Y:S01]  /*23e0*/  STG.E.64 desc[UR4][R62.64], R76 ;  /* 0x0000004c3e007986 */ /* 0x0001e2000c101b04 */
[----:B------:R-:W-:Y:S01]  /*23f0*/  DFMA R70, R12, UR48, R38 ;  /* 0x000000300c467c2b */ /* 0x000fe20008000026 */
[----:B------:R-:W-:Y:S01]  /*2400*/  IMAD.WIDE R68, R14, 0x8, R62 ;  /* 0x000000080e447825 */ /* 0x000fe200078e023e */
[----:B------:R-:W-:Y:S01]  /*2410*/  UMOV UR48, 0x5c1e2e6f ;  /* 0x5c1e2e6f00307882 */ /* 0x000fe20000000000 */
[----:B------:R-:W-:-:S02]  /*2420*/  UMOV UR49, 0x4019cc51 ;  /* 0x4019cc5100317882 */ /* 0x000fc40000000000 */
[----:B------:R-:W-:Y:S02]  /*2430*/  DFMA R60, R20, UR48, R60 ;  /* 0x00000030143c7c2b */ /* 0x000fe4000800003c */
[----:B------:R-:W-:Y:S02]  /*2440*/  DMUL R74, R16, UR30 ;  /* 0x0000001e104a7c28 */ /* 0x000fe40008000000 */
[----:B0-----:R-:W-:Y:S01]  /*2450*/  DFMA R62, R18, UR10, R44 ;  /* 0x0000000a123e7c2b */ /* 0x001fe2000800002c */
[----:B------:R-:W-:Y:S01]  /*2460*/  UMOV UR10, 0x369efaae ;  /* 0x369efaae000a7882 */ /* 0x000fe20000000000 */
[----:B------:R-:W-:Y:S01]  /*2470*/  UMOV UR11, 0x405ee316 ;  /* 0x405ee316000b7882 */ /* 0x000fe20000000000 */
[----:B------:R-:W-:Y:S01]  /*2480*/  IMAD.WIDE R44, R14, 0x8, R68 ;  /* 0x000000080e2c7825 */ /* 0x000fe200078e0244 */
[----:B------:R-:W-:Y:S01]  /*2490*/  DFMA R72, R58, -UR10, -R72 ;  /* 0x8000000a3a487c2b */ /* 0x000fe20008000848 */
[----:B------:R0:W-:Y:S01]  /*24a0*/  STG.E.64 desc[UR4][R68.64], R64 ;  /* 0x0000004044007986 */ /* 0x0001e2000c101b04 */
[----:B------:R-:W-:Y:S01]  /*24b0*/  UMOV UR10, 0x702d2d05 ;  /* 0x702d2d05000a7882 */ /* 0x000fe20000000000 */
[----:B------:R-:W-:Y:S01]  /*24c0*/  UMOV UR11, 0x402e1031 ;  /* 0x402e1031000b7882 */ /* 0x000fe20000000000 */
[----:B------:R-:W-:Y:S01]  /*24d0*/  UMOV UR30, 0xa68f0ace ;  /* 0xa68f0ace001e7882 */ /* 0x000fe20000000000 */
[----:B------:R-:W-:Y:S01]  /*24e0*/  UMOV UR31, 0x4041bfe8 ;  /* 0x4041bfe8001f7882 */ /* 0x000fe20000000000 */
[----:B------:R1:W-:Y:S02]  /*24f0*/  STG.E.64 desc[UR4][R44.64], R70 ;  /* 0x000000462c007986 */ /* 0x0003e4000c101b04 */
[----:B------:R-:W-:Y:S01]  /*2500*/  DFMA R72, R16, -UR30, R72 ;  /* 0x8000001e10487c2b */ /* 0x000fe20008000048 */
[----:B------:R-:W-:Y:S01]  /*2510*/  UMOV UR30, 0x9e47e33a ;  /* 0x9e47e33a001e7882 */ /* 0x000fe20000000000 */
[----:B0-----:R-:W-:-:S02]  /*2520*/  DFMA R68, R48, -UR12, R62 ;  /* 0x8000000c30447c2b */ /* 0x001fc4000800003e */
[----:B------:R-:W-:Y:S01]  /*2530*/  DFMA R64, R46, UR10, R60 ;  /* 0x0000000a2e407c2b */ /* 0x000fe2000800003c */
[----:B------:R-:W-:Y:S01]  /*2540*/  UMOV UR10, 0xe672720 ;  /* 0x0e672720000a7882 */ /* 0x000fe20000000000 */
[----:B------:R-:W-:Y:S01]  /*2550*/  UMOV UR11, 0x407ca33c ;  /* 0x407ca33c000b7882 */ /* 0x000fe20000000000 */
[C---:B------:R-:W-:Y:S01]  /*2560*/  IMAD.WIDE R62, R14.reuse, 0x8, R44 ;  /* 0x000000080e3e7825 */ /* 0x040fe200078e022c */
[----:B------:R-:W-:Y:S01]  /*2570*/  DFMA R60, R8, UR10, R74 ;  /* 0x0000000a083c7c2b */ /* 0x000fe2000800004a */
[----:B------:R-:W-:Y:S01]  /*2580*/  UMOV UR31, 0x406bc857 ;  /* 0x406bc857001f7882 */ /* 0x000fe20000000000 */
[----:B------:R-:W-:Y:S01]  /*2590*/  UMOV UR10, 0x2541275f ;  /* 0x2541275f000a7882 */ /* 0x000fe20000000000 */
[----:B------:R-:W-:Y:S01]  /*25a0*/  UMOV UR11, 0x40414432 ;  /* 0x40414432000b7882 */ /* 0x000fe20000000000 */
[----:B-1----:R-:W-:Y:S02]  /*25b0*/  DFMA R44, R20, -UR30, R68 ;  /* 0x8000001e142c7c2b */ /* 0x002fe40008000044 */
[----:B------:R-:W-:Y:S01]  /*25c0*/  DFMA R64, R54, UR10, R64 ;  /* 0x0000000a36407c2b */ /* 0x000fe20008000040 */
[----:B------:R-:W-:Y:S01]  /*25d0*/  IMAD.WIDE R68, R14, 0x8, R62 ;  /* 0x000000080e447825 */ /* 0x000fe200078e023e */
[----:B------:R-:W-:Y:S01]  /*25e0*/  DFMA R76, R18, -UR32, -R42 ;  /* 0x80000020124c7c2b */ /* 0x000fe2000800082a */
[----:B------:R-:W-:Y:S01]  /*25f0*/  UMOV UR10, 0x9e47e33c ;  /* 0x9e47e33c000a7882 */ /* 0x000fe20000000000 */
[----:B------:R-:W-:-:S02]  /*2600*/  UMOV UR11, 0x404bc857 ;  /* 0x404bc857000b7882 */ /* 0x000fc40000000000 */
[----:B------:R-:W-:Y:S01]  /*2610*/  DFMA R74, R10, UR10, R60 ;  /* 0x0000000a0a4a7c2b */ /* 0x000fe2000800003c */
[C---:B------:R-:W-:Y:S01]  /*2620*/  IMAD.WIDE R70, R14.reuse, 0x8, R68 ;  /* 0x000000080e467825 */ /* 0x040fe200078e0244 */
[----:B------:R-:W-:Y:S01]  /*2630*/  DFMA R72, R6, UR24, R72 ;  /* 0x0000001806487c2b */ /* 0x000fe20008000048 */
[----:B------:R-:W-:Y:S01]  /*2640*/  UMOV UR24, 0x9d96ba ;  /* 0x009d96ba00187882 */ /* 0x000fe20000000000 */
[----:B------:R-:W-:Y:S01]  /*2650*/  DFMA R76, R48, UR54, R76 ;  /* 0x00000036304c7c2b */ /* 0x000fe2000800004c */
[----:B------:R-:W-:Y:S01]  /*2660*/  UMOV UR25, 0x3fd45c40 ;  /* 0x3fd45c4000197882 */ /* 0x000fe20000000000 */
[----:B------:R0:W-:Y:S01]  /*2670*/  STG.E.64 desc[UR4][R62.64], R64 ;  /* 0x000000403e007986 */ /* 0x0001e2000c101b04 */
[----:B------:R-:W-:Y:S01]  /*2680*/  DFMA R60, R46, -UR22, R44 ;  /* 0x800000162e3c7c2b */ /* 0x000fe2000800002c */
[----:B------:R-:W-:Y:S01]  /*2690*/  UMOV UR22, 0x4a05b2bf ;  /* 0x4a05b2bf00167882 */ /* 0x000fe20000000000 */
[----:B------:R-:W-:Y:S01]  /*26a0*/  DFMA R74, R6, -UR38, R74 ;  /* 0x80000026064a7c2b */ /* 0x000fe2000800004a */
[----:B------:R-:W-:Y:S01]  /*26b0*/  UMOV UR23, 0x403d1612 ;  /* 0x403d161200177882 */ /* 0x000fe20000000000 */
[----:B------:R1:W-:Y:S01]  /*26c0*/  STG.E.64 desc[UR4][R68.64], R72 ;  /* 0x0000004844007986 */ /* 0x0003e2000c101b04 */
[----:B------:R-:W-:Y:S01]  /*26d0*/  IMAD.WIDE R44, R14, 0x8, R70 ;  /* 0x000000080e2c7825 */ /* 0x000fe200078e0246 */
[----:B------:R-:W-:Y:S01]  /*26e0*/  UMOV UR10, 0xc2ecee06 ;  /* 0xc2ecee06000a7882 */ /* 0x000fe20000000000 */
[----:B------:R-:W-:Y:S01]  /*26f0*/  UMOV UR11, 0x40815d36 ;  /* 0x40815d36000b7882 */ /* 0x000fe20000000000 */
[----:B0-----:R-:W-:Y:S01]  /*2700*/  DMUL R62, R18, -UR24 ;  /* 0x80000018123e7c28 */ /* 0x001fe20008000000 */
[----:B------:R0:W-:Y:S01]  /*2710*/  STG.E.64 desc[UR4][R70.64], R60 ;  /* 0x0000003c46007986 */ /* 0x0001e2000c101b04 */
[----:B------:R-:W-:-:S02]  /*2720*/  DFMA R76, R20, UR10, R76 ;  /* 0x0000000a144c7c2b */ /* 0x000fc4000800004c */
[----:B-1----:R-:W-:Y:S01]  /*2730*/  DMUL R68, R18, -UR22 ;  /* 0x8000001612447c28 */ /* 0x002fe20008000000 */
[----:B------:R-:W-:Y:S01]  /*2740*/  UMOV UR10, 0x79ff5a28 ;  /* 0x79ff5a28000a7882 */ /* 0x000fe20000000000 */
[----:B------:R-:W-:Y:S01]  /*2750*/  UMOV UR11, 0x3fdd0f2c ;  /* 0x3fdd0f2c000b7882 */ /* 0x000fe20000000000 */
[----:B------:R1:W-:Y:S01]  /*2760*/  STG.E.64 desc[UR4][R44.64], R74 ;  /* 0x0000004a2c007986 */ /* 0x0003e2000c101b04 */
[----:B------:R-:W-:Y:S01]  /*2770*/  IMAD.WIDE R64, R14, 0x8, R44 ;  /* 0x000000080e407825 */ /* 0x000fe200078e022c */
[----:B------:R-:W-:Y:S01]  /*2780*/  UMOV UR24, 0x43ff71da ;  /* 0x43ff71da00187882 */ /* 0x000fe20000000000 */
[----:B------:R-:W-:Y:S01]  /*2790*/  UMOV UR25, 0x4038e86f ;  /* 0x4038e86f00197882 */ /* 0x000fe20000000000 */
[----:B------:R-:W-:Y:S01]  /*27a0*/  UMOV UR22, 0x5b7f839d ;  /* 0x5b7f839d00167882 */ /* 0x000fe20000000000 */
[----:B------:R-:W-:Y:S02]  /*27b0*/  UMOV UR23, 0x4035cb61 ;  /* 0x4035cb6100177882 */ /* 0x000fe40000000000 */
[----:B0-----:R-:W-:-:S02]  /*27c0*/  DMUL R60, R40, UR22 ;  /* 0x00000016283c7c28 */ /* 0x001fc40008000000 */
[C---:B-1----:R-:W-:Y:S01]  /*27d0*/  DFMA R44, R40.reuse, -UR10, R62 ;  /* 0x8000000a282c7c2b */ /* 0x042fe2000800003e */
[----:B------:R-:W-:Y:S01]  /*27e0*/  UMOV UR10, 0x43ff71da ;  /* 0x43ff71da000a7882 */ /* 0x000fe20000000000 */
[----:B------:R-:W-:Y:S01]  /*27f0*/  UMOV UR11, 0x4038e86f ;  /* 0x4038e86f000b7882 */ /* 0x000fe20000000000 */
[C-C-:B------:R-:W-:Y:S02]  /*2800*/  DFMA R62, R40.reuse, UR24, R68.reuse ;  /* 0x00000018283e7c2b */ /* 0x140fe40008000044 */
[----:B------:R-:W-:Y:S02]  /*2810*/  DFMA R40, R40, -UR10, R68 ;  /* 0x8000000a28287c2b */ /* 0x000fe40008000044 */
[----:B------:R-:W-:Y:S01]  /*2820*/  DMUL R68, R10, UR16 ;  /* 0x000000100a447c28 */ /* 0x000fe20008000000 */
[----:B------:R-:W-:Y:S01]  /*2830*/  UMOV UR10, 0xf63b7f ;  /* 0x00f63b7f000a7882 */ /* 0x000fe20000000000 */
[----:B------:R-:W-:Y:S01]  /*2840*/  UMOV UR11, 0x402fd024 ;  /* 0x402fd024000b7882 */ /* 0x000fe20000000000 */
[----:B------:R0:W-:Y:S01]  /*2850*/  STG.E.64 desc[UR4][R64.64], R76 ;  /* 0x0000004c40007986 */ /* 0x0001e2000c101b04 */
[C---:B------:R-:W-:Y:S01]  /*2860*/  DFMA R60, R18.reuse, UR10, R60 ;  /* 0x0000000a123c7c2b */ /* 0x040fe2000800003c */
[----:B------:R-:W-:Y:S01]  /*2870*/  UMOV UR10, 0x4accf305 ;  /* 0x4accf305000a7882 */ /* 0x000fe20000000000 */
[----:B------:R-:W-:Y:S01]  /*2880*/  UMOV UR11, 0x3fddef85 ;  /* 0x3fddef85000b7882 */ /* 0x000fe20000000000 */
[----:B------:R-:W-:-:S02]  /*2890*/  DFMA R70, R18, UR56, R56 ;  /* 0x0000003812467c2b */ /* 0x000fc40008000038 */
[----:B------:R-:W-:Y:S02]  /*28a0*/  DFMA R68, R16, -UR34, -R68 ;  /* 0x8000002210447c2b */ /* 0x000fe40008000844 */
[----:B------:R-:W-:Y:S02]  /*28b0*/  DFMA R42, R18, -UR26, -R42 ;  /* 0x8000001a122a7c2b */ /* 0x000fe4000800082a */
[C---:B------:R-:W-:Y:S01]  /*28c0*/  DFMA R56, R48.reuse, -UR10, R44 ;  /* 0x8000000a30387c2b */ /* 0x040fe2000800002c */
[C---:B0-----:R-:W-:Y:S01]  /*28d0*/  IMAD.WIDE R64, R14.reuse, 0x8, R64 ;  /* 0x000000080e407825 */ /* 0x041fe200078e0240 */
[----:B------:R-:W-:Y:S01]  /*28e0*/  UMOV UR16, 0x79167f7a ;  /* 0x79167f7a00107882 */ /* 0x000fe20000000000 */
[----:B------:R-:W-:Y:S01]  /*28f0*/  UMOV UR17, 0x4033a52f ;  /* 0x4033a52f00117882 */ /* 0x000fe20000000000 */
[----:B------:R-:W-:Y:S01]  /*2900*/  UMOV UR10, 0x423af0a7 ;  /* 0x423af0a7000a7882 */ /* 0x000fe20000000000 */
[----:B------:R-:W-:Y:S01]  /*2910*/  UMOV UR11, 0x401eb220 ;  /* 0x401eb220000b7882 */ /* 0x000fe20000000000 */
[----:B------:R-:W-:Y:S01]  /*2920*/  DFMA R60, R48, UR16, R60 ;  /* 0x00000010303c7c2b */ /* 0x000fe2000800003c */
[----:B------:R-:W-:Y:S01]  /*2930*/  IMAD.WIDE R72, R14, 0x8, R64 ;  /* 0x000000080e487825 */ /* 0x000fe200078e0240 */
[----:B------:R-:W-:Y:S01]  /*2940*/  DFMA R50, R52, UR10, R50 ;  /* 0x0000000a34327c2b */ /* 0x000fe20008000032 */
[----:B------:R-:W-:Y:S01]  /*2950*/  UMOV UR16, 0x229b4cd8 ;  /* 0x229b4cd800107882 */ /* 0x000fe20000000000 */
[----:B------:R-:W-:Y:S01]  /*2960*/  UMOV UR17, 0x3fdfc064 ;  /* 0x3fdfc06400117882 */ /* 0x000fe20000000000 */
[----:B------:R-:W-:-:S02]  /*2970*/  DFMA R52, R6, UR18, R68 ;  /* 0x0000001206347c2b */ /* 0x000fc40008000044 */
[C---:B------:R-:W-:Y:S02]  /*2980*/  DFMA R42, R48.reuse, -UR12, R42 ;  /* 0x8000000c302a7c2b */ /* 0x040fe4000800002a */
[----:B------:R-:W-:Y:S02]  /*2990*/  DFMA R44, R48, UR58, R70 ;  /* 0x0000003a302c7c2b */ /* 0x000fe40008000046 */
[----:B------:R-:W-:Y:S02]  /*29a0*/  DFMA R68, R20, -UR16, R56 ;  /* 0x8000001014447c2b */ /* 0x000fe40008000038 */
[----:B------:R-:W-:Y:S01]  /*29b0*/  DMUL R48, R48, UR40 ;  /* 0x0000002830307c28 */ /* 0x000fe20008000000 */
[----:B------:R-:W-:Y:S01]  /*29c0*/  IMAD.WIDE R56, R14, 0x8, R72 ;  /* 0x000000080e387825 */ /* 0x000fe200078e0248 */
[----:B------:R-:W-:Y:S01]  /*29d0*/  UMOV UR16, 0x1ac557 ;  /* 0x001ac55700107882 */ /* 0x000fe20000000000 */
[----:B------:R-:W-:Y:S01]  /*29e0*/  UMOV UR17, 0x3fe1d0b5 ;  /* 0x3fe1d0b500117882 */ /* 0x000fe20000000000 */
[----:B------:R-:W-:Y:S01]  /*29f0*/  UMOV UR10, 0xc4fc66 ;  /* 0x00c4fc66000a7882 */ /* 0x000fe20000000000 */
[----:B------:R-:W-:Y:S01]  /*2a00*/  UMOV UR11, 0x40697350 ;  /* 0x40697350000b7882 */ /* 0x000fe20000000000 */
[----:B------:R-:W-:-:S02]  /*2a10*/  DFMA R76, R46, -UR16, R68 ;  /* 0x800000102e4c7c2b */ /* 0x000fc40008000044 */
[----:B------:R-:W-:Y:S01]  /*2a20*/  DFMA R70, R18, UR10, -R48 ;  /* 0x0000000a12467c2b */ /* 0x000fe20008000830 */
[----:B------:R-:W-:Y:S01]  /*2a30*/  IMAD.WIDE R68, R14, 0x8, R56 ;  /* 0x000000080e447825 */ /* 0x000fe200078e0238 */
        /* <DEDUP_REMOVED lines=8> */
[----:B------:R-:W-:-:S02]  /*2ac0*/  DFMA R50, R28, UR16, R50 ;  /* 0x000000101c327c2b */ /* 0x000fc40008000032 */
[----:B------:R-:W-:Y:S01]  /*2ad0*/  DFMA R74, R10, UR10, -R48 ;  /* 0x0000000a0a4a7c2b */ /* 0x000fe20008000830 */
[----:B------:R-:W-:Y:S01]  /*2ae0*/  UMOV UR10, 0x34fbf3b9 ;  /* 0x34fbf3b9000a7882 */ /* 0x000fe20000000000 */
[C---:B0-----:R-:W-:Y:S01]  /*2af0*/  IMAD.WIDE R64, R14.reuse, 0x8, R68 ;  /* 0x000000080e407825 */ /* 0x041fe200078e0244 */
[----:B------:R-:W-:Y:S02]  /*2b00*/  UMOV UR11, 0x3fe88e80 ;  /* 0x3fe88e80000b7882 */ /* 0x000fe40000000000 */
[----:B------:R-:W-:Y:S01]  /*2b10*/  DFMA R54, R54, -UR10, R76 ;  /* 0x8000000a36367c2b */ /* 0x000fe2000800004c */
[----:B------:R-:W-:Y:S01]  /*2b20*/  IMAD.WIDE R52, R14, 0x8, R64 ;  /* 0x000000080e347825 */ /* 0x000fe200078e0240 */
[----:B------:R-:W-:Y:S01]  /*2b30*/  UMOV UR10, 0x4accf306 ;  /* 0x4accf306000a7882 */ /* 0x000fe20000000000 */
[----:B------:R-:W-:Y:S01]  /*2b40*/  UMOV UR11, 0x3ffdef85 ;  /* 0x3ffdef85000b7882 */ /* 0x000fe20000000000 */
[----:B------:R0:W-:Y:S01]  /*2b50*/  STG.E.64 desc[UR4][R72.64], R70 ;  /* 0x0000004648007986 */ /* 0x0001e2000c101b04 */
[----:B------:R-:W-:Y:S01]  /*2b60*/  UMOV UR16, 0x948dce7b ;  /* 0x948dce7b00107882 */ /* 0x000fe20000000000 */
[----:B------:R-:W-:-:S02]  /*2b70*/  UMOV UR17, 0x4012dfe2 ;  /* 0x4012dfe200117882 */ /* 0x000fc40000000000 */
[----:B------:R1:W-:Y:S01]  /*2b80*/  STG.E.64 desc[UR4][R56.64], R74 ;  /* 0x0000004a38007986 */ /* 0x0003e2000c101b04 */
[----:B0-----:R-:W-:Y:S01]  /*2b90*/  DFMA R70, R24, UR10, R50 ;  /* 0x0000000a18467c2b */ /* 0x001fe20008000032 */
[----:B------:R-:W-:Y:S01]  /*2ba0*/  UMOV UR10, 0xe3a8a8a5 ;  /* 0xe3a8a8a5000a7882 */ /* 0x000fe20000000000 */
[C---:B------:R-:W-:Y:S01]  /*2bb0*/  IMAD.WIDE R50, R14.reuse, 0x8, R52 ;  /* 0x000000080e327825 */ /* 0x040fe200078e0234 */
[----:B------:R-:W-:Y:S01]  /*2bc0*/  UMOV UR11, 0x40105d46 ;  /* 0x40105d46000b7882 */ /* 0x000fe20000000000 */
[----:B------:R-:W-:Y:S02]  /*2bd0*/  DMUL R72, R30, UR16 ;  /* 0x000000101e487c28 */ /* 0x000fe40008000000 */
[----:B------:R-:W-:Y:S01]  /*2be0*/  DMUL R76, R8, UR10 ;  /* 0x0000000a084c7c28 */ /* 0x000fe20008000000 */
[----:B------:R-:W-:Y:S01]  /*2bf0*/  UMOV UR10, 0x79ff5a28 ;  /* 0x79ff5a28000a7882 */ /* 0x000fe20000000000 */
[----:B------:R-:W-:Y:S01]  /*2c00*/  UMOV UR11, 0x3fed0f2c ;  /* 0x3fed0f2c000b7882 */ /* 0x000fe20000000000 */
[C---:B-1----:R-:W-:Y:S01]  /*2c10*/  IMAD.WIDE R56, R14.reuse, 0x8, R50 ;  /* 0x000000080e387825 */ /* 0x042fe200078e0232 */
[----:B------:R-:W-:Y:S01]  /*2c20*/  DFMA R70, R2, UR10, R70 ;  /* 0x0000000a02467c2b */ /* 0x000fe20008000046 */
[----:B------:R-:W-:Y:S01]  /*2c30*/  UMOV UR10, 0x85e2a5f2 ;  /* 0x85e2a5f2000a7882 */ /* 0x000fe20000000000 */
[----:B------:R-:W-:Y:S01]  /*2c40*/  UMOV UR11, 0x400b7485 ;  /* 0x400b7485000b7882 */ /* 0x000fe20000000000 */
[----:B------:R-:W-:Y:S01]  /*2c50*/  DFMA R72, R12, UR28, R72 ;  /* 0x0000001c0c487c2b */ /* 0x000fe20008000048 */
[----:B------:R0:W-:Y:S01]  /*2c60*/  STG.E.64 desc[UR4][R68.64], R62 ;  /* 0x0000003e44007986 */ /* 0x0001e2000c101b04 */
[----:B------:R-:W-:Y:S01]  /*2c70*/  DFMA R58, R58, UR10, R76 ;  /* 0x0000000a3a3a7c2b */ /* 0x000fe2000800004c */
[----:B------:R-:W-:Y:S01]  /*2c80*/  UMOV UR10, 0x19f479a1 ;  /* 0x19f479a1000a7882 */ /* 0x000fe20000000000 */
[----:B------:R-:W-:Y:S01]  /*2c90*/  UMOV UR11, 0x4057d04b ;  /* 0x4057d04b000b7882 */ /* 0x000fe20000000000 */
[----:B------:R-:W-:Y:S01]  /*2ca0*/  UMOV UR16, 0x229b4cd5 ;  /* 0x229b4cd500107882 */ /* 0x000fe20000000000 */
[----:B------:R-:W-:Y:S01]  /*2cb0*/  DMUL R74, R28, UR10 ;  /* 0x0000000a1c4a7c28 */ /* 0x000fe20008000000 */
[----:B------:R-:W-:Y:S01]  /*2cc0*/  UMOV UR10, 0xd032cd82 ;  /* 0xd032cd82000a7882 */ /* 0x000fe20000000000 */
[----:B------:R-:W-:Y:S01]  /*2cd0*/  UMOV UR11, 0x40362fe2 ;  /* 0x40362fe2000b7882 */ /* 0x000fe20000000000 */
[----:B------:R-:W-:Y:S01]  /*2ce0*/  UMOV UR17, 0x402fc064 ;  /* 0x402fc06400117882 */ /* 0x000fe20000000000 */
[----:B------:R-:W-:Y:S01]  /*2cf0*/  DFMA R72, R26, UR10, R72 ;  /* 0x0000000a1a487c2b */ /* 0x000fe20008000048 */
[C---:B0-----:R-:W-:Y:S01]  /*2d00*/  IMAD.WIDE R62, R14.reuse, 0x8, R56 ;  /* 0x000000080e3e7825 */ /* 0x041fe200078e0238 */
[----:B------:R-:W-:Y:S01]  /*2d10*/  DFMA R68, R20, UR16, R60 ;  /* 0x0000001014447c2b */ /* 0x000fe2000800003c */
[----:B------:R-:W-:Y:S01]  /*2d20*/  UMOV UR10, 0xa01e1e03 ;  /* 0xa01e1e03000a7882 */ /* 0x000fe20000000000 */
[----:B------:R-:W-:Y:S01]  /*2d30*/  UMOV UR11, 0x40540acb ;  /* 0x40540acb000b7882 */ /* 0x000fe20000000000 */
[----:B------:R-:W-:Y:S01]  /*2d40*/  IMAD.WIDE R60, R14, 0x8, R62 ;  /* 0x000000080e3c7825 */ /* 0x000fe200078e023e */
[----:B------:R-:W-:Y:S01]  /*2d50*/  DFMA R66, R66, -UR10, -R74 ;  /* 0x8000000a42427c2b */ /* 0x000fe2000800084a */
[----:B------:R0:W-:Y:S01]  /*2d60*/  STG.E.64 desc[UR4][R64.64], R70 ;  /* 0x0000004640007986 */ /* 0x0001e2000c101b04 */
[----:B------:R-:W-:Y:S01]  /*2d70*/  UMOV UR10, 0xe672721 ;  /* 0x0e672721000a7882 */ /* 0x000fe20000000000 */
[----:B------:R-:W-:-:S02]  /*2d80*/  UMOV UR11, 0x403ca33c ;  /* 0x403ca33c000b7882 */ /* 0x000fc40000000000 */
[----:B------:R-:W-:Y:S01]  /*2d90*/  DFMA R72, R22, UR10, R72 ;  /* 0x0000000a16487c2b */ /* 0x000fe20008000048 */
        /* <DEDUP_REMOVED lines=8> */
[----:B------:R-:W-:Y:S01]  /*2e20*/  DFMA R72, R4, UR10, R72 ;  /* 0x0000000a04487c2b */ /* 0x000fe20008000048 */
[----:B------:R-:W-:Y:S01]  /*2e30*/  UMOV UR10, 0x17a6e1f0 ;  /* 0x17a6e1f0000a7882 */ /* 0x000fe20000000000 */
[----:B------:R-:W-:-:S02]  /*2e40*/  UMOV UR11, 0x4044b53a ;  /* 0x4044b53a000b7882 */ /* 0x000fc40000000000 */
[----:B------:R-:W-:Y:S01]  /*2e50*/  DMUL R68, R16, UR10 ;  /* 0x0000000a10447c28 */ /* 0x000fe20008000000 */
[C---:B------:R-:W-:Y:S01]  /*2e60*/  IMAD.WIDE R4, R14.reuse, 0x8, R32 ;  /* 0x000000080e047825 */ /* 0x040fe200078e0220 */
[----:B------:R-:W-:Y:S01]  /*2e70*/  DFMA R42, R20, -UR14, R42 ;  /* 0x8000000e142a7c2b */ /* 0x000fe2000800002a */
[----:B------:R-:W-:Y:S01]  /*2e80*/  UMOV UR10, 0xda363631 ;  /* 0xda363631000a7882 */ /* 0x000fe20000000000 */
[----:B------:R-:W-:Y:S01]  /*2e90*/  UMOV UR11, 0x4035d1b3 ;  /* 0x4035d1b3000b7882 */ /* 0x000fe20000000000 */
[----:B------:R-:W-:Y:S01]  /*2ea0*/  DMUL R70, R30, -UR8 ;  /* 0x800000081e467c28 */ /* 0x000fe20008000000 */
[----:B------:R-:W-:Y:S02]  /*2eb0*/  IMAD.WIDE R20, R14, 0x8, R4 ;  /* 0x000000080e147825 */ /* 0x000fe400078e0204 */
[----:B------:R-:W-:Y:S01]  /*2ec0*/  DFMA R8, R8, -UR10, -R68 ;  /* 0x8000000a08087c2b */ /* 0x000fe20008000844 */
[----:B------:R-:W-:Y:S01]  /*2ed0*/  UMOV UR10, 0xa17354a4 ;  /* 0xa17354a4000a7882 */ /* 0x000fe20000000000 */
[----:B------:R-:W-:Y:S01]  /*2ee0*/  UMOV UR11, 0x406a3194 ;  /* 0x406a3194000b7882 */ /* 0x000fe20000000000 */
[----:B------:R-:W-:-:S02]  /*2ef0*/  DFMA R66, R24, -UR12, R66 ;  /* 0x8000000c18427c2b */ /* 0x000fc40008000042 */
[----:B------:R-:W-:Y:S01]  /*2f00*/  DFMA R36, R24, -UR10, -R36 ;  /* 0x8000000a18247c2b */ /* 0x000fe20008000824 */
[----:B------:R-:W-:Y:S01]  /*2f10*/  UMOV UR10, 0xb6b5ea6c ;  /* 0xb6b5ea6c000a7882 */ /* 0x000fe20000000000 */
[----:B------:R-:W-:Y:S01]  /*2f20*/  UMOV UR11, 0x4064d641 ;  /* 0x4064d641000b7882 */ /* 0x000fe20000000000 */
[C---:B------:R-:W-:Y:S01]  /*2f30*/  IMAD.WIDE R24, R14.reuse, 0x8, R20 ;  /* 0x000000080e187825 */ /* 0x040fe200078e0214 */
[C---:B------:R-:W-:Y:S01]  /*2f40*/  DFMA R68, R12.reuse, -UR10, R70 ;  /* 0x8000000a0c447c2b */ /* 0x040fe20008000046 */
[----:B------:R-:W-:Y:S01]  /*2f50*/  UMOV UR10, 0x229b4cd5 ;  /* 0x229b4cd5000a7882 */ /* 0x000fe20000000000 */
[----:B------:R-:W-:Y:S01]  /*2f60*/  UMOV UR11, 0x405fc064 ;  /* 0x405fc064000b7882 */ /* 0x000fe20000000000 */
[C---:B------:R-:W-:Y:S02]  /*2f70*/  DFMA R34, R12.reuse, UR52, R34 ;  /* 0x000000340c227c2b */ /* 0x040fe40008000022 */
[----:B------:R-:W-:Y:S01]  /*2f80*/  DFMA R38, R12, -UR10, R38 ;  /* 0x8000000a0c267c2b */ /* 0x000fe20008000026 */
[----:B------:R-:W-:Y:S01]  /*2f90*/  UMOV UR12, 0x9e47e33a ;  /* 0x9e47e33a000c7882 */ /* 0x000fe20000000000 */
[----:B------:R-:W-:Y:S01]  /*2fa0*/  IMAD.WIDE R12, R14, 0x8, R24 ;  /* 0x000000080e0c7825 */ /* 0x000fe200078e0218 */
[----:B------:R-:W-:Y:S01]  /*2fb0*/  UMOV UR13, 0x405bc857 ;  /* 0x405bc857000d7882 */ /* 0x000fe20000000000 */
[----:B------:R0:W-:Y:S01]  /*2fc0*/  STG.E.64 desc[UR4][R52.64], R72 ;  /* 0x0000004834007986 */ /* 0x0001e2000c101b04 */
[----:B------:R-:W-:Y:S01]  /*2fd0*/  UMOV UR10, 0x9d909a6c ;  /* 0x9d909a6c000a7882 */ /* 0x000fe20000000000 */
[----:B------:R-:W-:-:S02]  /*2fe0*/  UMOV UR11, 0x4069e288 ;  /* 0x4069e288000b7882 */ /* 0x000fc40000000000 */
[C---:B------:R-:W-:Y:S02]  /*2ff0*/  DFMA R68, R26.reuse, -UR10, R68 ;  /* 0x8000000a1a447c2b */ /* 0x040fe40008000044 */
[----:B------:R-:W-:Y:S01]  /*3000*/  DFMA R26, R26, UR50, R34 ;  /* 0x000000321a1a7c2b */ /* 0x000fe20008000022 */
[----:B------:R-:W-:Y:S01]  /*3010*/  IMAD.WIDE R34, R14, 0x8, R12 ;  /* 0x000000080e227825 */ /* 0x000fe200078e020c */
[----:B0-----:R-:W-:Y:S01]  /*3020*/  DMUL R52, R10, UR12 ;  /* 0x0000000c0a347c28 */ /* 0x001fe20008000000 */
[----:B------:R-:W-:Y:S01]  /*3030*/  UMOV UR10, 0xa68f0ace ;  /* 0xa68f0ace000a7882 */ /* 0x000fe20000000000 */
[----:B------:R-:W-:Y:S02]  /*3040*/  UMOV UR11, 0x4011bfe8 ;  /* 0x4011bfe8000b7882 */ /* 0x000fe40000000000 */
[----:B------:R-:W-:Y:S01]  /*3050*/  DFMA R58, R16, UR10, R58 ;  /* 0x0000000a103a7c2b */ /* 0x000fe2000800003a */
[----:B------:R-:W-:Y:S01]  /*3060*/  UMOV UR10, 0x5eef6f6a ;  /* 0x5eef6f6a000a7882 */ /* 0x000fe20000000000 */
[----:B------:R-:W-:-:S02]  /*3070*/  UMOV UR11, 0x4063177d ;  /* 0x4063177d000b7882 */ /* 0x000fc40000000000 */
[----:B------:R-:W-:Y:S01]  /*3080*/  DFMA R52, R16, UR20, R52 ;  /* 0x0000001410347c2b */ /* 0x000fe20008000034 */
[C---:B------:R-:W-:Y:S01]  /*3090*/  IMAD.WIDE R16, R14.reuse, 0x8, R34 ;  /* 0x000000080e107825 */ /* 0x040fe200078e0222 */
[----:B------:R-:W-:Y:S01]  /*30a0*/  DFMA R22, R22, -UR10, R68 ;  /* 0x8000000a16167c2b */ /* 0x000fe20008000044 */
[----:B------:R-:W-:Y:S01]  /*30b0*/  UMOV UR10, 0x5b7f839e ;  /* 0x5b7f839e000a7882 */ /* 0x000fe20000000000 */
[----:B------:R-:W-:Y:S02]  /*30c0*/  UMOV UR11, 0x4045cb61 ;  /* 0x4045cb61000b7882 */ /* 0x000fe40000000000 */
[----:B------:R-:W-:Y:S01]  /*30d0*/  DFMA R68, R2, -UR10, R66 ;  /* 0x8000000a02447c2b */ /* 0x000fe20008000042 */
[----:B------:R-:W-:Y:S01]  /*30e0*/  IMAD.WIDE R66, R14, 0x8, R16 ;  /* 0x000000080e427825 */ /* 0x000fe200078e0210 */
[----:B------:R-:W-:Y:S01]  /*30f0*/  UMOV UR10, 0xbeda977d ;  /* 0xbeda977d000a7882 */ /* 0x000fe20000000000 */
[----:B------:R-:W-:Y:S01]  /*3100*/  UMOV UR11, 0x4012858f ;  /* 0x4012858f000b7882 */ /* 0x000fe20000000000 */
[----:B------:R-:W-:Y:S01]  /*3110*/  UMOV UR12, 0x6c67888f ;  /* 0x6c67888f000c7882 */ /* 0x000fe20000000000 */
[----:B------:R-:W-:Y:S01]  /*3120*/  UMOV UR13, 0x40452aed ;  /* 0x40452aed000d7882 */ /* 0x000fe20000000000 */
[----:B------:R-:W-:-:S02]  /*3130*/  DFMA R8, R10, -UR36, R8 ;  /* 0x800000240a087c2b */ /* 0x000fc40008000008 */
[C---:B------:R-:W-:Y:S02]  /*3140*/  DFMA R58, R10.reuse, UR10, R58 ;  /* 0x0000000a0a3a7c2b */ /* 0x040fe4000800003a */
[----:B------:R-:W-:Y:S01]  /*3150*/  DFMA R48, R10, -UR12, -R48 ;  /* 0x8000000c0a307c2b */ /* 0x000fe20008000830 */
[C---:B------:R-:W-:Y:S01]  /*3160*/  IMAD.WIDE R10, R14.reuse, 0x8, R66 ;  /* 0x000000080e0a7825 */ /* 0x040fe200078e0242 */
[----:B------:R0:W-:Y:S03]  /*3170*/  STG.E.64 desc[UR4][R50.64], R68 ;  /* 0x0000004432007986 */ /* 0x0001e6000c101b04 */
[C---:B------:R-:W-:Y:S01]  /*3180*/  IMAD.WIDE R70, R14.reuse, 0x8, R10 ;  /* 0x000000080e467825 */ /* 0x040fe200078e020a */
[C---:B------:R-:W-:Y:S01]  /*3190*/  DFMA R28, R2.reuse, UR44, R28 ;  /* 0x0000002c021c7c2b */ /* 0x040fe2000800001c */
[----:B------:R-:W-:Y:S01]  /*31a0*/  UMOV UR10, 0x43ff71da ;  /* 0x43ff71da000a7882 */ /* 0x000fe20000000000 */
[----:B------:R-:W-:Y:S01]  /*31b0*/  UMOV UR11, 0x4048e86f ;  /* 0x4048e86f000b7882 */ /* 0x000fe20000000000 */
[----:B------:R-:W-:Y:S01]  /*31c0*/  UMOV UR12, 0xe82e889d ;  /* 0xe82e889d000c7882 */ /* 0x000fe20000000000 */
[----:B------:R-:W-:Y:S01]  /*31d0*/  UMOV UR13, 0x40232c94 ;  /* 0x40232c94000d7882 */ /* 0x000fe20000000000 */
[----:B0-----:R-:W-:Y:S01]  /*31e0*/  IMAD.WIDE R50, R14, 0x8, R70 ;  /* 0x000000080e327825 */ /* 0x001fe200078e0246 */
[----:B------:R-:W-:Y:S01]  /*31f0*/  DMUL R2, R2, UR10 ;  /* 0x0000000a02027c28 */ /* 0x000fe20008000000 */
[----:B------:R0:W-:Y:S01]  /*3200*/  STG.E.64 desc[UR4][R56.64], R22 ;  /* 0x0000001638007986 */ /* 0x0001e2000c101b04 */
[----:B------:R-:W-:Y:S01]  /*3210*/  DMUL R30, R30, UR12 ;  /* 0x0000000c1e1e7c28 */ /* 0x000fe20008000000 */
[----:B------:R-:W-:Y:S01]  /*3220*/  UMOV UR10, 0x948dce7b ;  /* 0x948dce7b000a7882 */ /* 0x000fe20000000000 */
[----:B------:R-:W-:Y:S01]  /*3230*/  UMOV UR11, 0x4012dfe2 ;  /* 0x4012dfe2000b7882 */ /* 0x000fe20000000000 */
[----:B------:R-:W-:Y:S01]  /*3240*/  STG.E.64 desc[UR4][R62.64], R28 ;  /* 0x0000001c3e007986 */ /* 0x000fe2000c101b04 */
[----:B------:R-:W-:-:S02]  /*3250*/  DFMA R58, R6, UR10, R58 ;  /* 0x0000000a063a7c2b */ /* 0x000fc4000800003a */
[C---:B------:R-:W-:Y:S01]  /*3260*/  DFMA R8, R6.reuse, -UR8, R8 ;  /* 0x8000000806087c2b */ /* 0x040fe20008000008 */
[----:B------:R1:W-:Y:S01]  /*3270*/  STG.E.64 desc[UR4][R60.64], R26 ;  /* 0x0000001a3c007986 */ /* 0x0003e2000c101b04 */
[----:B------:R-:W-:Y:S01]  /*3280*/  DFMA R52, R6, UR46, R52 ;  /* 0x0000002e06347c2b */ /* 0x000fe20008000034 */
[C---:B0-----:R-:W-:Y:S02]  /*3290*/  IMAD.WIDE R22, R14.reuse, 0x8, R50 ;  /* 0x000000080e167825 */ /* 0x041fe400078e0232 */
[----:B------:R-:W-:Y:S04]  /*32a0*/  STG.E.64 desc[UR4][R64.64], R36 ;  /* 0x0000002440007986 */ /* 0x000fe8000c101b04 */
[----:B------:R-:W-:Y:S01]  /*32b0*/  STG.E.64 desc[UR4][R32.64], R38 ;  /* 0x0000002620007986 */ /* 0x000fe2000c101b04 */
[----:B------:R-:W-:Y:S01]  /*32c0*/  UMOV UR8, 0xf05f1306 ;  /* 0xf05f130600087882 */ /* 0x000fe20000000000 */
[----:B-1----:R-:W-:-:S02]  /*32d0*/  IMAD.WIDE R26, R14, 0x8, R22 ;  /* 0x000000080e1a7825 */ /* 0x002fc400078e0216 */
[----:B------:R-:W-:Y:S01]  /*32e0*/  STG.E.64 desc[UR4][R4.64], R2 ;  /* 0x0000000204007986 */ /* 0x000fe2000c101b04 */
[----:B------:R-:W-:-:S03]  /*32f0*/  UMOV UR9, 0x3ff4aefb ;  /* 0x3ff4aefb00097882 */ /* 0x000fc60000000000 */
[----:B------:R-:W-:Y:S01]  /*3300*/  STG.E.64 desc[UR4][R20.64], R30 ;  /* 0x0000001e14007986 */ /* 0x000fe2000c101b04 */
[----:B------:R-:W-:-:S03]  /*3310*/  DMUL R6, R6, UR12 ;  /* 0x0000000c06067c28 */ /* 0x000fc60008000000 */
[----:B------:R-:W-:Y:S01]  /*3320*/  STG.E.64 desc[UR4][R24.64], R54 ;  /* 0x0000003618007986 */ /* 0x000fe2000c101b04 */
[----:B------:R-:W-:-:S03]  /*3330*/  DMUL R18, R18, UR8 ;  /* 0x0000000812127c28 */ /* 0x000fc60008000000 */
[----:B------:R-:W-:Y:S01]  /*3340*/  STG.E.64 desc[UR4][R12.64], R58 ;  /* 0x0000003a0c007986 */ /* 0x000fe2000c101b04 */
[----:B------:R-:W-:-:S03]  /*3350*/  IMAD.WIDE R14, R14, 0x8, R26 ;  /* 0x000000080e0e7825 */ /* 0x000fc600078e021a */
[----:B------:R-:W-:Y:S04]  /*3360*/  STG.E.64 desc[UR4][R34.64], R46 ;  /* 0x0000002e22007986 */ /* 0x000fe8000c101b04 */
[----:B------:R-:W-:Y:S04]  /*3370*/  STG.E.64 desc[UR4][R16.64], R8 ;  /* 0x0000000810007986 */ /* 0x000fe8000c101b04 */
[----:B------:R-:W-:Y:S04]  /*3380*/  STG.E.64 desc[UR4][R66.64], R42 ;  /* 0x0000002a42007986 */ /* 0x000fe8000c101b04 */
[----:B------:R-:W-:Y:S04]  /*3390*/  STG.E.64 desc[UR4][R10.64], R52 ;  /* 0x000000340a007986 */ /* 0x000fe8000c101b04 */
[----:B------:R-:W-:Y:S04]  /*33a0*/  STG.E.64 desc[UR4][R70.64], R44 ;  /* 0x0000002c46007986 */ /* 0x000fe8000c101b04 */
[----:B------:R-:W-:Y:S04]  /*33b0*/  STG.E.64 desc[UR4][R50.64], R48 ;  /* 0x0000003032007986 */ /* 0x000fe8000c101b04 */
[----:B------:R-:W-:Y:S04]  /*33c0*/  STG.E.64 desc[UR4][R22.64], R40 ;  /* 0x0000002816007986 */ /* 0x000fe8000c101b04 */
[----:B------:R-:W-:Y:S04]  /*33d0*/  STG.E.64 desc[UR4][R26.64], R6 ;  /* 0x000000061a007986 */ /* 0x000fe8000c101b04 */
[----:B------:R-:W-:Y:S01]  /*33e0*/  STG.E.64 desc[UR4][R14.64], R18 ;  /* 0x000000120e007986 */ /* 0x000fe2000c101b04 */
[----:B------:R-:W-:Y:S05]  /*33f0*/  EXIT ;  /* 0x000000000000794d */ /* 0x000fea0003800000 */
.L_x_0:
[----:B------:R-:W-:-:S00]  /*3400*/  BRA `(.L_x_0) ;  /* 0xfffffffc00fc7947 */ /* 0x000fc0000383ffff */
[----:B------:R-:W-:-:S00]  /*3410*/  NOP ;  /* 0x0000000000007918 */ /* 0x000fc00000000000 */
        /* <DEDUP_REMOVED lines=14> */
.L_x_86:


//--------------------- .text._Z13left_sph2cartILi9EEvPdPKdiiiiPKi --------------------------
	.section	.text._Z13left_sph2cartILi9EEvPdPKdiiiiPKi,"ax",@progbits
	.align	128
.text._Z13left_sph2cartILi9EEvPdPKdiiiiPKi:
        .type           _Z13left_sph2cartILi9EEvPdPKdiiiiPKi,@function
        .size           _Z13left_sph2cartILi9EEvPdPKdiiiiPKi,(.L_x_87 - _Z13left_sph2cartILi9EEvPdPKdiiiiPKi)
        .other          _Z13left_sph2cartILi9EEvPdPKdiiiiPKi,@"STO_CUDA_ENTRY STV_DEFAULT"
_Z13left_sph2cartILi9EEvPdPKdiiiiPKi:
        /* <DEDUP_REMOVED lines=14> */
[----:B------:R-:W1:Y:S07]  /*00e0*/  LDCU.64 UR4, c[0x0][0x358] ;  /* 0x00006b00ff0477ac */ /* 0x000e6e0008000a00 */
[----:B------:R-:W2:Y:S08]  /*00f0*/  LDC R5, c[0x0][0x39c] ;  /* 0x0000e700ff057b82 */ /* 0x000eb00000000800 */
[----:B------:R-:W3:Y:S08]  /*0100*/  LDC.64 R2, c[0x0][0x3a0] ;  /* 0x0000e800ff027b82 */ /* 0x000ef00000000a00 */
[----:B------:R-:W4:Y:S01]  /*0110*/  LDC.64 R34, c[0x0][0x388] ;  /* 0x0000e200ff227b82 */ /* 0x000f220000000a00 */
[----:B0-----:R-:W-:-:S07]  /*0120*/  IMAD R0, R0, UR7, R7 ;  /* 0x0000000700007c24 */ /* 0x001fce000f8e0207 */
[----:B------:R-:W0:Y:S01]  /*0130*/  LDC R45, c[0x0][0x398] ;  /* 0x0000e600ff2d7b82 */ /* 0x000e220000000800 */
[----:B--2---:R-:W-:Y:S01]  /*0140*/  IMAD R5, R0, 0x13, R5 ;  /* 0x0000001300057824 */ /* 0x004fe200078e0205 */
[----:B------:R-:W-:Y:S01]  /*0150*/  UMOV UR10, 0xa4f171e4 ;  /* 0xa4f171e4000a7882 */ /* 0x000fe20000000000 */
[----:B------:R-:W-:Y:S01]  /*0160*/  UMOV UR11, 0x3fdcdeb5 ;  /* 0x3fdcdeb5000b7882 */ /* 0x000fe20000000000 */
[----:B------:R-:W2:Y:S01]  /*0170*/  LDCU.64 UR8, c[0x0][0x380] ;  /* 0x00007000ff0877ac */ /* 0x000ea20008000a00 */
[----:B---3--:R-:W-:-:S05]  /*0180*/  IMAD.WIDE R2, R5, 0x4, R2 ;  /* 0x0000000405027825 */ /* 0x008fca00078e0202 */
[----:B-1----:R-:W3:Y:S04]  /*0190*/  LDG.E R11, desc[UR4][R2.64+0x28] ;  /* 0x00002804020b7981 */ /* 0x002ee8000c1e1900 */
[----:B------:R-:W5:Y:S04]  /*01a0*/  LDG.E R9, desc[UR4][R2.64+0x10] ;  /* 0x0000100402097981 */ /* 0x000f68000c1e1900 */
[----:B------:R-:W4:Y:S04]  /*01b0*/  LDG.E R10, desc[UR4][R2.64+0x18] ;  /* 0x00001804020a7981 */ /* 0x000f28000c1e1900 */
[----:B------:R-:W2:Y:S04]  /*01c0*/  LDG.E R12, desc[UR4][R2.64+0x2c] ;  /* 0x00002c04020c7981 */ /* 0x000ea8000c1e1900 */
        /* <DEDUP_REMOVED lines=14> */
[----:B------:R1:W2:Y:S01]  /*02b0*/  LDG.E R32, desc[UR4][R2.64+0x1c] ;  /* 0x00001c0402207981 */ /* 0x0002a2000c1e1900 */
[----:B------:R-:W0:Y:S02]  /*02c0*/  LDC R5, c[0x0][0x360] ;  /* 0x0000d800ff057b82 */ /* 0x000e240000000800 */
[----:B0-----:R-:W-:-:S04]  /*02d0*/  IMAD R5, R5, UR6, R22 ;  /* 0x0000000605057c24 */ /* 0x001fc8000f8e0216 */
[-CC-:B---3--:R-:W-:Y:S02]  /*02e0*/  IMAD R11, R11, R4.reuse, R5.reuse ;  /* 0x000000040b0b7224 */ /* 0x188fe400078e0205 */
[-CC-:B-----5:R-:W-:Y:S02]  /*02f0*/  IMAD R25, R9, R4.reuse, R5.reuse ;  /* 0x0000000409197224 */ /* 0x1a0fe400078e0205 */
[----:B----4-:R-:W-:Y:S02]  /*0300*/  IMAD R39, R10, R4, R5 ;  /* 0x000000040a277224 */ /* 0x010fe400078e0205 */
[----:B------:R-:W-:-:S04]  /*0310*/  IMAD.WIDE R10, R11, 0x8, R34 ;  /* 0x000000080b0a7825 */ /* 0x000fc800078e0222 */
[-CC-:B--2---:R-:W-:Y:S02]  /*0320*/  IMAD R9, R12, R4.reuse, R5.reuse ;  /* 0x000000040c097224 */ /* 0x184fe400078e0205 */
[----:B------:R-:W-:Y:S01]  /*0330*/  IMAD R13, R8, R4, R5 ;  /* 0x00000004080d7224 */ /* 0x000fe200078e0205 */
[----:B------:R-:W2:Y:S01]  /*0340*/  LDG.E.64 R10, desc[UR4][R10.64] ;  /* 0x000000040a0a7981 */ /* 0x000ea2000c1e1b00 */
[----:B------:R-:W-:-:S04]  /*0350*/  IMAD.WIDE R8, R9, 0x8, R34 ;  /* 0x0000000809087825 */ /* 0x000fc800078e0222 */
[-C--:B------:R-:W-:Y:S02]  /*0360*/  IMAD R51, R16, R4.reuse, R5 ;  /* 0x0000000410337224 */ /* 0x080fe400078e0205 */
[----:B------:R-:W-:Y:S01]  /*0370*/  IMAD.WIDE R12, R13, 0x8, R34 ;  /* 0x000000080d0c7825 */ /* 0x000fe200078e0222 */
[----:B------:R-:W3:Y:S03]  /*0380*/  LDG.E.64 R8, desc[UR4][R8.64] ;  /* 0x0000000408087981 */ /* 0x000ee6000c1e1b00 */
[-CC-:B------:R-:W-:Y:S02]  /*0390*/  IMAD R7, R6, R4.reuse, R5.reuse ;  /* 0x0000000406077224 */ /* 0x180fe400078e0205 */
[----:B------:R-:W-:Y:S01]  /*03a0*/  IMAD R15, R15, R4, R5 ;  /* 0x000000040f0f7224 */ /* 0x000fe200078e0205 */
[----:B------:R-:W4:Y:S01]  /*03b0*/  LDG.E.64 R12, desc[UR4][R12.64] ;  /* 0x000000040c0c7981 */ /* 0x000f22000c1e1b00 */
[----:B------:R-:W-:-:S04]  /*03c0*/  IMAD.WIDE R50, R51, 0x8, R34 ;  /* 0x0000000833327825 */ /* 0x000fc800078e0222 */
[--C-:B-1----:R-:W-:Y:S02]  /*03d0*/  IMAD.WIDE R2, R7, 0x8, R34.reuse ;  /* 0x0000000807027825 */ /* 0x102fe400078e0222 */
[----:B------:R-:W5:Y:S02]  /*03e0*/  LDG.E.64 R50, desc[UR4][R50.64] ;  /* 0x0000000432327981 */ /* 0x000f64000c1e1b00 */
        /* <DEDUP_REMOVED lines=8> */
[-C--:B------:R-:W-:Y:S02]  /*0470*/  IMAD R21, R21, R4.reuse, R5 ;  /* 0x0000000415157224 */ /* 0x080fe400078e0205 */
[----:B------:R-:W-:Y:S01]  /*0480*/  IMAD.WIDE R24, R25, 0x8, R34 ;  /* 0x0000000819187825 */ /* 0x000fe200078e0222 */
[----:B------:R-:W5:Y:S03]  /*0490*/  LDG.E.64 R16, desc[UR4][R16.64] ;  /* 0x0000000410107981 */ /* 0x000f66000c1e1b00 */
        /* <DEDUP_REMOVED lines=8> */
[----:B------:R-:W-:-:S04]  /*0520*/  IMAD.WIDE R38, R39, 0x8, R34 ;  /* 0x0000000827267825 */ /* 0x000fc800078e0222 */
[--C-:B------:R-:W-:Y:S01]  /*0530*/  IMAD.WIDE R26, R23, 0x8, R34.reuse ;  /* 0x00000008171a7825 */ /* 0x100fe200078e0222 */
[----:B------:R1:W5:Y:S03]  /*0540*/  LDG.E.64 R20, desc[UR4][R38.64] ;  /* 0x0000000426147981 */ /* 0x000366000c1e1b00 */
[--C-:B------:R-:W-:Y:S01]  /*0550*/  IMAD.WIDE R42, R43, 0x8, R34.reuse ;  /* 0x000000082b2a7825 */ /* 0x100fe200078e0222 */
[----:B------:R1:W5:Y:S03]  /*0560*/  LDG.E.64 R22, desc[UR4][R40.64] ;  /* 0x0000000428167981 */ /* 0x000366000c1e1b00 */
[----:B------:R-:W-:Y:S01]  /*0570*/  IMAD.WIDE R28, R29, 0x8, R34 ;  /* 0x000000081d1c7825 */ /* 0x000fe200078e0222 */
[----:B------:R-:W5:Y:S03]  /*0580*/  LDG.E.64 R24, desc[UR4][R42.64] ;  /* 0x000000042a187981 */ /* 0x000f66000c1e1b00 */
[-C--:B------:R-:W-:Y:S01]  /*0590*/  IMAD R31, R31, R4.reuse, R5 ;  /* 0x000000041f1f7224 */ /* 0x080fe200078e0205 */
[----:B------:R-:W5:Y:S03]  /*05a0*/  LDG.E.64 R26, desc[UR4][R26.64] ;  /* 0x000000041a1a7981 */ /* 0x000f66000c1e1b00 */
[----:B0-----:R-:W-:Y:S01]  /*05b0*/  IMAD.WIDE R36, R31, 0x8, R34 ;  /* 0x000000081f247825 */ /* 0x001fe200078e0222 */
[----:B------:R-:W5:Y:S03]  /*05c0*/  LDG.E.64 R28, desc[UR4][R28.64] ;  /* 0x000000041c1c7981 */ /* 0x000f66000c1e1b00 */
[----:B------:R-:W-:-:S02]  /*05d0*/  IMAD R59, R30, R4, R5 ;  /* 0x000000041e3b7224 */ /* 0x000fc400078e0205 */
[----:B------:R3:W5:Y:S02]  /*05e0*/  LDG.E.64 R30, desc[UR4][R36.64] ;  /* 0x00000004241e7981 */ /* 0x000764000c1e1b00 */
[----:B------:R-:W-:-:S04]  /*05f0*/  IMAD.WIDE R58, R59, 0x8, R34 ;  /* 0x000000083b3a7825 */ /* 0x000fc800078e0222 */
[----:B------:R-:W-:Y:S02]  /*0600*/  IMAD R33, R33, R4, R5 ;  /* 0x0000000421217224 */ /* 0x000fe400078e0205 */
[----:B------:R-:W5:Y:S02]  /*0610*/  LDG.E.64 R58, desc[UR4][R58.64] ;  /* 0x000000043a3a7981 */ /* 0x000f64000c1e1b00 */
[----:B-1----:R-:W-:-:S04]  /*0620*/  IMAD.WIDE R38, R33, 0x8, R34 ;  /* 0x0000000821267825 */ /* 0x002fc800078e0222 */
[----:B------:R-:W-:Y:S02]  /*0630*/  IMAD R41, R32, R4, R5 ;  /* 0x0000000420297224 */ /* 0x000fe400078e0205 */
[----:B------:R0:W5:Y:S02]  /*0640*/  LDG.E.64 R32, desc[UR4][R38.64] ;  /* 0x0000000426207981 */ /* 0x000164000c1e1b00 */
[----:B------:R-:W-:-:S06]  /*0650*/  IMAD.WIDE R34, R41, 0x8, R34 ;  /* 0x0000000829227825 */ /* 0x000fcc00078e0222 */
[----:B------:R-:W5:Y:S01]  /*0660*/  LDG.E.64 R34, desc[UR4][R34.64] ;  /* 0x0000000422227981 */ /* 0x000f62000c1e1b00 */
[----:B------:R-:W-:Y:S01]  /*0670*/  UMOV UR14, 0x46dbabe ;  /* 0x046dbabe000e7882 */ /* 0x000fe20000000000 */
[----:B------:R-:W-:Y:S01]  /*0680*/  UMOV UR15, 0x4010ed30 ;  /* 0x4010ed30000f7882 */ /* 0x000fe20000000000 */
[----:B------:R-:W-:Y:S01]  /*0690*/  UMOV UR12, 0xd5c3e53b ;  /* 0xd5c3e53b000c7882 */ /* 0x000fe20000000000 */
[----:B------:R-:W-:Y:S01]  /*06a0*/  UMOV UR13, 0x400e83c3 ;  /* 0x400e83c3000d7882 */ /* 0x000fe20000000000 */
[----:B------:R-:W-:-:S04]  /*06b0*/  IMAD R45, R0, 0x37, R45 ;  /* 0x00000037002d7824 */ /* 0x000fc800078e022d */
[----:B------:R-:W-:Y:S01]  /*06c0*/  IMAD R0, R45, R4, RZ ;  /* 0x000000042d007224 */ /* 0x000fe200078e02ff */
[----:B------:R-:W-:-:S04]  /*06d0*/  SHF.R.S32.HI R47, RZ, 0x1f, R5 ;  /* 0x0000001fff2f7819 */ /* 0x000fc80000011405 */
[----:B------:R-:W-:-:S04]  /*06e0*/  IADD3 R5, P0, PT, R5, R0, RZ ;  /* 0x0000000005057210 */ /* 0x000fc80007f1e0ff */
[----:B------:R-:W-:Y:S01]  /*06f0*/  LEA.HI.X.SX32 R0, R0, R47, 0x1, P0 ;  /* 0x0000002f00007211 */ /* 0x000fe200000f0eff */
        /* <DEDUP_REMOVED lines=30> */
[----:B--2---:R-:W-:-:S02]  /*08e0*/  DMUL R40, R10, UR10 ;  /* 0x0000000a0a287c28 */ /* 0x004fc40008000000 */
[----:B---3--:R-:W-:Y:S02]  /*08f0*/  DMUL R36, R8, UR14 ;  /* 0x0000000e08247c28 */ /* 0x008fe40008000000 */
[----:B----4-:R-:W-:Y:S01]  /*0900*/  DMUL R42, R12, UR12 ;  /* 0x0000000c0c2a7c28 */ /* 0x010fe20008000000 */
[----:B------:R-:W-:Y:S01]  /*0910*/  UMOV UR12, 0xe4704373 ;  /* 0xe4704373000c7882 */ /* 0x000fe20000000000 */
[----:B------:R-:W-:Y:S02]  /*0920*/  UMOV UR13, 0x3fdd8ca1 ;  /* 0x3fdd8ca1000d7882 */ /* 0x000fe40000000000 */
[----:B-----5:R-:W-:Y:S01]  /*0930*/  DFMA R40, R50, -UR12, R40 ;  /* 0x8000000c32287c2b */ /* 0x020fe20008000028 */
[----:B------:R-:W-:Y:S01]  /*0940*/  UMOV UR12, 0x611c7f2a ;  /* 0x611c7f2a000c7882 */ /* 0x000fe20000000000 */
[----:B------:R-:W-:Y:S01]  /*0950*/  UMOV UR13, 0x4008354c ;  /* 0x4008354c000d7882 */ /* 0x000fe20000000000 */
[----:B------:R-:W-:Y:S01]  /*0960*/  UMOV UR14, 0x5257f6a ;  /* 0x05257f6a000e7882 */ /* 0x000fe20000000000 */
[----:B------:R-:W-:Y:S01]  /*0970*/  UMOV UR15, 0x401af5df ;  /* 0x401af5df000f7882 */ /* 0x000fe20000000000 */
[----:B------:R-:W-:Y:S01]  /*0980*/  DFMA R44, R6, UR12, -R36 ;  /* 0x0000000c062c7c2b */ /* 0x000fe20008000824 */
[----:B------:R-:W-:Y:S01]  /*0990*/  UMOV UR12, 0xaa5036d7 ;  /* 0xaa5036d7000c7882 */ /* 0x000fe20000000000 */
[----:B------:R-:W-:Y:S01]  /*09a0*/  UMOV UR13, 0x3fdf3134 ;  /* 0x3fdf3134000d7882 */ /* 0x000fe20000000000 */
[----:B------:R-:W-:-:S02]  /*09b0*/  DFMA R42, R2, UR14, -R42 ;  /* 0x0000000e022a7c2b */ /* 0x000fc4000800082a */
[----:B0-----:R-:W-:Y:S01]  /*09c0*/  DFMA R38, R60, UR12, R40 ;  /* 0x0000000c3c267c2b */ /* 0x001fe20008000028 */
[----:B------:R-:W-:Y:S01]  /*09d0*/  UMOV UR12, 0x63a51047 ;  /* 0x63a51047000c7882 */ /* 0x000fe20000000000 */
[----:B------:R-:W-:Y:S01]  /*09e0*/  UMOV UR13, 0x40104f90 ;  /* 0x40104f90000d7882 */ /* 0x000fe20000000000 */
[C---:B------:R-:W-:Y:S01]  /*09f0*/  LEA R40, P0, R5.reuse, UR8, 0x3 ;  /* 0x0000000805287c11 */ /* 0x040fe2000f8018ff */
[----:B------:R-:W-:Y:S01]  /*0a00*/  DFMA R46, R16, UR12, R44 ;  /* 0x0000000c102e7c2b */ /* 0x000fe2000800002c */
[----:B------:R-:W-:Y:S01]  /*0a10*/  UMOV UR14, 0xea722246 ;  /* 0xea722246000e7882 */ /* 0x000fe20000000000 */
[----:B------:R-:W-:Y:S01]  /*0a20*/  UMOV UR15, 0x40037ec0 ;  /* 0x40037ec0000f7882 */ /* 0x000fe20000000000 */
[----:B------:R-:W-:Y:S01]  /*0a30*/  UMOV UR12, 0x9eb91546 ;  /* 0x9eb91546000c7882 */ /* 0x000fe20000000000 */
[----:B------:R-:W-:Y:S01]  /*0a40*/  UMOV UR13, 0x3fe16fdd ;  /* 0x3fe16fdd000d7882 */ /* 0x000fe20000000000 */
[----:B------:R-:W-:Y:S01]  /*0a50*/  LEA.HI.X R41, R5, UR9, R0, 0x3, P0 ;  /* 0x0000000905297c11 */ /* 0x000fe200080f1c00 */
[----:B------:R-:W-:Y:S01]  /*0a60*/  DFMA R42, R14, UR14, R42 ;  /* 0x0000000e0e2a7c2b */ /* 0x000fe2000800002a */
[----:B------:R-:W-:Y:S01]  /*0a70*/  UMOV UR8, 0x66f5efc9 ;  /* 0x66f5efc900087882 */ /* 0x000fe20000000000 */
[----:B------:R-:W-:Y:S01]  /*0a80*/  UMOV UR9, 0x400e33a4 ;  /* 0x400e33a400097882 */ /* 0x000fe20000000000 */
[----:B------:R-:W-:Y:S01]  /*0a90*/  UMOV UR14, 0x6b543294 ;  /* 0x6b543294000e7882 */ /* 0x000fe20000000000 */
[----:B------:R-:W-:Y:S01]  /*0aa0*/  UMOV UR15, 0x3ff62979 ;  /* 0x3ff62979000f7882 */ /* 0x000fe20000000000 */
[----:B------:R-:W-:-:S02]  /*0ab0*/  DFMA R38, R18, -UR12, R38 ;  /* 0x8000000c12267c2b */ /* 0x000fc40008000026 */
[----:B------:R-:W-:Y:S02]  /*0ac0*/  DMUL R52, R10, UR18 ;  /* 0x000000120a347c28 */ /* 0x000fe40008000000 */
[----:B------:R-:W-:Y:S02]  /*0ad0*/  DFMA R44, R20, -UR14, R42 ;  /* 0x8000000e142c7c2b */ /* 0x000fe4000800002a */
[----:B------:R-:W-:Y:S01]  /*0ae0*/  DFMA R48, R22, -UR8, R46 ;  /* 0x8000000816307c2b */ /* 0x000fe2000800002e */
[----:B------:R-:W-:Y:S01]  /*0af0*/  UMOV UR8, 0x2104e308 ;  /* 0x2104e30800087882 */ /* 0x000fe20000000000 */
[----:B------:R-:W-:Y:S02]  /*0b00*/  UMOV UR9, 0x3fe7f6ff ;  /* 0x3fe7f6ff00097882 */ /* 0x000fe40000000000 */
[----:B------:R-:W-:Y:S01]  /*0b10*/  DFMA R42, R24, UR8, R38 ;  /* 0x00000008182a7c2b */ /* 0x000fe20008000026 */
[----:B------:R-:W-:Y:S01]  /*0b20*/  UMOV UR8, 0x83fa1cbf ;  /* 0x83fa1cbf00087882 */ /* 0x000fe20000000000 */
[----:B------:R-:W-:Y:S01]  /*0b30*/  UMOV UR9, 0x40096b25 ;  /* 0x40096b2500097882 */ /* 0x000fe20000000000 */
[----:B------:R-:W-:Y:S01]  /*0b40*/  UMOV UR14, 0x4d3873d8 ;  /* 0x4d3873d8000e7882 */ /* 0x000fe20000000000 */
[----:B------:R-:W-:Y:S01]  /*0b50*/  UMOV UR15, 0x4036a6bb ;  /* 0x4036a6bb000f7882 */ /* 0x000fe20000000000 */
[----:B------:R-:W-:Y:S01]  /*0b60*/  DFMA R48, R28, UR8, R48 ;  /* 0x000000081c307c2b */ /* 0x000fe20008000030 */
[----:B------:R-:W-:Y:S01]  /*0b70*/  UMOV UR8, 0x8716e72f ;  /* 0x8716e72f00087882 */ /* 0x000fe20000000000 */
[----:B------:R-:W-:-:S02]  /*0b80*/  UMOV UR9, 0x40320b31 ;  /* 0x40320b3100097882 */ /* 0x000fc40000000000 */
[----:B------:R-:W-:Y:S02]  /*0b90*/  DMUL R54, R10, -UR8 ;  /* 0x800000080a367c28 */ /* 0x000fe40008000000 */
[----:B------:R-:W-:Y:S01]  /*0ba0*/  DMUL R56, R30, UR14 ;  /* 0x0000000e1e387c28 */ /* 0x000fe20008000000 */
[----:B------:R-:W-:Y:S01]  /*0bb0*/  UMOV UR12, 0xdb5669fa ;  /* 0xdb5669fa000c7882 */ /* 0x000fe20000000000 */
[----:B------:R-:W-:Y:S01]  /*0bc0*/  DFMA R44, R26, UR10, R44 ;  /* 0x0000000a1a2c7c2b */ /* 0x000fe2000800002c */
[----:B------:R-:W-:Y:S01]  /*0bd0*/  UMOV UR10, 0xaa5036d8 ;  /* 0xaa5036d8000a7882 */ /* 0x000fe20000000000 */
[----:B------:R-:W-:Y:S01]  /*0be0*/  UMOV UR11, 0x400f3134 ;  /* 0x400f3134000b7882 */ /* 0x000fe20000000000 */
[----:B------:R-:W-:Y:S01]  /*0bf0*/  UMOV UR13, 0x404f742e ;  /* 0x404f742e000d7882 */ /* 0x000fe20000000000 */
[----:B------:R-:W-:Y:S01]  /*0c00*/  DFMA R52, R60, -UR10, R52 ;  /* 0x8000000a3c347c2b */ /* 0x000fe20008000034 */
[C---:B------:R-:W-:Y:S01]  /*0c10*/  IMAD.WIDE R46, R4.reuse, 0x8, R40 ;  /* 0x00000008042e7825 */ /* 0x040fe200078e0228 */
[----:B------:R-:W-:Y:S01]  /*0c20*/  DMUL R62, R2, UR12 ;  /* 0x0000000c023e7c28 */ /* 0x000fe20008000000 */
[----:B------:R-:W-:Y:S01]  /*0c30*/  UMOV UR10, 0x107f25f0 ;  /* 0x107f25f0000a7882 */ /* 0x000fe20000000000 */
[----:B------:R-:W-:Y:S01]  /*0c40*/  UMOV UR11, 0x40309f1b ;  /* 0x40309f1b000b7882 */ /* 0x000fe20000000000 */
[----:B------:R0:W-:Y:S01]  /*0c50*/  STG.E.64 desc[UR4][R40.64], R42 ;  /* 0x0000002a28007986 */ /* 0x0001e2000c101b04 */
[----:B------:R-:W-:Y:S01]  /*0c60*/  UMOV UR12, 0x6675a9a ;  /* 0x06675a9a000c7882 */ /* 0x000fe20000000000 */
[----:B------:R-:W-:Y:S01]  /*0c70*/  UMOV UR13, 0x4025cbd5 ;  /* 0x4025cbd5000d7882 */ /* 0x000fe20000000000 */
[----:B------:R-:W-:Y:S01]  /*0c80*/  UMOV UR14, 0x46dbabe ;  /* 0x046dbabe000e7882 */ /* 0x000fe20000000000 */
[----:B------:R-:W-:Y:S01]  /*0c90*/  UMOV UR15, 0x4020ed30 ;  /* 0x4020ed30000f7882 */ /* 0x000fe20000000000 */
[----:B------:R-:W-:Y:S01]  /*0ca0*/  IMAD.WIDE R38, R4, 0x8, R46 ;  /* 0x0000000804267825 */ /* 0x000fe200078e022e */
[----:B------:R1:W-:Y:S01]  /*0cb0*/  STG.E.64 desc[UR4][R46.64], R44 ;  /* 0x0000002c2e007986 */ /* 0x0003e2000c101b04 */
[----:B------:R-:W-:Y:S01]  /*0cc0*/  DFMA R52, R18, UR12, R52 ;  /* 0x0000000c12347c2b */ /* 0x000fe20008000034 */
[----:B------:R-:W-:Y:S01]  /*0cd0*/  UMOV UR12, 0x15062ffc ;  /* 0x15062ffc000c7882 */ /* 0x000fe20000000000 */
[----:B0-----:R-:W-:-:S02]  /*0ce0*/  DFMA R40, R50, UR10, R54 ;  /* 0x0000000a32287c2b */ /* 0x001fc40008000036 */
[----:B------:R-:W-:Y:S01]  /*0cf0*/  DFMA R42, R58, UR16, -R56 ;  /* 0x000000103a2a7c2b */ /* 0x000fe20008000838 */
[----:B------:R-:W-:Y:S01]  /*0d00*/  UMOV UR16, 0xd5c3e53a ;  /* 0xd5c3e53a00107882 */ /* 0x000fe20000000000 */
[----:B------:R-:W-:Y:S01]  /*0d10*/  UMOV UR17, 0x402e83c3 ;  /* 0x402e83c300117882 */ /* 0x000fe20000000000 */
[----:B------:R-:W-:Y:S01]  /*0d20*/  UMOV UR13, 0x402b4b0e ;  /* 0x402b4b0e000d7882 */ /* 0x000fe20000000000 */
[----:B-1----:R-:W-:Y:S02]  /*0d30*/  DMUL R46, R8, UR14 ;  /* 0x0000000e082e7c28 */ /* 0x002fe40008000000 */
[----:B------:R-:W-:Y:S01]  /*0d40*/  DFMA R44, R12, UR16, -R62 ;  /* 0x000000100c2c7c2b */ /* 0x000fe2000800083e */
[----:B------:R-:W-:Y:S01]  /*0d50*/  UMOV UR16, 0x63a51046 ;  /* 0x63a5104600107882 */ /* 0x000fe20000000000 */
[----:B------:R-:W-:Y:S01]  /*0d60*/  UMOV UR17, 0x40304f90 ;  /* 0x40304f9000117882 */ /* 0x000fe20000000000 */
[----:B------:R-:W-:Y:S02]  /*0d70*/  DFMA R40, R60, -UR12, R40 ;  /* 0x8000000c3c287c2b */ /* 0x000fe40008000028 */
[----:B------:R-:W-:Y:S01]  /*0d80*/  DFMA R42, R32, UR16, R42 ;  /* 0x00000010202a7c2b */ /* 0x000fe2000800002a */
[----:B------:R0:W-:Y:S01]  /*0d90*/  STG.E.64 desc[UR4][R38.64], R48 ;  /* 0x0000003026007986 */ /* 0x0001e2000c101b04 */
[----:B------:R-:W-:Y:S01]  /*0da0*/  UMOV UR12, 0x611c7f28 ;  /* 0x611c7f28000c7882 */ /* 0x000fe20000000000 */
[----:B------:R-:W-:Y:S01]  /*0db0*/  UMOV UR13, 0x4028354c ;  /* 0x4028354c000d7882 */ /* 0x000fe20000000000 */
[----:B------:R-:W-:Y:S01]  /*0dc0*/  UMOV UR16, 0xe4704373 ;  /* 0xe470437300107882 */ /* 0x000fe20000000000 */
[----:B------:R-:W-:Y:S01]  /*0dd0*/  UMOV UR17, 0x400d8ca1 ;  /* 0x400d8ca100117882 */ /* 0x000fe20000000000 */
[----:B------:R-:W-:Y:S01]  /*0de0*/  UMOV UR14, 0x5257f68 ;  /* 0x05257f68000e7882 */ /* 0x000fe20000000000 */
[----:B------:R-:W-:Y:S01]  /*0df0*/  UMOV UR15, 0x403af5df ;  /* 0x403af5df000f7882 */ /* 0x000fe20000000000 */
[----:B------:R-:W-:Y:S01]  /*0e00*/  DFMA R44, R20, -UR16, R44 ;  /* 0x80000010142c7c2b */ /* 0x000fe2000800002c */
[----:B------:R-:W-:Y:S01]  /*0e10*/  UMOV UR16, 0x9eb91546 ;  /* 0x9eb9154600107882 */ /* 0x000fe20000000000 */
[----:B------:R-:W-:Y:S01]  /*0e20*/  DFMA R52, R24, -UR14, R52 ;  /* 0x8000000e18347c2b */ /* 0x000fe20008000034 */
[----:B------:R-:W-:Y:S01]  /*0e30*/  UMOV UR17, 0x40216fdd ;  /* 0x40216fdd00117882 */ /* 0x000fe20000000000 */
[----:B------:R-:W-:Y:S01]  /*0e40*/  UMOV UR14, 0x46dbabe ;  /* 0x046dbabe000e7882 */ /* 0x000fe20000000000 */
[C---:B0-----:R-:W-:Y:S01]  /*0e50*/  IMAD.WIDE R48, R4.reuse, 0x8, R38 ;  /* 0x0000000804307825 */ /* 0x041fe200078e0226 */
[----:B------:R-:W-:Y:S01]  /*0e60*/  DFMA R38, R6, UR12, -R46 ;  /* 0x0000000c06267c2b */ /* 0x000fe2000800082e */
[----:B------:R-:W-:Y:S01]  /*0e70*/  UMOV UR15, 0x4020ed30 ;  /* 0x4020ed30000f7882 */ /* 0x000fe20000000000 */
[----:B------:R-:W-:Y:S01]  /*0e80*/  DFMA R40, R18, UR16, R40 ;  /* 0x0000001012287c2b */ /* 0x000fe20008000028 */
[----:B------:R-:W-:Y:S01]  /*0e90*/  UMOV UR16, 0xcd23ddfe ;  /* 0xcd23ddfe00107882 */ /* 0x000fe20000000000 */
[----:B------:R-:W-:Y:S01]  /*0ea0*/  DFMA R54, R34, -UR14, R42 ;  /* 0x8000000e22367c2b */ /* 0x000fe2000800002a */
[----:B------:R-:W-:Y:S01]  /*0eb0*/  UMOV UR17, 0x40510ee8 ;  /* 0x40510ee800117882 */ /* 0x000fe20000000000 */
[----:B------:R-:W-:Y:S01]  /*0ec0*/  IMAD.WIDE R62, R4, 0x8, R48 ;  /* 0x00000008043e7825 */ /* 0x000fe200078e0230 */
[----:B------:R-:W-:Y:S01]  /*0ed0*/  UMOV UR14, 0x63a51046 ;  /* 0x63a51046000e7882 */ /* 0x000fe20000000000 */
[----:B------:R-:W-:Y:S01]  /*0ee0*/  UMOV UR15, 0x40304f90 ;  /* 0x40304f90000f7882 */ /* 0x000fe20000000000 */
[----:B------:R-:W-:-:S02]  /*0ef0*/  DMUL R42, R14, UR16 ;  /* 0x000000100e2a7c28 */ /* 0x000fc40008000000 */
[----:B------:R-:W-:Y:S01]  /*0f00*/  DFMA R66, R16, -UR14, R38 ;  /* 0x8000000e10427c2b */ /* 0x000fe20008000026 */
[----:B------:R0:W-:Y:S01]  /*0f10*/  STG.E.64 desc[UR4][R48.64], R52 ;  /* 0x0000003430007986 */ /* 0x0001e2000c101b04 */
[----:B------:R-:W-:Y:S01]  /*0f20*/  DMUL R38, R8, UR20 ;  /* 0x0000001408267c28 */ /* 0x000fe20008000000 */
[----:B------:R-:W-:Y:S01]  /*0f30*/  IMAD.WIDE R64, R4, 0x8, R62 ;  /* 0x0000000804407825 */ /* 0x000fe200078e023e */
[----:B------:R-:W-:Y:S01]  /*0f40*/  UMOV UR20, 0xd5c3e53a ;  /* 0xd5c3e53a00147882 */ /* 0x000fe20000000000 */
[----:B------:R1:W-:Y:S01]  /*0f50*/  STG.E.64 desc[UR4][R62.64], R54 ;  /* 0x000000363e007986 */ /* 0x0003e2000c101b04 */
[----:B------:R-:W-:Y:S01]  /*0f60*/  UMOV UR21, 0x404e83c3 ;  /* 0x404e83c300157882 */ /* 0x000fe20000000000 */
[----:B------:R-:W-:Y:S01]  /*0f70*/  DFMA R44, R26, UR18, R44 ;  /* 0x000000121a2c7c2b */ /* 0x000fe2000800002c */
[----:B------:R-:W-:Y:S01]  /*0f80*/  UMOV UR18, 0xda1731d1 ;  /* 0xda1731d100127882 */ /* 0x000fe20000000000 */
[----:B------:R-:W-:Y:S01]  /*0f90*/  UMOV UR19, 0x404a6d2f ;  /* 0x404a6d2f00137882 */ /* 0x000fe20000000000 */
[----:B0-----:R-:W-:Y:S01]  /*0fa0*/  DFMA R52, R12, UR20, -R42 ;  /* 0x000000140c347c2b */ /* 0x001fe2000800082a */
[----:B------:R-:W-:Y:S01]  /*0fb0*/  UMOV UR20, 0x40bdaa1d ;  /* 0x40bdaa1d00147882 */ /* 0x000fe20000000000 */
[----:B-1----:R-:W-:Y:S01]  /*0fc0*/  DMUL R62, R50, UR22 ;  /* 0x00000016323e7c28 */ /* 0x002fe20008000000 */
[----:B------:R-:W-:-:S02]  /*0fd0*/  UMOV UR21, 0x40402388 ;  /* 0x4040238800157882 */ /* 0x000fc40000000000 */
[----:B------:R-:W-:Y:S01]  /*0fe0*/  DFMA R54, R6, -UR20, R38 ;  /* 0x8000001406367c2b */ /* 0x000fe20008000026 */
[----:B------:R-:W-:Y:S01]  /*0ff0*/  IMAD.WIDE R48, R4, 0x8, R64 ;  /* 0x0000000804307825 */ /* 0x000fe200078e0240 */
[----:B------:R-:W-:-:S03]  /*1000*/  DFMA R66, R22, UR18, R66 ;  /* 0x0000001216427c2b */ /* 0x000fc60008000042 */
[----:B------:R-:W-:Y:S01]  /*1010*/  DFMA R62, R10, UR42, R62 ;  /* 0x0000002a0a3e7c2b */ /* 0x000fe2000800003e */
[----:B------:R0:W-:Y:S01]  /*1020*/  STG.E.64 desc[UR4][R64.64], R40 ;  /* 0x0000002840007986 */ /* 0x0001e2000c101b04 */
[----:B------:R-:W-:Y:S01]  /*1030*/  DFMA R52, R20, UR24, R52 ;  /* 0x0000001814347c2b */ /* 0x000fe20008000034 */
[----:B------:R-:W-:Y:S01]  /*1040*/  UMOV UR24, 0x63a51048 ;  /* 0x63a5104800187882 */ /* 0x000fe20000000000 */
[----:B------:R-:W-:Y:S01]  /*1050*/  UMOV UR25, 0x40404f90 ;  /* 0x40404f9000197882 */ /* 0x000fe20000000000 */
[----:B------:R1:W-:Y:S01]  /*1060*/  STG.E.64 desc[UR4][R48.64], R44 ;  /* 0x0000002c30007986 */ /* 0x0003e2000c101b04 */
[----:B------:R-:W-:Y:S01]  /*1070*/  UMOV UR22, 0xd37ad927 ;  /* 0xd37ad92700167882 */ /* 0x000fe20000000000 */
[----:B------:R-:W-:Y:S02]  /*1080*/  UMOV UR23, 0x40563dc0 ;  /* 0x40563dc000177882 */ /* 0x000fe40000000000 */
[----:B------:R-:W-:Y:S01]  /*1090*/  DFMA R66, R28, -UR22, R66 ;  /* 0x800000161c427c2b */ /* 0x000fe20008000042 */
[----:B0-----:R-:W-:Y:S01]  /*10a0*/  IMAD.WIDE R40, R4, 0x8, R48 ;  /* 0x0000000804287825 */ /* 0x001fe200078e0230 */
[----:B------:R-:W-:-:S02]  /*10b0*/  DFMA R64, R60, -UR40, R62 ;  /* 0x800000283c407c2b */ /* 0x000fc4000800003e */
[----:B-1----:R-:W-:Y:S02]  /*10c0*/  DFMA R44, R16, -UR24, R54 ;  /* 0x80000018102c7c2b */ /* 0x002fe40008000036 */
[----:B------:R-:W-:Y:S01]  /*10d0*/  DMUL R48, R58, UR26 ;  /* 0x0000001a3a307c28 */ /* 0x000fe20008000000 */
[----:B------:R-:W-:Y:S01]  /*10e0*/  UMOV UR26, 0xe6ba2136 ;  /* 0xe6ba2136001a7882 */ /* 0x000fe20000000000 */
[----:B------:R-:W-:Y:S01]  /*10f0*/  UMOV UR27, 0x40319e1f ;  /* 0x40319e1f001b7882 */ /* 0x000fe20000000000 */
[----:B------:R-:W-:Y:S01]  /*1100*/  IMAD.WIDE R54, R4, 0x8, R40 ;  /* 0x0000000804367825 */ /* 0x000fe200078e0228 */
[----:B------:R0:W-:Y:S02]  /*1110*/  STG.E.64 desc[UR4][R40.64], R66 ;  /* 0x0000004228007986 */ /* 0x0001e4000c101b04 */
[----:B------:R-:W-:Y:S01]  /*1120*/  DFMA R62, R22, UR26, R44 ;  /* 0x0000001a163e7c2b */ /* 0x000fe2000800002c */
[----:B------:R-:W-:Y:S01]  /*1130*/  UMOV UR26, 0xd5c3e53a ;  /* 0xd5c3e53a001a7882 */ /* 0x000fe20000000000 */
[----:B------:R-:W-:Y:S01]  /*1140*/  UMOV UR27, 0x401e83c3 ;  /* 0x401e83c3001b7882 */ /* 0x000fe20000000000 */
[----:B------:R-:W-:-:S02]  /*1150*/  DFMA R52, R26, -UR8, R52 ;  /* 0x800000081a347c2b */ /* 0x000fc40008000034 */
[----:B------:R-:W-:Y:S02]  /*1160*/  DFMA R64, R18, -UR26, R64 ;  /* 0x8000001a12407c2b */ /* 0x000fe40008000040 */
[----:B------:R-:W-:Y:S02]  /*1170*/  DMUL R44, R10, -UR32 ;  /* 0x800000200a2c7c28 */ /* 0x000fe40008000000 */
[----:B0-----:R-:W-:Y:S01]  /*1180*/  DFMA R66, R30, UR18, -R48 ;  /* 0x000000121e427c2b */ /* 0x001fe20008000830 */
[----:B------:R-:W-:Y:S01]  /*1190*/  IMAD.WIDE R40, R4, 0x8, R54 ;  /* 0x0000000804287825 */ /* 0x000fe200078e0236 */
[----:B------:R-:W-:Y:S01]  /*11a0*/  UMOV UR26, 0x107f25f0 ;  /* 0x107f25f0001a7882 */ /* 0x000fe20000000000 */
[----:B------:R-:W-:Y:S01]  /*11b0*/  UMOV UR27, 0x40309f1b ;  /* 0x40309f1b001b7882 */ /* 0x000fe20000000000 */
[----:B------:R0:W-:Y:S01]  /*11c0*/  STG.E.64 desc[UR4][R54.64], R52 ;  /* 0x0000003436007986 */ /* 0x0001e2000c101b04 */
[----:B------:R-:W-:-:S03]  /*11d0*/  DFMA R64, R24, UR44, R64 ;  /* 0x0000002c18407c2b */ /* 0x000fc60008000040 */
[----:B------:R-:W-:Y:S01]  /*11e0*/  DFMA R66, R32, UR28, R66 ;  /* 0x0000001c20427c2b */ /* 0x000fe20008000042 */
[----:B------:R1:W-:Y:S01]  /*11f0*/  STG.E.64 desc[UR4][R40.64], R62 ;  /* 0x0000003e28007986 */ /* 0x0003e2000c101b04 */
[----:B0-----:R-:W-:Y:S01]  /*1200*/  DFMA R54, R50, -UR26, R44 ;  /* 0x8000001a32367c2b */ /* 0x001fe2000800002c */
[----:B------:R-:W-:-:S05]  /*1210*/  IMAD.WIDE R52, R4, 0x8, R40 ;  /* 0x0000000804347825 */ /* 0x000fca00078e0228 */
[----:B------:R-:W-:Y:S01]  /*1220*/  DFMA R66, R34, -UR36, R66 ;  /* 0x8000002422427c2b */ /* 0x000fe20008000042 */
[----:B------:R0:W-:Y:S01]  /*1230*/  STG.E.64 desc[UR4][R52.64], R64 ;  /* 0x0000004034007986 */ /* 0x0001e2000c101b04 */
[----:B-1----:R-:W-:Y:S01]  /*1240*/  DFMA R62, R60, UR30, R54 ;  /* 0x0000001e3c3e7c2b */ /* 0x002fe20008000036 */
[----:B------:R-:W-:Y:S01]  /*1250*/  IMAD.WIDE R54, R4, 0x8, R52 ;  /* 0x0000000804367825 */ /* 0x000fe200078e0234 */
[----:B------:R-:W-:Y:S01]  /*1260*/  UMOV UR28, 0x63a51045 ;  /* 0x63a51045001c7882 */ /* 0x000fe20000000000 */
[----:B0-----:R-:W-:-:S03]  /*1270*/  DMUL R64, R12, UR38 ;  /* 0x000000260c407c28 */ /* 0x001fc60008000000 */
[----:B------:R0:W-:Y:S01]  /*1280*/  STG.E.64 desc[UR4][R54.64], R66 ;  /* 0x0000004236007986 */ /* 0x0001e2000c101b04 */
[----:B------:R-:W-:Y:S01]  /*1290*/  UMOV UR29, 0x40604f90 ;  /* 0x40604f90001d7882 */ /* 0x000fe20000000000 */
[----:B------:R-:W-:Y:S01]  /*12a0*/  UMOV UR38, 0x8716e72f ;  /* 0x8716e72f00267882 */ /* 0x000fe20000000000 */
[----:B------:R-:W-:Y:S01]  /*12b0*/  DMUL R40, R32, UR28 ;  /* 0x0000001c20287c28 */ /* 0x000fe20008000000 */
[----:B------:R-:W-:Y:S01]  /*12c0*/  UMOV UR39, 0x40520b31 ;  /* 0x40520b3100277882 */ /* 0x000fe20000000000 */
[----:B------:R-:W-:Y:S01]  /*12d0*/  DFMA R62, R18, -UR34, R62 ;  /* 0x80000022123e7c2b */ /* 0x000fe2000800003e */
[----:B------:R-:W-:Y:S01]  /*12e0*/  IMAD.WIDE R68, R4, 0x8, R54 ;  /* 0x0000000804447825 */ /* 0x000fe200078e0236 */
[----:B0-----:R-:W-:Y:S02]  /*12f0*/  DFMA R66, R2, UR44, R64 ;  /* 0x0000002c02427c2b */ /* 0x001fe40008000040 */
[----:B------:R-:W-:Y:S01]  /*1300*/  DMUL R64, R10, UR38 ;  /* 0x000000260a407c28 */ /* 0x000fe20008000000 */
[----:B------:R-:W-:Y:S01]  /*1310*/  UMOV UR28, 0xda1731ce ;  /* 0xda1731ce001c7882 */ /* 0x000fe20000000000 */
[----:B------:R-:W-:Y:S01]  /*1320*/  UMOV UR29, 0x405a6d2f ;  /* 0x405a6d2f001d7882 */ /* 0x000fe20000000000 */
[----:B------:R-:W-:-:S03]  /*1330*/  UMOV UR44, 0xc6293f3a ;  /* 0xc6293f3a002c7882 */ /* 0x000fc60000000000 */
[----:B------:R-:W-:Y:S01]  /*1340*/  DFMA R66, R14, -UR40, R66 ;  /* 0x800000280e427c2b */ /* 0x000fe20008000042 */
[----:B------:R-:W-:Y:S01]  /*1350*/  UMOV UR45, 0x404bb3d7 ;  /* 0x404bb3d7002d7882 */ /* 0x000fe20000000000 */
[----:B------:R-:W-:Y:S01]  /*1360*/  DFMA R52, R30, UR28, -R40 ;  /* 0x0000001c1e347c2b */ /* 0x000fe20008000828 */
[----:B------:R0:W-:Y:S01]  /*1370*/  STG.E.64 desc[UR4][R68.64], R62 ;  /* 0x0000003e44007986 */ /* 0x0001e2000c101b04 */
[----:B------:R-:W-:Y:S01]  /*1380*/  UMOV UR34, 0x589296d ;  /* 0x0589296d00227882 */ /* 0x000fe20000000000 */
[----:B------:R-:W-:Y:S01]  /*1390*/  UMOV UR35, 0x4055287c ;  /* 0x4055287c00237882 */ /* 0x000fe20000000000 */
[----:B------:R-:W-:-:S04]  /*13a0*/  UMOV UR41, 0x403b4b0e ;  /* 0x403b4b0e00297882 */ /* 0x000fc80000000000 */
[----:B------:R-:W-:Y:S02]  /*13b0*/  DFMA R54, R34, UR34, R52 ;  /* 0x0000002222367c2b */ /* 0x000fe40008000034 */
[----:B0-----:R-:W-:Y:S01]  /*13c0*/  DFMA R62, R50, -UR44, R64 ;  /* 0x8000002c323e7c2b */ /* 0x001fe20008000040 */
[----:B------:R-:W-:Y:S01]  /*13d0*/  UMOV UR44, 0x6b543296 ;  /* 0x6b543296002c7882 */ /* 0x000fe20000000000 */
[----:B------:R-:W-:Y:S02]  /*13e0*/  UMOV UR45, 0x40062979 ;  /* 0x40062979002d7882 */ /* 0x000fe40000000000 */
[----:B------:R-:W-:Y:S01]  /*13f0*/  DFMA R66, R20, -UR44, R66 ;  /* 0x8000002c14427c2b */ /* 0x000fe20008000042 */
[----:B------:R-:W-:Y:S01]  /*1400*/  IMAD.WIDE R52, R4, 0x8, R68 ;  /* 0x0000000804347825 */ /* 0x000fe200078e0244 */
[----:B------:R-:W-:Y:S01]  /*1410*/  UMOV UR44, 0x659a6f44 ;  /* 0x659a6f44002c7882 */ /* 0x000fe20000000000 */
[----:B------:R-:W-:Y:S01]  /*1420*/  UMOV UR45, 0x4073125a ;  /* 0x4073125a002d7882 */ /* 0x000fe20000000000 */
[----:B------:R-:W-:-:S02]  /*1430*/  DFMA R62, R60, UR40, R62 ;  /* 0x000000283c3e7c2b */ /* 0x000fc4000800003e */
[----:B------:R0:W-:Y:S02]  /*1440*/  STG.E.64 desc[UR4][R52.64], R54 ;  /* 0x0000003634007986 */ /* 0x0001e4000c101b04 */
[----:B------:R-:W-:Y:S01]  /*1450*/  DFMA R66, R26, UR42, R66 ;  /* 0x0000002a1a427c2b */ /* 0x000fe20008000042 */
[----:B------:R-:W-:Y:S01]  /*1460*/  UMOV UR42, 0x7c8e5458 ;  /* 0x7c8e5458002a7882 */ /* 0x000fe20000000000 */
[----:B------:R-:W-:Y:S01]  /*1470*/  UMOV UR43, 0x40446374 ;  /* 0x40446374002b7882 */ /* 0x000fe20000000000 */
[----:B------:R-:W-:Y:S02]  /*1480*/  DFMA R42, R12, -UR44, R42 ;  /* 0x8000002c0c2a7c2b */ /* 0x000fe4000800002a */
[----:B------:R-:W-:Y:S01]  /*1490*/  DMUL R68, R16, -UR42 ;  /* 0x8000002a10447c28 */ /* 0x000fe20008000000 */
[----:B------:R-:W-:Y:S01]  /*14a0*/  UMOV UR48, 0x611c7f2c ;  /* 0x611c7f2c00307882 */ /* 0x000fe20000000000 */
[----:B------:R-:W-:Y:S01]  /*14b0*/  UMOV UR49, 0x4058354c ;  /* 0x4058354c00317882 */ /* 0x000fe20000000000 */
[----:B0-----:R-:W-:Y:S01]  /*14c0*/  IMAD.WIDE R54, R4, 0x8, R52 ;  /* 0x0000000804367825 */ /* 0x001fe200078e0234 */
[----:B------:R-:W-:Y:S01]  /*14d0*/  UMOV UR42, 0x48d55f61 ;  /* 0x48d55f61002a7882 */ /* 0x000fe20000000000 */
[----:B------:R-:W-:Y:S01]  /*14e0*/  UMOV UR43, 0x403227f9 ;  /* 0x403227f9002b7882 */ /* 0x000fe20000000000 */
[----:B------:R-:W-:-:S02]  /*14f0*/  UMOV UR44, 0xd49eef6c ;  /* 0xd49eef6c002c7882 */ /* 0x000fc40000000000 */
[----:B------:R0:W-:Y:S01]  /*1500*/  STG.E.64 desc[UR4][R54.64], R62 ;  /* 0x0000003e36007986 */ /* 0x0001e2000c101b04 */
[C---:B------:R-:W-:Y:S01]  /*1510*/  IMAD.WIDE R52, R4.reuse, 0x8, R54 ;  /* 0x0000000804347825 */ /* 0x040fe200078e0236 */
[----:B------:R-:W-:Y:S01]  /*1520*/  UMOV UR45, 0x4054c6e1 ;  /* 0x4054c6e1002d7882 */ /* 0x000fe20000000000 */
[----:B------:R-:W-:Y:S02]  /*1530*/  DFMA R68, R6, UR42, R68 ;  /* 0x0000002a06447c2b */ /* 0x000fe40008000044 */
[----:B------:R-:W-:Y:S01]  /*1540*/  DFMA R42, R20, UR44, R42 ;  /* 0x0000002c142a7c2b */ /* 0x000fe2000800002a */
[----:B------:R1:W-:Y:S01]  /*1550*/  STG.E.64 desc[UR4][R52.64], R66 ;  /* 0x0000004234007986 */ /* 0x0003e2000c101b04 */
[----:B------:R-:W-:Y:S01]  /*1560*/  UMOV UR46, 0x7c8e5458 ;  /* 0x7c8e5458002e7882 */ /* 0x000fe20000000000 */
[----:B------:R-:W-:Y:S01]  /*1570*/  UMOV UR47, 0x40646374 ;  /* 0x40646374002f7882 */ /* 0x000fe20000000000 */
[----:B0-----:R-:W-:Y:S01]  /*1580*/  DFMA R62, R6, -UR48, R38 ;  /* 0x80000030063e7c2b */ /* 0x001fe20008000026 */
[----:B------:R-:W-:Y:S01]  /*1590*/  UMOV UR42, 0x8598f72 ;  /* 0x08598f72002a7882 */ /* 0x000fe20000000000 */
[----:B------:R-:W-:Y:S01]  /*15a0*/  UMOV UR43, 0x406bcd31 ;  /* 0x406bcd31002b7882 */ /* 0x000fe20000000000 */
[----:B-1----:R-:W-:-:S05]  /*15b0*/  IMAD.WIDE R52, R4, 0x8, R52 ;  /* 0x0000000804347825 */ /* 0x002fca00078e0234 */
[----:B------:R-:W-:Y:S02]  /*15c0*/  DFMA R62, R16, UR46, R62 ;  /* 0x0000002e103e7c2b */ /* 0x000fe4000800003e */
[----:B------:R-:W-:Y:S02]  /*15d0*/  DFMA R68, R28, UR42, R68 ;  /* 0x0000002a1c447c2b */ /* 0x000fe40008000044 */
[----:B------:R-:W-:Y:S01]  /*15e0*/  DFMA R54, R26, -UR32, R42 ;  /* 0x800000201a367c2b */ /* 0x000fe2000800002a */
[C---:B------:R-:W-:Y:S01]  /*15f0*/  IMAD.WIDE R42, R4.reuse, 0x8, R52 ;  /* 0x00000008042a7825 */ /* 0x040fe200078e0234 */
[----:B------:R-:W-:Y:S01]  /*1600*/  UMOV UR50, 0xe84e7f22 ;  /* 0xe84e7f2200327882 */ /* 0x000fe20000000000 */
[----:B------:R-:W-:Y:S02]  /*1610*/  UMOV UR51, 0x4070843d ;  /* 0x4070843d00337882 */ /* 0x000fe40000000000 */
[----:B------:R0:W-:Y:S01]  /*1620*/  STG.E.64 desc[UR4][R52.64], R68 ;  /* 0x0000004434007986 */ /* 0x0001e2000c101b04 */
[----:B------:R-:W-:Y:S01]  /*1630*/  DFMA R62, R22, -UR50, R62 ;  /* 0x80000032163e7c2b */ /* 0x000fe2000800003e */
[----:B------:R-:W-:Y:S01]  /*1640*/  UMOV UR42, 0xd49eef6c ;  /* 0xd49eef6c002a7882 */ /* 0x000fe20000000000 */
[----:B------:R-:W-:Y:S01]  /*1650*/  UMOV UR43, 0x4064c6e1 ;  /* 0x4064c6e1002b7882 */ /* 0x000fe20000000000 */
[----:B------:R1:W-:Y:S01]  /*1660*/  STG.E.64 desc[UR4][R42.64], R54 ;  /* 0x000000362a007986 */ /* 0x0003e2000c101b04 */
[----:B------:R-:W-:Y:S01]  /*1670*/  DMUL R66, R20, UR42 ;  /* 0x0000002a14427c28 */ /* 0x000fe20008000000 */
[----:B------:R-:W-:Y:S01]  /*1680*/  UMOV UR54, 0xa4f171e4 ;  /* 0xa4f171e400367882 */ /* 0x000fe20000000000 */
[----:B------:R-:W-:Y:S01]  /*1690*/  UMOV UR55, 0x3ffcdeb5 ;  /* 0x3ffcdeb500377882 */ /* 0x000fe20000000000 */
[----:B0-----:R-:W-:Y:S01]  /*16a0*/  IMAD.WIDE R52, R4, 0x8, R42 ;  /* 0x0000000804347825 */ /* 0x001fe200078e022a */
[----:B------:R-:W-:-:S04]  /*16b0*/  UMOV UR44, 0xcd23ddfd ;  /* 0xcd23ddfd002c7882 */ /* 0x000fc80000000000 */
[----:B------:R0:W-:Y:S01]  /*16c0*/  STG.E.64 desc[UR4][R52.64], R62 ;  /* 0x0000003e34007986 */ /* 0x0001e2000c101b04 */
[----:B------:R-:W-:Y:S01]  /*16d0*/  UMOV UR45, 0x40610ee8 ;  /* 0x40610ee8002d7882 */ /* 0x000fe20000000000 */
[----:B------:R-:W-:Y:S01]  /*16e0*/  UMOV UR50, 0x46dbabe ;  /* 0x046dbabe00327882 */ /* 0x000fe20000000000 */
[----:B------:R-:W-:Y:S01]  /*16f0*/  DFMA R66, R14, UR44, -R66 ;  /* 0x0000002c0e427c2b */ /* 0x000fe20008000842 */
[----:B------:R-:W-:Y:S01]  /*1700*/  UMOV UR51, 0x4050ed30 ;  /* 0x4050ed3000337882 */ /* 0x000fe20000000000 */
[----:B------:R-:W-:Y:S01]  /*1710*/  UMOV UR56, 0xe4704373 ;  /* 0xe470437300387882 */ /* 0x000fe20000000000 */
[----:B------:R-:W-:Y:S01]  /*1720*/  UMOV UR57, 0x400d8ca1 ;  /* 0x400d8ca100397882 */ /* 0x000fe20000000000 */
[----:B-1----:R-:W-:Y:S02]  /*1730*/  DMUL R42, R8, UR50 ;  /* 0x00000032082a7c28 */ /* 0x002fe40008000000 */
[----:B0-----:R-:W-:Y:S01]  /*1740*/  DMUL R62, R10, UR54 ;  /* 0x000000360a3e7c28 */ /* 0x001fe20008000000 */
[----:B------:R-:W-:Y:S01]  /*1750*/  IMAD.WIDE R54, R4, 0x8, R52 ;  /* 0x0000000804367825 */ /* 0x000fe200078e0234 */
[----:B------:R-:W-:Y:S01]  /*1760*/  DFMA R66, R26, UR38, R66 ;  /* 0x000000261a427c2b */ /* 0x000fe20008000042 */
[----:B------:R-:W-:-:S05]  /*1770*/  UMOV UR52, 0xe223233 ;  /* 0x0e22323300347882 */ /* 0x000fca0000000000 */
[----:B------:R-:W-:Y:S01]  /*1780*/  DFMA R62, R50, UR56, R62 ;  /* 0x00000038323e7c2b */ /* 0x000fe2000800003e */
[----:B------:R-:W-:Y:S01]  /*1790*/  UMOV UR53, 0x404d0cc2 ;  /* 0x404d0cc200357882 */ /* 0x000fe20000000000 */
[----:B------:R-:W-:Y:S01]  /*17a0*/  DFMA R48, R30, UR18, R48 ;  /* 0x000000121e307c2b */ /* 0x000fe20008000030 */
[----:B------:R-:W-:Y:S01]  /*17b0*/  UMOV UR56, 0xd5c3e53a ;  /* 0xd5c3e53a00387882 */ /* 0x000fe20000000000 */
[----:B------:R-:W-:Y:S01]  /*17c0*/  UMOV UR57, 0x402e83c3 ;  /* 0x402e83c300397882 */ /* 0x000fe20000000000 */
[----:B------:R-:W-:-:S03]  /*17d0*/  DFMA R68, R6, UR52, -R42 ;  /* 0x0000003406447c2b */ /* 0x000fc6000800082a */
[----:B------:R-:W-:Y:S01]  /*17e0*/  DFMA R62, R18, -UR56, R62 ;  /* 0x80000038123e7c2b */ /* 0x000fe2000800003e */
[----:B------:R-:W-:Y:S01]  /*17f0*/  IMAD.WIDE R52, R4, 0x8, R54 ;  /* 0x0000000804347825 */ /* 0x000fe200078e0236 */
[----:B------:R-:W-:Y:S01]  /*1800*/  UMOV UR56, 0xd49eef6c ;  /* 0xd49eef6c00387882 */ /* 0x000fe20000000000 */
[----:B------:R-:W-:Y:S01]  /*1810*/  UMOV UR57, 0x4054c6e1 ;  /* 0x4054c6e100397882 */ /* 0x000fe20000000000 */
[----:B------:R0:W-:Y:S01]  /*1820*/  STG.E.64 desc[UR4][R54.64], R66 ;  /* 0x0000004236007986 */ /* 0x0001e2000c101b04 */
[----:B------:R-:W-:Y:S01]  /*1830*/  UMOV UR50, 0x63a51048 ;  /* 0x63a5104800327882 */ /* 0x000fe20000000000 */
[----:B------:R-:W-:Y:S01]  /*1840*/  UMOV UR51, 0x40404f90 ;  /* 0x40404f9000337882 */ /* 0x000fe20000000000 */
[----:B------:R-:W-:Y:S01]  /*1850*/  DFMA R48, R32, -UR14, R48 ;  /* 0x8000000e20307c2b */ /* 0x000fe20008000030 */
[----:B------:R-:W-:Y:S01]  /*1860*/  UMOV UR18, 0xdb5669fa ;  /* 0xdb5669fa00127882 */ /* 0x000fe20000000000 */
[----:B------:R-:W-:Y:S01]  /*1870*/  UMOV UR19, 0x404f742e ;  /* 0x404f742e00137882 */ /* 0x000fe20000000000 */
[----:B------:R-:W-:-:S02]  /*1880*/  DFMA R68, R16, UR50, R68 ;  /* 0x0000003210447c2b */ /* 0x000fc40008000044 */
[----:B------:R-:W-:Y:S02]  /*1890*/  DFMA R62, R24, -UR18, R62 ;  /* 0x80000012183e7c2b */ /* 0x000fe4000800003e */
[----:B0-----:R-:W-:Y:S01]  /*18a0*/  DFMA R54, R50, -UR56, R44 ;  /* 0x8000003832367c2b */ /* 0x001fe2000800002c */
[----:B------:R-:W-:Y:S01]  /*18b0*/  IMAD.WIDE R44, R4, 0x8, R52 ;  /* 0x00000008042c7825 */ /* 0x000fe200078e0234 */
[----:B------:R-:W-:Y:S01]  /*18c0*/  DFMA R48, R34, -UR36, R48 ;  /* 0x8000002422307c2b */ /* 0x000fe20008000030 */
[----:B------:R0:W-:Y:S01]  /*18d0*/  STG.E.64 desc[UR4][R52.64], R68 ;  /* 0x0000004434007986 */ /* 0x0001e2000c101b04 */
[----:B------:R-:W-:Y:S01]  /*18e0*/  UMOV UR36, 0xc6293f3d ;  /* 0xc6293f3d00247882 */ /* 0x000fe20000000000 */
[----:B------:R-:W-:-:S03]  /*18f0*/  UMOV UR37, 0x405bb3d7 ;  /* 0x405bb3d700257882 */ /* 0x000fc60000000000 */
[----:B------:R-:W-:Y:S01]  /*1900*/  DFMA R54, R60, UR16, R54 ;  /* 0x000000103c367c2b */ /* 0x000fe20008000036 */
[----:B------:R1:W-:Y:S01]  /*1910*/  STG.E.64 desc[UR4][R44.64], R62 ;  /* 0x0000003e2c007986 */ /* 0x0003e2000c101b04 */
[----:B------:R-:W-:Y:S01]  /*1920*/  UMOV UR16, 0x659a6f44 ;  /* 0x659a6f4400107882 */ /* 0x000fe20000000000 */
[----:B------:R-:W-:Y:S01]  /*1930*/  UMOV UR17, 0x4073125a ;  /* 0x4073125a00117882 */ /* 0x000fe20000000000 */
[----:B------:R-:W-:Y:S01]  /*1940*/  UMOV UR18, 0xe068a981 ;  /* 0xe068a98100127882 */ /* 0x000fe20000000000 */
[----:B------:R-:W-:Y:S01]  /*1950*/  UMOV UR19, 0x407605a7 ;  /* 0x407605a700137882 */ /* 0x000fe20000000000 */
[----:B0-----:R-:W-:Y:S01]  /*1960*/  IMAD.WIDE R52, R4, 0x8, R44 ;  /* 0x0000000804347825 */ /* 0x001fe200078e022c */
[----:B-1----:R-:W-:-:S03]  /*1970*/  DMUL R44, R50, UR36 ;  /* 0x00000024322c7c28 */ /* 0x002fc60008000000 */
[C---:B------:R-:W-:Y:S01]  /*1980*/  IMAD.WIDE R66, R4.reuse, 0x8, R52 ;  /* 0x0000000804427825 */ /* 0x040fe200078e0234 */
[----:B------:R-:W-:Y:S01]  /*1990*/  DFMA R54, R18, UR16, R54 ;  /* 0x0000001012367c2b */ /* 0x000fe20008000036 */
[----:B------:R-:W-:Y:S01]  /*19a0*/  UMOV UR16, 0x8716e72e ;  /* 0x8716e72e00107882 */ /* 0x000fe20000000000 */
[----:B------:R-:W-:Y:S01]  /*19b0*/  DMUL R68, R30, -UR18 ;  /* 0x800000121e447c28 */ /* 0x000fe20008000000 */
[----:B------:R-:W-:Y:S01]  /*19c0*/  UMOV UR17, 0x40620b31 ;  /* 0x40620b3100117882 */ /* 0x000fe20000000000 */
[----:B------:R0:W-:Y:S01]  /*19d0*/  STG.E.64 desc[UR4][R52.64], R48 ;  /* 0x0000003034007986 */ /* 0x0001e2000c101b04 */
[----:B------:R-:W-:Y:S01]  /*19e0*/  UMOV UR18, 0x589296d ;  /* 0x0589296d00127882 */ /* 0x000fe20000000000 */
[----:B------:R-:W-:Y:S01]  /*19f0*/  UMOV UR19, 0x4065287c ;  /* 0x4065287c00137882 */ /* 0x000fe20000000000 */
[----:B------:R-:W-:-:S03]  /*1a00*/  IMAD.WIDE R62, R4, 0x8, R66 ;  /* 0x00000008043e7825 */ /* 0x000fc600078e0242 */
[----:B------:R-:W-:Y:S01]  /*1a10*/  DFMA R68, R34, UR18, R68 ;  /* 0x0000001222447c2b */ /* 0x000fe20008000044 */
[----:B------:R-:W-:Y:S01]  /*1a20*/  UMOV UR18, 0xcd23ddfd ;  /* 0xcd23ddfd00127882 */ /* 0x000fe20000000000 */
[----:B------:R-:W-:Y:S01]  /*1a30*/  UMOV UR19, 0x40710ee8 ;  /* 0x40710ee800137882 */ /* 0x000fe20000000000 */
[----:B0-----:R-:W-:Y:S01]  /*1a40*/  DFMA R48, R10, UR16, R44 ;  /* 0x000000100a307c2b */ /* 0x001fe2000800002c */
[----:B------:R-:W-:Y:S01]  /*1a50*/  IMAD.WIDE R52, R4, 0x8, R62 ;  /* 0x0000000804347825 */ /* 0x000fe200078e023e */
[----:B------:R-:W-:Y:S01]  /*1a60*/  UMOV UR56, 0x46dbabf ;  /* 0x046dbabf00387882 */ /* 0x000fe20000000000 */
[----:B------:R-:W-:-:S05]  /*1a70*/  UMOV UR57, 0x4060ed30 ;  /* 0x4060ed3000397882 */ /* 0x000fca0000000000 */
[----:B------:R-:W-:Y:S01]  /*1a80*/  DFMA R48, R60, -UR18, R48 ;  /* 0x800000123c307c2b */ /* 0x000fe20008000030 */
[----:B------:R-:W-:Y:S01]  /*1a90*/  STG.E.64 desc[UR4][R66.64], R54 ;  /* 0x0000003642007986 */ /* 0x000fe2000c101b04 */
[----:B------:R-:W-:Y:S01]  /*1aa0*/  DMUL R44, R34, UR56 ;  /* 0x00000038222c7c28 */ /* 0x000fe20008000000 */
[----:B------:R-:W-:Y:S01]  /*1ab0*/  UMOV UR56, 0x6675a9a ;  /* 0x06675a9a00387882 */ /* 0x000fe20000000000 */
[----:B------:R-:W-:Y:S01]  /*1ac0*/  UMOV UR57, 0x4025cbd5 ;  /* 0x4025cbd500397882 */ /* 0x000fe20000000000 */
[----:B------:R-:W-:Y:S04]  /*1ad0*/  STG.E.64 desc[UR4][R62.64], R68 ;  /* 0x000000443e007986 */ /* 0x000fe8000c101b04 */
[----:B------:R0:W-:Y:S02]  /*1ae0*/  STG.E.64 desc[UR4][R52.64], R48 ;  /* 0x0000003034007986 */ /* 0x0001e4000c101b04 */
[----:B0-----:R-:W-:Y:S01]  /*1af0*/  DMUL R48, R12, UR56 ;  /* 0x000000380c307c28 */ /* 0x001fe20008000000 */
[----:B------:R-:W-:Y:S01]  /*1b00*/  UMOV UR56, 0xa4f171e4 ;  /* 0xa4f171e400387882 */ /* 0x000fe20000000000 */
[----:B------:R-:W-:-:S02]  /*1b10*/  UMOV UR57, 0x404cdeb5 ;  /* 0x404cdeb500397882 */ /* 0x000fc40000000000 */
[----:B------:R-:W-:Y:S01]  /*1b20*/  DMUL R66, R10, -UR56 ;  /* 0x800000380a427c28 */ /* 0x000fe20008000000 */
[----:B------:R-:W-:Y:S01]  /*1b30*/  UMOV UR56, 0x5257f68 ;  /* 0x05257f6800387882 */ /* 0x000fe20000000000 */
[----:B------:R-:W-:Y:S01]  /*1b40*/  UMOV UR57, 0x403af5df ;  /* 0x403af5df00397882 */ /* 0x000fe20000000000 */
[----:B------:R-:W-:Y:S02]  /*1b50*/  DADD R54, R40, -R44 ;  /* 0x0000000028367229 */ /* 0x000fe4000000082c */
[----:B------:R-:W-:Y:S01]  /*1b60*/  DFMA R68, R2, -UR56, -R48 ;  /* 0x8000003802447c2b */ /* 0x000fe20008000830 */
[----:B------:R-:W-:Y:S01]  /*1b70*/  IMAD.WIDE R52, R4, 0x8, R52 ;  /* 0x0000000804347825 */ /* 0x000fe200078e0234 */
[----:B------:R-:W-:Y:S01]  /*1b80*/  DFMA R48, R6, UR12, R46 ;  /* 0x0000000c06307c2b */ /* 0x000fe2000800002e */
[----:B------:R-:W-:-:S03]  /*1b90*/  UMOV UR12, 0xaa5036d8 ;  /* 0xaa5036d8000c7882 */ /* 0x000fc60000000000 */
[----:B------:R0:W-:Y:S01]  /*1ba0*/  STG.E.64 desc[UR4][R52.64], R54 ;  /* 0x0000003634007986 */ /* 0x0001e2000c101b04 */
[----:B------:R-:W-:Y:S01]  /*1bb0*/  IMAD.WIDE R46, R4, 0x8, R52 ;  /* 0x00000008042e7825 */ /* 0x000fe200078e0234 */
[----:B------:R-:W-:Y:S02]  /*1bc0*/  UMOV UR13, 0x400f3134 ;  /* 0x400f3134000d7882 */ /* 0x000fe40000000000 */
[----:B------:R-:W-:Y:S01]  /*1bd0*/  DFMA R68, R14, -UR12, R68 ;  /* 0x8000000c0e447c2b */ /* 0x000fe20008000044 */
[----:B------:R-:W-:Y:S01]  /*1be0*/  UMOV UR12, 0xe052ebec ;  /* 0xe052ebec000c7882 */ /* 0x000fe20000000000 */
[----:B------:R-:W-:Y:S01]  /*1bf0*/  UMOV UR13, 0x4066e2d2 ;  /* 0x4066e2d2000d7882 */ /* 0x000fe20000000000 */
[----:B0-----:R-:W-:Y:S02]  /*1c00*/  DFMA R52, R16, -UR14, R48 ;  /* 0x8000000e10347c2b */ /* 0x001fe40008000030 */
[----:B------:R-:W-:Y:S01]  /*1c10*/  DMUL R48, R14, UR30 ;  /* 0x0000001e0e307c28 */ /* 0x000fe20008000000 */
[----:B------:R-:W-:Y:S01]  /*1c20*/  UMOV UR56, 0xe4704374 ;  /* 0xe470437400387882 */ /* 0x000fe20000000000 */
[----:B------:R-:W-:-:S02]  /*1c30*/  UMOV UR57, 0x403d8ca1 ;  /* 0x403d8ca100397882 */ /* 0x000fc40000000000 */
[----:B------:R-:W-:-:S04]  /*1c40*/  DFMA R62, R50, UR56, R66 ;  /* 0x00000038323e7c2b */ /* 0x000fc80008000042 */
[----:B------:R-:W-:Y:S01]  /*1c50*/  DFMA R48, R12, UR12, R48 ;  /* 0x0000000c0c307c2b */ /* 0x000fe20008000030 */
[----:B------:R-:W-:Y:S01]  /*1c60*/  UMOV UR12, 0xda1731d1 ;  /* 0xda1731d1000c7882 */ /* 0x000fe20000000000 */
[----:B------:R-:W-:Y:S01]  /*1c70*/  UMOV UR13, 0x404a6d2f ;  /* 0x404a6d2f000d7882 */ /* 0x000fe20000000000 */
[----:B------:R-:W-:Y:S02]  /*1c80*/  DFMA R68, R26, UR54, R68 ;  /* 0x000000361a447c2b */ /* 0x000fe40008000044 */
[----:B------:R-:W-:Y:S01]  /*1c90*/  DFMA R54, R22, -UR12, R52 ;  /* 0x8000000c16367c2b */ /* 0x000fe20008000034 */
[----:B------:R-:W-:Y:S01]  /*1ca0*/  IMAD.WIDE R52, R4, 0x8, R46 ;  /* 0x0000000804347825 */ /* 0x000fe200078e022e */
[----:B------:R0:W-:Y:S04]  /*1cb0*/  STG.E.64 desc[UR4][R46.64], R62 ;  /* 0x0000003e2e007986 */ /* 0x0001e8000c101b04 */
[----:B------:R1:W-:Y:S02]  /*1cc0*/  STG.E.64 desc[UR4][R52.64], R68 ;  /* 0x0000004434007986 */ /* 0x0003e4000c101b04 */
[----:B------:R-:W-:-:S02]  /*1cd0*/  DFMA R54, R28, -UR22, R54 ;  /* 0x800000161c367c2b */ /* 0x000fc40008000036 */
[----:B0-----:R-:W-:Y:S01]  /*1ce0*/  DFMA R46, R20, UR10, R48 ;  /* 0x0000000a142e7c2b */ /* 0x001fe20008000030 */
[----:B------:R-:W-:Y:S01]  /*1cf0*/  IMAD.WIDE R48, R4, 0x8, R52 ;  /* 0x0000000804307825 */ /* 0x000fe200078e0234 */
[----:B-1----:R-:W-:-:S04]  /*1d00*/  DFMA R52, R6, -UR48, -R38 ;  /* 0x8000003006347c2b */ /* 0x002fc80008000826 */
[----:B------:R0:W-:Y:S02]  /*1d10*/  STG.E.64 desc[UR4][R48.64], R54 ;  /* 0x0000003630007986 */ /* 0x0001e4000c101b04 */
[----:B------:R-:W-:Y:S01]  /*1d20*/  DFMA R62, R26, -UR32, R46 ;  /* 0x800000201a3e7c2b */ /* 0x000fe2000800002e */
[----:B------:R-:W-:Y:S01]  /*1d30*/  IMAD.WIDE R46, R4, 0x8, R48 ;  /* 0x00000008042e7825 */ /* 0x000fe200078e0230 */
[----:B------:R-:W-:Y:S01]  /*1d40*/  DFMA R52, R16, UR46, R52 ;  /* 0x0000002e10347c2b */ /* 0x000fe20008000034 */
[----:B------:R-:W-:Y:S01]  /*1d50*/  UMOV UR10, 0xe84e7f22 ;  /* 0xe84e7f22000a7882 */ /* 0x000fe20000000000 */
[----:B------:R-:W-:Y:S01]  /*1d60*/  UMOV UR11, 0x4070843d ;  /* 0x4070843d000b7882 */ /* 0x000fe20000000000 */
[----:B0-----:R-:W-:-:S05]  /*1d70*/  DMUL R48, R20, UR36 ;  /* 0x0000002414307c28 */ /* 0x001fca0008000000 */
[----:B------:R-:W-:Y:S01]  /*1d80*/  DFMA R52, R22, UR10, R52 ;  /* 0x0000000a16347c2b */ /* 0x000fe20008000034 */
[----:B------:R-:W-:Y:S01]  /*1d90*/  UMOV UR10, 0x9577986a ;  /* 0x9577986a000a7882 */ /* 0x000fe20000000000 */
[----:B------:R-:W-:Y:S01]  /*1da0*/  UMOV UR11, 0x40687758 ;  /* 0x40687758000b7882 */ /* 0x000fe20000000000 */
[----:B------:R0:W-:Y:S01]  /*1db0*/  STG.E.64 desc[UR4][R46.64], R62 ;  /* 0x0000003e2e007986 */ /* 0x0001e2000c101b04 */
[C---:B------:R-:W-:Y:S01]  /*1dc0*/  IMAD.WIDE R68, R4.reuse, 0x8, R46 ;  /* 0x0000000804447825 */ /* 0x040fe200078e022e */
[----:B------:R-:W-:Y:S01]  /*1dd0*/  DFMA R48, R14, -UR18, -R48 ;  /* 0x800000120e307c2b */ /* 0x000fe20008000830 */
[----:B------:R-:W-:Y:S01]  /*1de0*/  UMOV UR12, 0xa4f171e4 ;  /* 0xa4f171e4000c7882 */ /* 0x000fe20000000000 */
[----:B------:R-:W-:Y:S02]  /*1df0*/  UMOV UR13, 0x404cdeb5 ;  /* 0x404cdeb5000d7882 */ /* 0x000fe40000000000 */
[----:B------:R1:W-:Y:S01]  /*1e00*/  STG.E.64 desc[UR4][R68.64], R52 ;  /* 0x0000003444007986 */ /* 0x0003e2000c101b04 */
[----:B------:R-:W-:Y:S01]  /*1e10*/  IMAD.WIDE R54, R4, 0x8, R68 ;  /* 0x0000000804367825 */ /* 0x000fe200078e0244 */
[----:B0-----:R-:W-:Y:S01]  /*1e20*/  DMUL R46, R16, -UR10 ;  /* 0x8000000a102e7c28 */ /* 0x001fe20008000000 */
[----:B------:R-:W-:Y:S01]  /*1e30*/  UMOV UR10, 0xe223233 ;  /* 0x0e223233000a7882 */ /* 0x000fe20000000000 */
[----:B------:R-:W-:Y:S01]  /*1e40*/  DFMA R48, R26, UR16, R48 ;  /* 0x000000101a307c2b */ /* 0x000fe20008000030 */
[----:B------:R-:W-:-:S05]  /*1e50*/  UMOV UR11, 0x405d0cc2 ;  /* 0x405d0cc2000b7882 */ /* 0x000fca0000000000 */
[----:B-1----:R-:W-:Y:S02]  /*1e60*/  DFMA R52, R6, UR10, R46 ;  /* 0x0000000a06347c2b */ /* 0x002fe4000800002e */
[----:B------:R-:W-:Y:S01]  /*1e70*/  DMUL R46, R26, UR12 ;  /* 0x0000000c1a2e7c28 */ /* 0x000fe20008000000 */
[----:B------:R0:W-:Y:S01]  /*1e80*/  STG.E.64 desc[UR4][R54.64], R48 ;  /* 0x0000003036007986 */ /* 0x0001e2000c101b04 */
[----:B------:R-:W-:Y:S01]  /*1e90*/  UMOV UR10, 0x6b543296 ;  /* 0x6b543296000a7882 */ /* 0x000fe20000000000 */
[----:B------:R-:W-:Y:S01]  /*1ea0*/  UMOV UR11, 0x40562979 ;  /* 0x40562979000b7882 */ /* 0x000fe20000000000 */
[----:B------:R-:W-:Y:S01]  /*1eb0*/  UMOV UR12, 0xf263326f ;  /* 0xf263326f000c7882 */ /* 0x000fe20000000000 */
[----:B------:R-:W-:-:S03]  /*1ec0*/  UMOV UR13, 0x40362219 ;  /* 0x40362219000d7882 */ /* 0x000fc60000000000 */
[----:B------:R-:W-:Y:S01]  /*1ed0*/  DFMA R68, R20, UR10, -R46 ;  /* 0x0000000a14447c2b */ /* 0x000fe2000800082e */
[C---:B0-----:R-:W-:Y:S01]  /*1ee0*/  IMAD.WIDE R54, R4.reuse, 0x8, R54 ;  /* 0x0000000804367825 */ /* 0x041fe200078e0236 */
[----:B------:R-:W-:Y:S01]  /*1ef0*/  DMUL R48, R6, -UR12 ;  /* 0x8000000c06307c28 */ /* 0x000fe20008000000 */
[----:B------:R-:W-:Y:S02]  /*1f00*/  UMOV UR10, 0xe07d67b3 ;  /* 0xe07d67b3000a7882 */ /* 0x000fe40000000000 */
[----:B------:R-:W-:Y:S01]  /*1f10*/  IMAD.WIDE R62, R4, 0x8, R54 ;  /* 0x00000008043e7825 */ /* 0x000fe200078e0236 */
[----:B------:R-:W-:Y:S01]  /*1f20*/  STG.E.64 desc[UR4][R54.64], R52 ;  /* 0x0000003436007986 */ /* 0x000fe2000c101b04 */
[----:B------:R-:W-:-:S03]  /*1f30*/  UMOV UR11, 0x40335836 ;  /* 0x40335836000b7882 */ /* 0x000fc60000000000 */
[----:B------:R0:W-:Y:S01]  /*1f40*/  STG.E.64 desc[UR4][R62.64], R68 ;  /* 0x000000443e007986 */ /* 0x0001e2000c101b04 */
[----:B------:R-:W-:Y:S01]  /*1f50*/  UMOV UR12, 0x6b543294 ;  /* 0x6b543294000c7882 */ /* 0x000fe20000000000 */
[----:B------:R-:W-:Y:S01]  /*1f60*/  UMOV UR13, 0x3ff62979 ;  /* 0x3ff62979000d7882 */ /* 0x000fe20000000000 */
[----:B------:R-:W-:Y:S01]  /*1f70*/  UMOV UR16, 0x98beb8e8 ;  /* 0x98beb8e800107882 */ /* 0x000fe20000000000 */
[----:B0-----:R-:W-:Y:S01]  /*1f80*/  DFMA R68, R8, UR10, R48 ;  /* 0x0000000a08447c2b */ /* 0x001fe20008000030 */
[----:B------:R-:W-:Y:S01]  /*1f90*/  UMOV UR10, 0xa4f171e4 ;  /* 0xa4f171e4000a7882 */ /* 0x000fe20000000000 */
[----:B------:R-:W-:Y:S02]  /*1fa0*/  UMOV UR11, 0x3fdcdeb5 ;  /* 0x3fdcdeb5000b7882 */ /* 0x000fe40000000000 */
[C---:B------:R-:W-:Y:S02]  /*1fb0*/  DMUL R52, R10.reuse, UR10 ;  /* 0x0000000a0a347c28 */ /* 0x040fe40008000000 */
[----:B------:R-:W-:Y:S01]  /*1fc0*/  DMUL R54, R10, -UR8 ;  /* 0x800000080a367c28 */ /* 0x000fe20008000000 */
[----:B------:R-:W-:Y:S01]  /*1fd0*/  UMOV UR17, 0x4048eea8 ;  /* 0x4048eea800117882 */ /* 0x000fe20000000000 */
[----:B------:R-:W-:-:S04]  /*1fe0*/  IMAD.WIDE R62, R4, 0x8, R62 ;  /* 0x00000008043e7825 */ /* 0x000fc800078e023e */
[C---:B------:R-:W-:Y:S02]  /*1ff0*/  DFMA R52, R50.reuse, UR12, R52 ;  /* 0x0000000c32347c2b */ /* 0x040fe40008000034 */
[C---:B------:R-:W-:Y:S01]  /*2000*/  DFMA R54, R50.reuse, -UR16, R54 ;  /* 0x8000001032367c2b */ /* 0x040fe20008000036 */
[----:B------:R-:W-:Y:S01]  /*2010*/  UMOV UR12, 0x6b543296 ;  /* 0x6b543296000c7882 */ /* 0x000fe20000000000 */
[----:B------:R-:W-:Y:S01]  /*2020*/  UMOV UR13, 0x40562979 ;  /* 0x40562979000d7882 */ /* 0x000fe20000000000 */
[C---:B------:R-:W-:Y:S01]  /*2030*/  DFMA R64, R50.reuse, UR42, R64 ;  /* 0x0000002a32407c2b */ /* 0x040fe20008000040 */
[----:B------:R-:W-:Y:S01]  /*2040*/  UMOV UR16, 0xea722246 ;  /* 0xea72224600107882 */ /* 0x000fe20000000000 */
[----:B------:R-:W-:Y:S01]  /*2050*/  UMOV UR17, 0x40037ec0 ;  /* 0x40037ec000117882 */ /* 0x000fe20000000000 */
[----:B------:R0:W-:Y:S01]  /*2060*/  STG.E.64 desc[UR4][R62.64], R68 ;  /* 0x000000443e007986 */ /* 0x0001e2000c101b04 */
[----:B------:R-:W-:Y:S01]  /*2070*/  DFMA R50, R50, -UR12, R66 ;  /* 0x8000000c32327c2b */ /* 0x000fe20008000042 */
[----:B------:R-:W-:Y:S01]  /*2080*/  UMOV UR12, 0xcd23ddfe ;  /* 0xcd23ddfe000c7882 */ /* 0x000fe20000000000 */
[----:B------:R-:W-:Y:S01]  /*2090*/  UMOV UR13, 0x40510ee8 ;  /* 0x40510ee8000d7882 */ /* 0x000fe20000000000 */
[----:B------:R-:W-:-:S02]  /*20a0*/  DFMA R52, R60, UR16, R52 ;  /* 0x000000103c347c2b */ /* 0x000fc40008000034 */
[----:B------:R-:W-:Y:S01]  /*20b0*/  DFMA R54, R60, -UR12, R54 ;  /* 0x8000000c3c367c2b */ /* 0x000fe20008000036 */
[----:B------:R-:W-:Y:S01]  /*20c0*/  UMOV UR12, 0x83fa1cbe ;  /* 0x83fa1cbe000c7882 */ /* 0x000fe20000000000 */
[----:B------:R-:W-:Y:S01]  /*20d0*/  UMOV UR13, 0x40396b25 ;  /* 0x40396b25000d7882 */ /* 0x000fe20000000000 */
[C---:B0-----:R-:W-:Y:S01]  /*20e0*/  IMAD.WIDE R62, R4.reuse, 0x8, R62 ;  /* 0x00000008043e7825 */ /* 0x041fe200078e023e */
[----:B------:R-:W-:Y:S01]  /*20f0*/  DFMA R58, R58, -UR12, -R56 ;  /* 0x8000000c3a3a7c2b */ /* 0x000fe20008000838 */
[----:B------:R-:W-:Y:S01]  /*2100*/  UMOV UR12, 0xd5c3e53b ;  /* 0xd5c3e53b000c7882 */ /* 0x000fe20000000000 */
[----:B------:R-:W-:Y:S01]  /*2110*/  UMOV UR13, 0x400e83c3 ;  /* 0x400e83c3000d7882 */ /* 0x000fe20000000000 */
[----:B------:R-:W-:Y:S01]  /*2120*/  IMAD.WIDE R56, R4, 0x8, R62 ;  /* 0x0000000804387825 */ /* 0x000fe200078e023e */
[----:B------:R-:W-:Y:S01]  /*2130*/  DFMA R52, R18, UR12, R52 ;  /* 0x0000000c12347c2b */ /* 0x000fe20008000034 */
[----:B------:R-:W-:Y:S01]  /*2140*/  UMOV UR12, 0xd5c3e53a ;  /* 0xd5c3e53a000c7882 */ /* 0x000fe20000000000 */
[----:B------:R-:W-:-:S02]  /*2150*/  UMOV UR13, 0x404e83c3 ;  /* 0x404e83c3000d7882 */ /* 0x000fc40000000000 */
[----:B------:R-:W-:Y:S01]  /*2160*/  DFMA R54, R18, -UR12, R54 ;  /* 0x8000000c12367c2b */ /* 0x000fe20008000036 */
[C---:B------:R-:W-:Y:S01]  /*2170*/  IMAD.WIDE R18, R4.reuse, 0x8, R56 ;  /* 0x0000000804127825 */ /* 0x040fe200078e0238 */
[----:B------:R-:W-:Y:S01]  /*2180*/  UMOV UR12, 0x5257f6a ;  /* 0x05257f6a000c7882 */ /* 0x000fe20000000000 */
[----:B------:R-:W-:Y:S02]  /*2190*/  UMOV UR13, 0x401af5df ;  /* 0x401af5df000d7882 */ /* 0x000fe40000000000 */
[----:B------:R-:W-:Y:S01]  /*21a0*/  DFMA R52, R24, UR12, R52 ;  /* 0x0000000c18347c2b */ /* 0x000fe20008000034 */
[C---:B------:R-:W-:Y:S01]  /*21b0*/  IMAD.WIDE R24, R4.reuse, 0x8, R18 ;  /* 0x0000000804187825 */ /* 0x040fe200078e0212 */
[----:B------:R-:W-:Y:S01]  /*21c0*/  UMOV UR12, 0x63a51045 ;  /* 0x63a51045000c7882 */ /* 0x000fe20000000000 */
[----:B------:R-:W-:Y:S01]  /*21d0*/  UMOV UR13, 0x40604f90 ;  /* 0x40604f90000d7882 */ /* 0x000fe20000000000 */
[----:B------:R-:W-:Y:S02]  /*21e0*/  DFMA R30, R30, UR28, R40 ;  /* 0x0000001c1e1e7c2b */ /* 0x000fe40008000028 */
[C---:B------:R-:W-:Y:S01]  /*21f0*/  DFMA R58, R32.reuse, -UR14, R58 ;  /* 0x8000000e203a7c2b */ /* 0x040fe2000800003a */
[----:B------:R-:W-:Y:S01]  /*2200*/  IMAD.WIDE R40, R4, 0x8, R24 ;  /* 0x0000000804287825 */ /* 0x000fe200078e0218 */
[----:B------:R-:W-:Y:S01]  /*2210*/  DFMA R32, R32, -UR12, -R44 ;  /* 0x8000000c20207c2b */ /* 0x000fe2000800082c */
[----:B------:R-:W-:Y:S01]  /*2220*/  UMOV UR12, 0x9eb91546 ;  /* 0x9eb91546000c7882 */ /* 0x000fe20000000000 */
[----:B------:R-:W-:Y:S01]  /*2230*/  UMOV UR13, 0x3fe16fdd ;  /* 0x3fe16fdd000d7882 */ /* 0x000fe20000000000 */
[----:B------:R-:W-:-:S02]  /*2240*/  DFMA R60, R60, UR44, R64 ;  /* 0x0000002c3c3c7c2b */ /* 0x000fc40008000040 */
[----:B------:R-:W-:Y:S01]  /*2250*/  DMUL R64, R12, UR12 ;  /* 0x0000000c0c407c28 */ /* 0x000fe20008000000 */
[----:B------:R-:W-:Y:S01]  /*2260*/  UMOV UR12, 0x15062ffc ;  /* 0x15062ffc000c7882 */ /* 0x000fe20000000000 */
[----:B------:R-:W-:Y:S01]  /*2270*/  UMOV UR13, 0x402b4b0e ;  /* 0x402b4b0e000d7882 */ /* 0x000fe20000000000 */
[C---:B------:R-:W-:Y:S01]  /*2280*/  IMAD.WIDE R44, R4.reuse, 0x8, R40 ;  /* 0x00000008042c7825 */ /* 0x040fe200078e0228 */
[----:B------:R-:W-:Y:S01]  /*2290*/  DMUL R68, R14, UR12 ;  /* 0x0000000c0e447c28 */ /* 0x000fe20008000000 */
[----:B------:R-:W-:Y:S01]  /*22a0*/  UMOV UR12, 0x2104e308 ;  /* 0x2104e308000c7882 */ /* 0x000fe20000000000 */
[----:B------:R-:W-:Y:S02]  /*22b0*/  UMOV UR13, 0x3fe7f6ff ;  /* 0x3fe7f6ff000d7882 */ /* 0x000fe40000000000 */
[----:B------:R-:W-:Y:S01]  /*22c0*/  DFMA R64, R2, UR12, R64 ;  /* 0x0000000c02407c2b */ /* 0x000fe20008000040 */
[----:B------:R-:W-:Y:S01]  /*22d0*/  IMAD.WIDE R2, R4, 0x8, R44 ;  /* 0x0000000804027825 */ /* 0x000fe200078e022c */
[----:B------:R-:W-:Y:S01]  /*22e0*/  UMOV UR12, 0x9eb91546 ;  /* 0x9eb91546000c7882 */ /* 0x000fe20000000000 */
[----:B------:R-:W-:Y:S01]  /*22f0*/  UMOV UR13, 0x40216fdd ;  /* 0x40216fdd000d7882 */ /* 0x000fe20000000000 */
[----:B------:R0:W-:Y:S01]  /*2300*/  STG.E.64 desc[UR4][R62.64], R52 ;  /* 0x000000343e007986 */ /* 0x0001e2000c101b04 */
[----:B------:R-:W-:Y:S01]  /*2310*/  UMOV UR14, 0x46dbabe ;  /* 0x046dbabe000e7882 */ /* 0x000fe20000000000 */
[----:B------:R-:W-:-:S02]  /*2320*/  UMOV UR15, 0x4020ed30 ;  /* 0x4020ed30000f7882 */ /* 0x000fc40000000000 */
[----:B------:R-:W-:Y:S01]  /*2330*/  DFMA R66, R34, -UR14, R58 ;  /* 0x8000000e22427c2b */ /* 0x000fe2000800003a */
[----:B------:R-:W-:Y:S01]  /*2340*/  UMOV UR14, 0x611c7f2a ;  /* 0x611c7f2a000e7882 */ /* 0x000fe20000000000 */
[----:B------:R-:W-:Y:S02]  /*2350*/  UMOV UR15, 0x4008354c ;  /* 0x4008354c000f7882 */ /* 0x000fe40000000000 */
[----:B------:R-:W-:Y:S02]  /*2360*/  DFMA R58, R6, UR14, R36 ;  /* 0x0000000e063a7c2b */ /* 0x000fe40008000024 */
[----:B0-----:R-:W-:Y:S01]  /*2370*/  DFMA R52, R12, -UR12, -R68 ;  /* 0x8000000c0c347c2b */ /* 0x001fe20008000844 */
[C---:B------:R-:W-:Y:S01]  /*2380*/  IMAD.WIDE R12, R4.reuse, 0x8, R2 ;  /* 0x00000008040c7825 */ /* 0x040fe200078e0202 */
[----:B------:R-:W-:Y:S01]  /*2390*/  UMOV UR12, 0xc6293f3a ;  /* 0xc6293f3a000c7882 */ /* 0x000fe20000000000 */
[----:B------:R-:W-:Y:S02]  /*23a0*/  UMOV UR13, 0x404bb3d7 ;  /* 0x404bb3d7000d7882 */ /* 0x000fe40000000000 */
[----:B------:R-:W-:Y:S01]  /*23b0*/  DMUL R68, R20, UR12 ;  /* 0x0000000c14447c28 */ /* 0x000fe20008000000 */
[----:B------:R-:W-:Y:S01]  /*23c0*/  UMOV UR12, 0xaa5036d7 ;  /* 0xaa5036d7000c7882 */ /* 0x000fe20000000000 */
[----:B------:R-:W-:Y:S01]  /*23d0*/  UMOV UR13, 0x3fdf3134 ;  /* 0x3fdf3134000d7882 */ /* 0x000fe20000000000 */
[----:B------:R-:W-:Y:S01]  /*23e0*/  IMAD.WIDE R36, R4, 0x8, R12 ;  /* 0x0000000804247825 */ /* 0x000fe200078e020c */
[----:B------:R-:W-:-:S02]  /*23f0*/  DFMA R62, R6, -UR20, -R38 ;  /* 0x80000014063e7c2b */ /* 0x000fc40008000826 */
[----:B------:R-:W-:Y:S01]  /*2400*/  DFMA R64, R14, UR12, R64 ;  /* 0x0000000c0e407c2b */ /* 0x000fe20008000040 */
[----:B------:R-:W-:Y:S01]  /*2410*/  UMOV UR12, 0x63a51047 ;  /* 0x63a51047000c7882 */ /* 0x000fe20000000000 */
[----:B------:R-:W-:Y:S01]  /*2420*/  UMOV UR13, 0x40104f90 ;  /* 0x40104f90000d7882 */ /* 0x000fe20000000000 */
[----:B------:R-:W-:Y:S01]  /*2430*/  DFMA R38, R20, -UR26, R52 ;  /* 0x8000001a14267c2b */ /* 0x000fe20008000034 */
[----:B------:R-:W-:Y:S01]  /*2440*/  IMAD.WIDE R52, R4, 0x8, R36 ;  /* 0x0000000804347825 */ /* 0x000fe200078e0224 */
[C---:B------:R-:W-:Y:S01]  /*2450*/  DFMA R58, R16.reuse, UR12, R58 ;  /* 0x0000000c103a7c2b */ /* 0x040fe2000800003a */
[----:B------:R-:W-:Y:S01]  /*2460*/  UMOV UR12, 0xe4704373 ;  /* 0xe4704373000c7882 */ /* 0x000fe20000000000 */
[----:B------:R-:W-:Y:S01]  /*2470*/  UMOV UR13, 0x3fdd8ca1 ;  /* 0x3fdd8ca1000d7882 */ /* 0x000fe20000000000 */
[----:B------:R0:W-:Y:S01]  /*2480*/  STG.E.64 desc[UR4][R56.64], R66 ;  /* 0x0000004238007986 */ /* 0x0001e2000c101b04 */
[----:B------:R-:W-:Y:S01]  /*2490*/  DFMA R62, R16, -UR24, R62 ;  /* 0x80000018103e7c2b */ /* 0x000fe2000800003e */
[----:B------:R-:W-:Y:S01]  /*24a0*/  UMOV UR14, 0xe4704374 ;  /* 0xe4704374000e7882 */ /* 0x000fe20000000000 */
[----:B------:R-:W-:Y:S01]  /*24b0*/  UMOV UR15, 0x403d8ca1 ;  /* 0x403d8ca1000f7882 */ /* 0x000fe20000000000 */
[----:B0-----:R-:W-:-:S02]  /*24c0*/  DFMA R56, R20, UR12, R64 ;  /* 0x0000000c14387c2b */ /* 0x001fc40008000040 */
[----:B------:R-:W-:Y:S01]  /*24d0*/  DFMA R20, R20, -UR14, -R46 ;  /* 0x8000000e14147c2b */ /* 0x000fe2000800082e */
[----:B------:R-:W-:Y:S01]  /*24e0*/  UMOV UR12, 0x66f5efc9 ;  /* 0x66f5efc9000c7882 */ /* 0x000fe20000000000 */
[C---:B------:R-:W-:Y:S01]  /*24f0*/  IMAD.WIDE R46, R4.reuse, 0x8, R52 ;  /* 0x00000008042e7825 */ /* 0x040fe200078e0234 */
[----:B------:R-:W-:Y:S01]  /*2500*/  UMOV UR13, 0x400e33a4 ;  /* 0x400e33a4000d7882 */ /* 0x000fe20000000000 */
[----:B------:R-:W-:Y:S01]  /*2510*/  UMOV UR14, 0xe6ba2136 ;  /* 0xe6ba2136000e7882 */ /* 0x000fe20000000000 */
[----:B------:R-:W-:Y:S01]  /*2520*/  UMOV UR15, 0x40319e1f ;  /* 0x40319e1f000f7882 */ /* 0x000fe20000000000 */
[C---:B------:R-:W-:Y:S01]  /*2530*/  DFMA R64, R22.reuse, UR12, R58 ;  /* 0x0000000c16407c2b */ /* 0x040fe2000800003a */
[----:B------:R-:W-:Y:S01]  /*2540*/  UMOV UR12, 0xe07d67b3 ;  /* 0xe07d67b3000c7882 */ /* 0x000fe20000000000 */
[----:B------:R-:W-:Y:S01]  /*2550*/  DFMA R58, R22, -UR14, R62 ;  /* 0x8000000e163a7c2b */ /* 0x000fe2000800003e */
[----:B------:R-:W-:Y:S01]  /*2560*/  UMOV UR13, 0x40335836 ;  /* 0x40335836000d7882 */ /* 0x000fe20000000000 */
[----:B------:R-:W-:Y:S01]  /*2570*/  IMAD.WIDE R22, R4, 0x8, R46 ;  /* 0x0000000804167825 */ /* 0x000fe200078e022e */
[----:B------:R-:W-:Y:S01]  /*2580*/  DFMA R8, R8, -UR12, R48 ;  /* 0x8000000c08087c2b */ /* 0x000fe20008000030 */
[----:B------:R-:W-:Y:S01]  /*2590*/  UMOV UR12, 0x83fa1cbf ;  /* 0x83fa1cbf000c7882 */ /* 0x000fe20000000000 */
[----:B------:R-:W-:-:S02]  /*25a0*/  UMOV UR13, 0x40096b25 ;  /* 0x40096b25000d7882 */ /* 0x000fc40000000000 */
[----:B------:R-:W-:Y:S01]  /*25b0*/  DFMA R48, R28, UR12, R64 ;  /* 0x0000000c1c307c2b */ /* 0x000fe20008000040 */
[C---:B------:R-:W-:Y:S01]  /*25c0*/  IMAD.WIDE R28, R4.reuse, 0x8, R22 ;  /* 0x00000008041c7825 */ /* 0x040fe200078e0216 */
[----:B------:R-:W-:Y:S02]  /*25d0*/  DFMA R42, R6, UR52, R42 ;  /* 0x00000034062a7c2b */ /* 0x000fe4000800002a */
[----:B------:R-:W-:Y:S01]  /*25e0*/  DFMA R62, R34, UR34, R30 ;  /* 0x00000022223e7c2b */ /* 0x000fe2000800001e */
[----:B------:R-:W-:-:S05]  /*25f0*/  IMAD.WIDE R30, R4, 0x8, R28 ;  /* 0x00000008041e7825 */ /* 0x000fca00078e021c */
[----:B------:R-:W-:Y:S01]  /*2600*/  DFMA R16, R16, UR50, R42 ;  /* 0x0000003210107c2b */ /* 0x000fe2000800002a */
[C---:B------:R-:W-:Y:S01]  /*2610*/  IMAD.WIDE R42, R4.reuse, 0x8, R30 ;  /* 0x00000008042a7825 */ /* 0x040fe200078e021e */
[----:B------:R-:W-:Y:S01]  /*2620*/  DFMA R14, R14, UR40, R68 ;  /* 0x000000280e0e7c2b */ /* 0x000fe20008000044 */
[----:B------:R-:W-:Y:S01]  /*2630*/  UMOV UR12, 0xe07d67b5 ;  /* 0xe07d67b5000c7882 */ /* 0x000fe20000000000 */
[----:B------:R-:W-:Y:S01]  /*2640*/  UMOV UR13, 0x40435836 ;  /* 0x40435836000d7882 */ /* 0x000fe20000000000 */
[----:B------:R-:W-:Y:S01]  /*2650*/  IMAD.WIDE R64, R4, 0x8, R42 ;  /* 0x0000000804407825 */ /* 0x000fe200078e022a */
[----:B------:R-:W-:Y:S01]  /*2660*/  UMOV UR14, 0x39ae8a3a ;  /* 0x39ae8a3a000e7882 */ /* 0x000fe20000000000 */
[----:B------:R-:W-:Y:S01]  /*2670*/  UMOV UR15, 0x40207f43 ;  /* 0x40207f43000f7882 */ /* 0x000fe20000000000 */
[----:B------:R0:W-:Y:S01]  /*2680*/  STG.E.64 desc[UR4][R18.64], R54 ;  /* 0x0000003612007986 */ /* 0x0001e2000c101b04 */
[----:B------:R-:W-:Y:S02]  /*2690*/  DMUL R34, R34, UR12 ;  /* 0x0000000c22227c28 */ /* 0x000fe40008000000 */
[----:B------:R-:W-:Y:S01]  /*26a0*/  DMUL R10, R10, UR14 ;  /* 0x0000000e0a0a7c28 */ /* 0x000fe20008000000 */
[----:B------:R1:W-:Y:S01]  /*26b0*/  STG.E.64 desc[UR4][R24.64], R62 ;  /* 0x0000003e18007986 */ /* 0x0003e2000c101b04 */
[----:B------:R-:W-:-:S02]  /*26c0*/  DFMA R56, R26, UR10, R56 ;  /* 0x0000000a1a387c2b */ /* 0x000fc40008000038 */
[C---:B------:R-:W-:Y:S01]  /*26d0*/  DFMA R38, R26.reuse, -UR8, R38 ;  /* 0x800000081a267c2b */ /* 0x040fe20008000026 */
[----:B------:R-:W-:Y:S01]  /*26e0*/  STG.E.64 desc[UR4][R40.64], R60 ;  /* 0x0000003c28007986 */ /* 0x000fe2000c101b04 */
[----:B------:R-:W-:Y:S01]  /*26f0*/  DFMA R14, R26, UR38, R14 ;  /* 0x000000261a0e7c2b */ /* 0x000fe2000800000e */
[----:B0-----:R-:W-:Y:S02]  /*2700*/  IMAD.WIDE R18, R4, 0x8, R64 ;  /* 0x0000000804127825 */ /* 0x001fe400078e0240 */
[----:B------:R-:W-:Y:S01]  /*2710*/  STG.E.64 desc[UR4][R44.64], R32 ;  /* 0x000000202c007986 */ /* 0x000fe2000c101b04 */
[----:B------:R-:W-:-:S03]  /*2720*/  UMOV UR8, 0xd7749e9e ;  /* 0xd7749e9e00087882 */ /* 0x000fc60000000000 */
[----:B------:R-:W-:Y:S01]  /*2730*/  STG.E.64 desc[UR4][R2.64], R50 ;  /* 0x0000003202007986 */ /* 0x000fe2000c101b04 */
[----:B-1----:R-:W-:Y:S01]  /*2740*/  IMAD.WIDE R24, R4, 0x8, R18 ;  /* 0x0000000804187825 */ /* 0x002fe200078e0212 */
[----:B------:R-:W-:Y:S02]  /*2750*/  UMOV UR9, 0x3ff3ac88 ;  /* 0x3ff3ac8800097882 */ /* 0x000fe40000000000 */
        /* <DEDUP_REMOVED lines=16> */
.L_x_1:
        /* <DEDUP_REMOVED lines=10> */
.L_x_87:


//--------------------- .text._Z13left_sph2cartILi8EEvPdPKdiiiiPKi --------------------------
	.section	.text._Z13left_sph2cartILi8EEvPdPKdiiiiPKi,"ax",@progbits
	.align	128
.text._Z13left_sph2cartILi8EEvPdPKdiiiiPKi:
        .type           _Z13left_sph2cartILi8EEvPdPKdiiiiPKi,@function
        .size           _Z13left_sph2cartILi8EEvPdPKdiiiiPKi,(.L_x_88 - _Z13left_sph2cartILi8EEvPdPKdiiiiPKi)
        .other          _Z13left_sph2cartILi8EEvPdPKdiiiiPKi,@"STO_CUDA_ENTRY STV_DEFAULT"
_Z13left_sph2cartILi8EEvPdPKdiiiiPKi:
        /* <DEDUP_REMOVED lines=22> */
[----:B----4-:R-:W-:-:S05]  /*0160*/  IMAD.WIDE R12, R3, 0x4, R12 ;  /* 0x00000004030c7825 */ /* 0x010fca00078e020c */
[----:B-1----:R-:W4:Y:S04]  /*0170*/  LDG.E R8, desc[UR4][R12.64+0x28] ;  /* 0x000028040c087981 */ /* 0x002f28000c1e1900 */
[----:B------:R-:W5:Y:S04]  /*0180*/  LDG.E R20, desc[UR4][R12.64+0x20] ;  /* 0x000020040c147981 */ /* 0x000f68000c1e1900 */
        /* <DEDUP_REMOVED lines=15> */
[----:B0-----:R-:W-:-:S04]  /*0280*/  IMAD R11, R11, UR6, R22 ;  /* 0x000000060b0b7c24 */ /* 0x001fc8000f8e0216 */
[----:B----4-:R-:W-:-:S04]  /*0290*/  IMAD R9, R8, R18, R11 ;  /* 0x0000001208097224 */ /* 0x010fc800078e020b */
[----:B---3--:R-:W-:-:S04]  /*02a0*/  IMAD.WIDE R8, R9, 0x8, R4 ;  /* 0x0000000809087825 */ /* 0x008fc800078e0204 */
[-CC-:B-----5:R-:W-:Y:S02]  /*02b0*/  IMAD R23, R20, R18.reuse, R11.reuse ;  /* 0x0000001214177224 */ /* 0x1a0fe400078e020b */
[----:B------:R-:W3:Y:S01]  /*02c0*/  LDG.E.64 R8, desc[UR4][R8.64] ;  /* 0x0000000408087981 */ /* 0x000ee2000c1e1b00 */
[----:B--2---:R-:W-:Y:S02]  /*02d0*/  IMAD R15, R15, R18, R11 ;  /* 0x000000120f0f7224 */ /* 0x004fe400078e020b */
[----:B------:R-:W-:-:S04]  /*02e0*/  IMAD.WIDE R22, R23, 0x8, R4 ;  /* 0x0000000817167825 */ /* 0x000fc800078e0204 */
[-CC-:B------:R-:W-:Y:S02]  /*02f0*/  IMAD R21, R21, R18.reuse, R11.reuse ;  /* 0x0000001215157224 */ /* 0x180fe400078e020b */
[----:B-1----:R-:W-:Y:S01]  /*0300*/  IMAD R13, R26, R18, R11 ;  /* 0x000000121a0d7224 */ /* 0x002fe200078e020b */
[----:B------:R-:W2:Y:S01]  /*0310*/  LDG.E.64 R22, desc[UR4][R22.64] ;  /* 0x0000000416167981 */ /* 0x000ea2000c1e1b00 */
[----:B------:R-:W-:-:S04]  /*0320*/  IMAD.WIDE R52, R15, 0x8, R4 ;  /* 0x000000080f347825 */ /* 0x000fc800078e0204 */
[-C--:B------:R-:W-:Y:S02]  /*0330*/  IMAD R25, R14, R18.reuse, R11 ;  /* 0x000000120e197224 */ /* 0x080fe400078e020b */
[--C-:B------:R-:W-:Y:S01]  /*0340*/  IMAD.WIDE R14, R21, 0x8, R4.reuse ;  /* 0x00000008150e7825 */ /* 0x100fe200078e0204 */
[----:B------:R-:W4:Y:S03]  /*0350*/  LDG.E.64 R52, desc[UR4][R52.64] ;  /* 0x0000000434347981 */ /* 0x000f26000c1e1b00 */
[----:B------:R-:W-:Y:S02]  /*0360*/  IMAD.WIDE R12, R13, 0x8, R4 ;  /* 0x000000080d0c7825 */ /* 0x000fe400078e0204 */
[----:B------:R-:W5:Y:S02]  /*0370*/  LDG.E.64 R14, desc[UR4][R14.64] ;  /* 0x000000040e0e7981 */ /* 0x000f64000c1e1b00 */
[----:B------:R-:W-:-:S02]  /*0380*/  IMAD R45, R24, R18, R11 ;  /* 0x00000012182d7224 */ /* 0x000fc400078e020b */
[----:B------:R-:W-:Y:S01]  /*0390*/  IMAD R51, R28, R18, R11 ;  /* 0x000000121c337224 */ /* 0x000fe200078e020b */
[----:B------:R-:W5:Y:S01]  /*03a0*/  LDG.E.64 R12, desc[UR4][R12.64] ;  /* 0x000000040c0c7981 */ /* 0x000f62000c1e1b00 */
[----:B------:R-:W-:-:S04]  /*03b0*/  IMAD.WIDE R24, R25, 0x8, R4 ;  /* 0x0000000819187825 */ /* 0x000fc800078e0204 */
[--C-:B------:R-:W-:Y:S02]  /*03c0*/  IMAD.WIDE R44, R45, 0x8, R4.reuse ;  /* 0x000000082d2c7825 */ /* 0x100fe400078e0204 */
[----:B------:R-:W5:Y:S02]  /*03d0*/  LDG.E.64 R24, desc[UR4][R24.64] ;  /* 0x0000000418187981 */ /* 0x000f64000c1e1b00 */
[----:B------:R-:W-:Y:S02]  /*03e0*/  IMAD.WIDE R50, R51, 0x8, R4 ;  /* 0x0000000833327825 */ /* 0x000fe400078e0204 */
[----:B------:R-:W5:Y:S02]  /*03f0*/  LDG.E.64 R44, desc[UR4][R44.64] ;  /* 0x000000042c2c7981 */ /* 0x000f64000c1e1b00 */
[-CC-:B------:R-:W-:Y:S02]  /*0400*/  IMAD R19, R19, R18.reuse, R11.reuse ;  /* 0x0000001213137224 */ /* 0x180fe400078e020b */
[-CC-:B------:R-:W-:Y:S01]  /*0410*/  IMAD R27, R27, R18.reuse, R11.reuse ;  /* 0x000000121b1b7224 */ /* 0x180fe200078e020b */
[----:B------:R-:W5:Y:S01]  /*0420*/  LDG.E.64 R50, desc[UR4][R50.64] ;  /* 0x0000000432327981 */ /* 0x000f62000c1e1b00 */
[----:B------:R-:W-:-:S02]  /*0430*/  IMAD R17, R17, R18, R11 ;  /* 0x0000001211117224 */ /* 0x000fc400078e020b */
[----:B------:R-:W-:-:S04]  /*0440*/  IMAD.WIDE R46, R19, 0x8, R4 ;  /* 0x00000008132e7825 */ /* 0x000fc800078e0204 */
[----:B------:R-:W-:Y:S02]  /*0450*/  IMAD R35, R2, R18, R11 ;  /* 0x0000001202237224 */ /* 0x000fe400078e020b */
[--C-:B------:R-:W-:Y:S01]  /*0460*/  IMAD.WIDE R30, R27, 0x8, R4.reuse ;  /* 0x000000081b1e7825 */ /* 0x100fe200078e0204 */
[----:B------:R-:W5:Y:S03]  /*0470*/  LDG.E.64 R46, desc[UR4][R46.64] ;  /* 0x000000042e2e7981 */ /* 0x000f66000c1e1b00 */
[--C-:B------:R-:W-:Y:S02]  /*0480*/  IMAD.WIDE R40, R17, 0x8, R4.reuse ;  /* 0x0000000811287825 */ /* 0x100fe400078e0204 */
[----:B------:R-:W5:Y:S02]  /*0490*/  LDG.E.64 R30, desc[UR4][R30.64] ;  /* 0x000000041e1e7981 */ /* 0x000f64000c1e1b00 */
[----:B------:R-:W-:-:S02]  /*04a0*/  IMAD.WIDE R34, R35, 0x8, R4 ;  /* 0x0000000823227825 */ /* 0x000fc400078e0204 */
[----:B------:R-:W5:Y:S02]  /*04b0*/  LDG.E.64 R40, desc[UR4][R40.64] ;  /* 0x0000000428287981 */ /* 0x000f64000c1e1b00 */
[-CC-:B------:R-:W-:Y:S02]  /*04c0*/  IMAD R37, R16, R18.reuse, R11.reuse ;  /* 0x0000001210257224 */ /* 0x180fe400078e020b */
[-CC-:B------:R-:W-:Y:S01]  /*04d0*/  IMAD R3, R3, R18.reuse, R11.reuse ;  /* 0x0000001203037224 */ /* 0x180fe200078e020b */
[----:B------:R-:W5:Y:S01]  /*04e0*/  LDG.E.64 R34, desc[UR4][R34.64] ;  /* 0x0000000422227981 */ /* 0x000f62000c1e1b00 */
[----:B------:R-:W-:Y:S02]  /*04f0*/  IMAD R21, R10, R18, R11 ;  /* 0x000000120a157224 */ /* 0x000fe400078e020b */
[----:B------:R-:W-:-:S04]  /*0500*/  IMAD.WIDE R36, R37, 0x8, R4 ;  /* 0x0000000825247825 */ /* 0x000fc800078e0204 */
[--C-:B------:R-:W-:Y:S02]  /*0510*/  IMAD.WIDE R2, R3, 0x8, R4.reuse ;  /* 0x0000000803027825 */ /* 0x100fe400078e0204 */
[----:B------:R-:W5:Y:S02]  /*0520*/  LDG.E.64 R36, desc[UR4][R36.64] ;  /* 0x0000000424247981 */ /* 0x000f64000c1e1b00 */
[----:B------:R-:W-:Y:S02]  /*0530*/  IMAD.WIDE R20, R21, 0x8, R4 ;  /* 0x0000000815147825 */ /* 0x000fe400078e0204 */
[----:B------:R-:W5:Y:S02]  /*0540*/  LDG.E.64 R2, desc[UR4][R2.64] ;  /* 0x0000000402027981 */ /* 0x000f64000c1e1b00 */
[----:B------:R-:W-:Y:S02]  /*0550*/  IMAD R7, R7, R18, R11 ;  /* 0x0000001207077224 */ /* 0x000fe400078e020b */
[----:B------:R-:W5:Y:S02]  /*0560*/  LDG.E.64 R20, desc[UR4][R20.64] ;  /* 0x0000000414147981 */ /* 0x000f64000c1e1b00 */
[----:B------:R-:W-:-:S06]  /*0570*/  IMAD.WIDE R26, R7, 0x8, R4 ;  /* 0x00000008071a7825 */ /* 0x000fcc00078e0204 */
[----:B------:R-:W5:Y:S01]  /*0580*/  LDG.E.64 R26, desc[UR4][R26.64] ;  /* 0x000000041a1a7981 */ /* 0x000f62000c1e1b00 */
[----:B------:R-:W-:-:S04]  /*0590*/  IMAD R7, R6, R18, R11 ;  /* 0x0000001206077224 */ /* 0x000fc800078e020b */
[----:B------:R-:W-:Y:S02]  /*05a0*/  IMAD.WIDE R6, R7, 0x8, R4 ;  /* 0x0000000807067825 */ /* 0x000fe400078e0204 */
[----:B------:R-:W0:Y:S04]  /*05b0*/  LDC R5, c[0x0][0x398] ;  /* 0x0000e600ff057b82 */ /* 0x000e280000000800 */
[----:B------:R-:W5:Y:S01]  /*05c0*/  LDG.E.64 R6, desc[UR4][R6.64] ;  /* 0x0000000406067981 */ /* 0x000f62000c1e1b00 */
[----:B------:R-:W-:Y:S01]  /*05d0*/  UMOV UR8, 0x3dfe5dd2 ;  /* 0x3dfe5dd200087882 */ /* 0x000fe20000000000 */
[----:B------:R-:W-:Y:S01]  /*05e0*/  UMOV UR9, 0x3fdd3199 ;  /* 0x3fdd319900097882 */ /* 0x000fe20000000000 */
[----:B------:R-:W-:Y:S01]  /*05f0*/  SHF.R.S32.HI R17, RZ, 0x1f, R11 ;  /* 0x0000001fff117819 */ /* 0x000fe2000001140b */
[----:B------:R-:W-:Y:S01]  /*0600*/  UMOV UR14, 0x16671e27 ;  /* 0x16671e27000e7882 */ /* 0x000fe20000000000 */
[----:B0-----:R-:W-:-:S04]  /*0610*/  IMAD R5, R0, 0x2d, R5 ;  /* 0x0000002d00057824 */ /* 0x001fc800078e0205 */
[----:B------:R-:W-:Y:S01]  /*0620*/  IMAD R0, R5, R18, RZ ;  /* 0x0000001205007224 */ /* 0x000fe200078e02ff */
[----:B------:R-:W-:-:S04]  /*0630*/  UMOV UR15, 0x40098d4e ;  /* 0x40098d4e000f7882 */ /* 0x000fc80000000000 */
[----:B------:R-:W-:Y:S01]  /*0640*/  IADD3 R19, P0, PT, R11, R0, RZ ;  /* 0x000000000b137210 */ /* 0x000fe20007f1e0ff */
[----:B------:R-:W-:Y:S01]  /*0650*/  UMOV UR12, 0x57ed4467 ;  /* 0x57ed4467000c7882 */ /* 0x000fe20000000000 */
[----:B------:R-:W-:Y:S02]  /*0660*/  UMOV UR13, 0x3fde9e60 ;  /* 0x3fde9e60000d7882 */ /* 0x000fe40000000000 */
        /* <DEDUP_REMOVED lines=27> */
[----:B---3--:R-:W-:Y:S01]  /*0820*/  DMUL R4, R8, UR8 ;  /* 0x0000000808047c28 */ /* 0x008fe20008000000 */
[----:B------:R-:W-:Y:S01]  /*0830*/  UMOV UR8, 0xb94410ec ;  /* 0xb94410ec00087882 */ /* 0x000fe20000000000 */
[----:B------:R-:W-:-:S06]  /*0840*/  UMOV UR9, 0x3fd45ab7 ;  /* 0x3fd45ab700097882 */ /* 0x000fcc0000000000 */
[----:B--2---:R-:W-:Y:S01]  /*0850*/  DFMA R10, R22, UR8, -R4 ;  /* 0x00000008160a7c2b */ /* 0x004fe20008000804 */
[----:B------:R-:W-:Y:S01]  /*0860*/  UMOV UR8, 0x95e61964 ;  /* 0x95e6196400087882 */ /* 0x000fe20000000000 */
[----:B------:R-:W-:Y:S01]  /*0870*/  UMOV UR9, 0x400e8813 ;  /* 0x400e881300097882 */ /* 0x000fe20000000000 */
[----:B------:R-:W-:Y:S01]  /*0880*/  LEA R4, P0, R19, UR10, 0x3 ;  /* 0x0000000a13047c11 */ /* 0x000fe2000f8018ff */
[----:B----4-:R-:W-:-:S03]  /*0890*/  DMUL R16, R52, UR14 ;  /* 0x0000000e34107c28 */ /* 0x010fc60008000000 */
[----:B------:R-:W-:Y:S01]  /*08a0*/  LEA.HI.X R5, R19, UR11, R0, 0x3, P0 ;  /* 0x0000000b13057c11 */ /* 0x000fe200080f1c00 */
[----:B------:R-:W-:Y:S01]  /*08b0*/  UMOV UR10, 0xd444d1 ;  /* 0x00d444d1000a7882 */ /* 0x000fe20000000000 */
[----:B-----5:R-:W-:Y:S01]  /*08c0*/  DMUL R28, R14, -UR8 ;  /* 0x800000080e1c7c28 */ /* 0x020fe20008000000 */
[----:B------:R-:W-:Y:S01]  /*08d0*/  UMOV UR11, 0x4017535e ;  /* 0x4017535e000b7882 */ /* 0x000fe20000000000 */
[----:B------:R-:W-:Y:S01]  /*08e0*/  DFMA R10, R12, UR12, R10 ;  /* 0x0000000c0c0a7c2b */ /* 0x000fe2000800000a */
[----:B------:R-:W-:Y:S01]  /*08f0*/  UMOV UR12, 0xaa846684 ;  /* 0xaa846684000c7882 */ /* 0x000fe20000000000 */
[----:B------:R-:W-:Y:S01]  /*0900*/  UMOV UR13, 0x400da579 ;  /* 0x400da579000d7882 */ /* 0x000fe20000000000 */
[----:B------:R-:W-:Y:S01]  /*0910*/  DFMA R16, R24, UR10, -R16 ;  /* 0x0000000a18107c2b */ /* 0x000fe20008000810 */
[----:B------:R-:W-:Y:S01]  /*0920*/  UMOV UR10, 0xb99a141a ;  /* 0xb99a141a000a7882 */ /* 0x000fe20000000000 */
[----:B------:R-:W-:Y:S01]  /*0930*/  UMOV UR11, 0x3fe108de ;  /* 0x3fe108de000b7882 */ /* 0x000fe20000000000 */
[----:B------:R-:W-:Y:S01]  /*0940*/  DFMA R28, R44, UR12, R28 ;  /* 0x0000000c2c1c7c2b */ /* 0x000fe2000800001c */
[----:B------:R-:W-:Y:S01]  /*0950*/  UMOV UR12, 0x3dfe5dd2 ;  /* 0x3dfe5dd2000c7882 */ /* 0x000fe20000000000 */
[----:B------:R-:W-:Y:S01]  /*0960*/  UMOV UR13, 0x3fed3199 ;  /* 0x3fed3199000d7882 */ /* 0x000fe20000000000 */
[----:B------:R-:W-:Y:S01]  /*0970*/  DFMA R10, R50, -UR10, R10 ;  /* 0x8000000a320a7c2b */ /* 0x000fe2000800000a */
[----:B------:R-:W-:Y:S01]  /*0980*/  UMOV UR10, 0x57ed4467 ;  /* 0x57ed4467000a7882 */ /* 0x000fe20000000000 */
[----:B------:R-:W-:Y:S01]  /*0990*/  UMOV UR11, 0x3ffe9e60 ;  /* 0x3ffe9e60000b7882 */ /* 0x000fe20000000000 */
[----:B------:R-:W-:Y:S01]  /*09a0*/  DMUL R32, R8, UR12 ;  /* 0x0000000c08207c28 */ /* 0x000fe20008000000 */
[----:B------:R-:W-:Y:S01]  /*09b0*/  UMOV UR12, 0xbd80466e ;  /* 0xbd80466e000c7882 */ /* 0x000fe20000000000 */
[----:B------:R-:W-:Y:S01]  /*09c0*/  UMOV UR13, 0x400b996a ;  /* 0x400b996a000d7882 */ /* 0x000fe20000000000 */
[----:B------:R-:W-:Y:S01]  /*09d0*/  DFMA R16, R46, UR10, R16 ;  /* 0x0000000a2e107c2b */ /* 0x000fe20008000010 */
[----:B------:R-:W-:Y:S01]  /*09e0*/  UMOV UR10, 0xd444d1 ;  /* 0x00d444d1000a7882 */ /* 0x000fe20000000000 */
[----:B------:R-:W-:Y:S01]  /*09f0*/  UMOV UR11, 0x3fe7535e ;  /* 0x3fe7535e000b7882 */ /* 0x000fe20000000000 */
[----:B------:R-:W-:-:S02]  /*0a00*/  DFMA R28, R30, -UR12, R28 ;  /* 0x8000000c1e1c7c2b */ /* 0x000fc4000800001c */
[----:B------:R-:W-:Y:S01]  /*0a10*/  DFMA R10, R40, UR10, R10 ;  /* 0x0000000a280a7c2b */ /* 0x000fe2000800000a */
[----:B------:R-:W-:Y:S01]  /*0a20*/  UMOV UR10, 0xb94410e9 ;  /* 0xb94410e9000a7882 */ /* 0x000fe20000000000 */
[----:B------:R-:W-:Y:S02]  /*0a30*/  UMOV UR11, 0x3ff45ab7 ;  /* 0x3ff45ab7000b7882 */ /* 0x000fe40000000000 */
[----:B------:R-:W-:Y:S02]  /*0a40*/  DFMA R32, R22, UR10, -R32 ;  /* 0x0000000a16207c2b */ /* 0x000fe40008000820 */
[----:B------:R-:W-:Y:S01]  /*0a50*/  DMUL R54, R34, UR26 ;  /* 0x0000001a22367c28 */ /* 0x000fe20008000000 */
[----:B------:R-:W-:Y:S01]  /*0a60*/  UMOV UR12, 0x3dfe5dd2 ;  /* 0x3dfe5dd2000c7882 */ /* 0x000fe20000000000 */
[----:B------:R-:W-:Y:S01]  /*0a70*/  UMOV UR13, 0x3fed3199 ;  /* 0x3fed3199000d7882 */ /* 0x000fe20000000000 */
[----:B------:R-:W-:Y:S01]  /*0a80*/  UMOV UR10, 0xd444d1 ;  /* 0x00d444d1000a7882 */ /* 0x000fe20000000000 */
[----:B------:R-:W-:Y:S01]  /*0a90*/  UMOV UR11, 0x4007535e ;  /* 0x4007535e000b7882 */ /* 0x000fe20000000000 */
[----:B------:R-:W-:Y:S01]  /*0aa0*/  IMAD.WIDE R38, R18, 0x8, R4 ;  /* 0x0000000812267825 */ /* 0x000fe200078e0204 */
[----:B------:R-:W-:Y:S01]  /*0ab0*/  DFMA R16, R36, -UR12, R16 ;  /* 0x8000000c24107c2b */ /* 0x000fe20008000010 */
[----:B------:R-:W-:Y:S01]  /*0ac0*/  UMOV UR12, 0x40b9bc37 ;  /* 0x40b9bc37000c7882 */ /* 0x000fe20000000000 */
[----:B------:R-:W-:Y:S01]  /*0ad0*/  UMOV UR13, 0x403468f2 ;  /* 0x403468f2000d7882 */ /* 0x000fe20000000000 */
[----:B------:R-:W-:Y:S01]  /*0ae0*/  DFMA R42, R2, UR10, R28 ;  /* 0x0000000a022a7c2b */ /* 0x000fe2000800001c */
[----:B------:R-:W-:Y:S01]  /*0af0*/  UMOV UR10, 0x57ed4467 ;  /* 0x57ed4467000a7882 */ /* 0x000fe20000000000 */
[----:B------:R-:W-:-:S02]  /*0b00*/  UMOV UR11, 0x3ffe9e60 ;  /* 0x3ffe9e60000b7882 */ /* 0x000fc40000000000 */
[----:B------:R-:W-:Y:S02]  /*0b10*/  DFMA R48, R12, -UR10, R32 ;  /* 0x8000000a0c307c2b */ /* 0x000fe40008000020 */
[----:B------:R-:W-:Y:S01]  /*0b20*/  DFMA R54, R20, UR12, -R54 ;  /* 0x0000000c14367c2b */ /* 0x000fe20008000836 */
[----:B------:R-:W-:Y:S01]  /*0b30*/  STG.E.64 desc[UR4][R4.64], R10 ;  /* 0x0000000a04007986 */ /* 0x000fe2000c101b04 */
[----:B------:R-:W-:Y:S01]  /*0b40*/  UMOV UR10, 0xaa1e77f8 ;  /* 0xaa1e77f8000a7882 */ /* 0x000fe20000000000 */
[----:B------:R-:W-:Y:S01]  /*0b50*/  UMOV UR11, 0x402b5e7f ;  /* 0x402b5e7f000b7882 */ /* 0x000fe20000000000 */
[----:B------:R-:W-:Y:S01]  /*0b60*/  UMOV UR13, 0x404468f2 ;  /* 0x404468f2000d7882 */ /* 0x000fe20000000000 */
[----:B------:R0:W-:Y:S01]  /*0b70*/  STG.E.64 desc[UR4][R38.64], R16 ;  /* 0x0000001026007986 */ /* 0x0001e2000c101b04 */
[----:B------:R-:W-:Y:S01]  /*0b80*/  DMUL R32, R8, UR10 ;  /* 0x0000000a08207c28 */ /* 0x000fe20008000000 */
[----:B------:R-:W-:Y:S01]  /*0b90*/  IMAD.WIDE R28, R18, 0x8, R38 ;  /* 0x00000008121c7825 */ /* 0x000fe200078e0226 */
[----:B------:R-:W-:Y:S01]  /*0ba0*/  UMOV UR10, 0xc4cda32e ;  /* 0xc4cda32e000a7882 */ /* 0x000fe20000000000 */
[----:B------:R-:W-:-:S02]  /*0bb0*/  UMOV UR11, 0x401dcf85 ;  /* 0x401dcf85000b7882 */ /* 0x000fc40000000000 */
[----:B------:R-:W-:Y:S01]  /*0bc0*/  DFMA R48, R50, UR10, R48 ;  /* 0x0000000a32307c2b */ /* 0x000fe20008000030 */
[----:B------:R1:W-:Y:S01]  /*0bd0*/  STG.E.64 desc[UR4][R28.64], R42 ;  /* 0x0000002a1c007986 */ /* 0x0003e2000c101b04 */
[----:B------:R-:W-:Y:S01]  /*0be0*/  UMOV UR10, 0xb94410ed ;  /* 0xb94410ed000a7882 */ /* 0x000fe20000000000 */
[----:B0-----:R-:W-:Y:S01]  /*0bf0*/  DMUL R16, R24, UR12 ;  /* 0x0000000c18107c28 */ /* 0x001fe20008000000 */
[----:B------:R-:W-:Y:S01]  /*0c00*/  UMOV UR12, 0x3fe34ce5 ;  /* 0x3fe34ce5000c7882 */ /* 0x000fe20000000000 */
[----:B------:R-:W-:Y:S02]  /*0c10*/  UMOV UR13, 0x40263c1b ;  /* 0x40263c1b000d7882 */ /* 0x000fe40000000000 */
[----:B------:R-:W-:Y:S01]  /*0c20*/  DFMA R54, R26, UR12, R54 ;  /* 0x0000000c1a367c2b */ /* 0x000fe20008000036 */
[----:B------:R-:W-:Y:S01]  /*0c30*/  UMOV UR12, 0xb06c930b ;  /* 0xb06c930b000c7882 */ /* 0x000fe20000000000 */
[----:B------:R-:W-:Y:S01]  /*0c40*/  UMOV UR13, 0x4026e60e ;  /* 0x4026e60e000d7882 */ /* 0x000fe20000000000 */
[----:B------:R-:W-:Y:S01]  /*0c50*/  UMOV UR11, 0x40245ab7 ;  /* 0x40245ab7000b7882 */ /* 0x000fe20000000000 */
[----:B------:R-:W-:Y:S01]  /*0c60*/  DMUL R10, R14, -UR12 ;  /* 0x8000000c0e0a7c28 */ /* 0x000fe20008000000 */
[----:B-1----:R-:W-:Y:S01]  /*0c70*/  IMAD.WIDE R28, R18, 0x8, R28 ;  /* 0x00000008121c7825 */ /* 0x002fe200078e021c */
[----:B------:R-:W-:Y:S01]  /*0c80*/  DFMA R4, R22, -UR10, R32 ;  /* 0x8000000a16047c2b */ /* 0x000fe20008000020 */
[----:B------:R-:W-:Y:S01]  /*0c90*/  UMOV UR14, 0x40b9bc37 ;  /* 0x40b9bc37000e7882 */ /* 0x000fe20000000000 */
[----:B------:R-:W-:Y:S01]  /*0ca0*/  UMOV UR15, 0x403468f2 ;  /* 0x403468f2000f7882 */ /* 0x000fe20000000000 */
[----:B------:R-:W-:-:S02]  /*0cb0*/  DFMA R56, R52, UR34, -R16 ;  /* 0x0000002234387c2b */ /* 0x000fc40008000810 */
[----:B------:R-:W-:Y:S01]  /*0cc0*/  DFMA R48, R40, -UR14, R48 ;  /* 0x8000000e28307c2b */ /* 0x000fe20008000030 */
[----:B------:R-:W-:Y:S01]  /*0cd0*/  UMOV UR14, 0xaa846684 ;  /* 0xaa846684000e7882 */ /* 0x000fe20000000000 */
[----:B------:R-:W-:Y:S01]  /*0ce0*/  UMOV UR15, 0x400da579 ;  /* 0x400da579000f7882 */ /* 0x000fe20000000000 */
[C---:B------:R-:W-:Y:S01]  /*0cf0*/  IMAD.WIDE R38, R18.reuse, 0x8, R28 ;  /* 0x0000000812267825 */ /* 0x040fe200078e021c */
[----:B------:R-:W-:Y:S02]  /*0d00*/  DFMA R60, R44, -UR14, R10 ;  /* 0x8000000e2c3c7c2b */ /* 0x000fe4000800000a */
[----:B------:R-:W-:Y:S02]  /*0d10*/  DFMA R42, R12, -UR16, R4 ;  /* 0x800000100c2a7c2b */ /* 0x000fe40008000004 */
[----:B------:R-:W-:Y:S02]  /*0d20*/  DFMA R4, R6, -UR8, R54 ;  /* 0x8000000806047c2b */ /* 0x000fe40008000036 */
[C---:B------:R-:W-:Y:S01]  /*0d30*/  DFMA R58, R46.reuse, UR18, R56 ;  /* 0x000000122e3a7c2b */ /* 0x040fe20008000038 */
[----:B------:R-:W-:Y:S01]  /*0d40*/  UMOV UR18, 0x41f1f34d ;  /* 0x41f1f34d00127882 */ /* 0x000fe20000000000 */
[----:B------:R-:W-:Y:S01]  /*0d50*/  UMOV UR19, 0x4046f6c8 ;  /* 0x4046f6c800137882 */ /* 0x000fe20000000000 */
[----:B------:R-:W-:Y:S01]  /*0d60*/  IMAD.WIDE R56, R18, 0x8, R38 ;  /* 0x0000000812387825 */ /* 0x000fe200078e0226 */
[----:B------:R-:W-:Y:S01]  /*0d70*/  DMUL R54, R46, UR18 ;  /* 0x000000122e367c28 */ /* 0x000fe20008000000 */
[----:B------:R-:W-:Y:S01]  /*0d80*/  STG.E.64 desc[UR4][R28.64], R48 ;  /* 0x000000301c007986 */ /* 0x000fe2000c101b04 */
[----:B------:R-:W-:Y:S01]  /*0d90*/  DFMA R60, R30, UR20, R60 ;  /* 0x000000141e3c7c2b */ /* 0x000fe2000800003c */
[----:B------:R-:W-:-:S02]  /*0da0*/  UMOV UR18, 0x539a3a62 ;  /* 0x539a3a6200127882 */ /* 0x000fc40000000000 */
[----:B------:R0:W-:Y:S01]  /*0db0*/  STG.E.64 desc[UR4][R38.64], R4 ;  /* 0x0000000426007986 */ /* 0x0001e2000c101b04 */
[----:B------:R-:W-:Y:S01]  /*0dc0*/  UMOV UR19, 0x40465ba4 ;  /* 0x40465ba400137882 */ /* 0x000fe20000000000 */
[----:B------:R-:W-:Y:S02]  /*0dd0*/  DFMA R42, R50, UR34, R42 ;  /* 0x00000022322a7c2b */ /* 0x000fe4000800002a */
[----:B------:R-:W-:Y:S02]  /*0de0*/  DFMA R58, R36, -UR40, R58 ;  /* 0x80000028243a7c2b */ /* 0x000fe4000800003a */
[----:B------:R-:W-:Y:S01]  /*0df0*/  DFMA R60, R2, -UR22, R60 ;  /* 0x80000016023c7c2b */ /* 0x000fe2000800003c */
[----:B------:R-:W-:Y:S01]  /*0e00*/  UMOV UR22, 0x95e61964 ;  /* 0x95e6196400167882 */ /* 0x000fe20000000000 */
[----:B------:R-:W-:Y:S01]  /*0e10*/  UMOV UR23, 0x403e8813 ;  /* 0x403e881300177882 */ /* 0x000fe20000000000 */
[----:B0-----:R-:W-:Y:S01]  /*0e20*/  IMAD.WIDE R38, R18, 0x8, R56 ;  /* 0x0000000812267825 */ /* 0x001fe200078e0238 */
[----:B------:R-:W-:-:S02]  /*0e30*/  DFMA R4, R52, UR18, -R54 ;  /* 0x0000001234047c2b */ /* 0x000fc40008000836 */
[----:B------:R-:W-:Y:S01]  /*0e40*/  DMUL R28, R14, UR22 ;  /* 0x000000160e1c7c28 */ /* 0x000fe20008000000 */
[C---:B------:R-:W-:Y:S01]  /*0e50*/  IMAD.WIDE R48, R18.reuse, 0x8, R38 ;  /* 0x0000000812307825 */ /* 0x040fe200078e0226 */
[----:B------:R0:W-:Y:S04]  /*0e60*/  STG.E.64 desc[UR4][R56.64], R42 ;  /* 0x0000002a38007986 */ /* 0x0001e8000c101b04 */
[----:B------:R-:W-:Y:S04]  /*0e70*/  STG.E.64 desc[UR4][R38.64], R58 ;  /* 0x0000003a26007986 */ /* 0x000fe8000c101b04 */
[----:B------:R1:W-:Y:S01]  /*0e80*/  STG.E.64 desc[UR4][R48.64], R60 ;  /* 0x0000003c30007986 */ /* 0x0003e2000c101b04 */
[----:B0-----:R-:W-:Y:S01]  /*0e90*/  DFMA R42, R36, UR24, R4 ;  /* 0x00000018242a7c2b */ /* 0x001fe20008000004 */
[----:B------:R-:W-:Y:S01]  /*0ea0*/  IMAD.WIDE R4, R18, 0x8, R48 ;  /* 0x0000000812047825 */ /* 0x000fe200078e0230 */
[----:B------:R-:W-:-:S02]  /*0eb0*/  DMUL R56, R12, -UR28 ;  /* 0x8000001c0c387c28 */ /* 0x000fc40008000000 */
[----:B-1----:R-:W-:Y:S01]  /*0ec0*/  DMUL R48, R34, UR26 ;  /* 0x0000001a22307c28 */ /* 0x002fe20008000000 */
[----:B------:R-:W-:Y:S01]  /*0ed0*/  UMOV UR26, 0xe190019 ;  /* 0x0e190019001a7882 */ /* 0x000fe20000000000 */
[----:B------:R-:W-:Y:S02]  /*0ee0*/  UMOV UR27, 0x4038b490 ;  /* 0x4038b490001b7882 */ /* 0x000fe40000000000 */
[----:B------:R-:W-:Y:S01]  /*0ef0*/  DFMA R38, R44, -UR26, R28 ;  /* 0x8000001a2c267c2b */ /* 0x000fe2000800001c */
[----:B------:R-:W-:Y:S01]  /*0f00*/  UMOV UR26, 0xd0e82b45 ;  /* 0xd0e82b45001a7882 */ /* 0x000fe20000000000 */
[----:B------:R-:W-:Y:S01]  /*0f10*/  UMOV UR27, 0x4059832e ;  /* 0x4059832e001b7882 */ /* 0x000fe20000000000 */
[----:B------:R-:W-:Y:S01]  /*0f20*/  UMOV UR28, 0x95e61960 ;  /* 0x95e61960001c7882 */ /* 0x000fe20000000000 */
[----:B------:R-:W-:Y:S01]  /*0f30*/  UMOV UR29, 0x3ffe8813 ;  /* 0x3ffe8813001d7882 */ /* 0x000fe20000000000 */
[----:B------:R0:W-:Y:S01]  /*0f40*/  STG.E.64 desc[UR4][R4.64], R42 ;  /* 0x0000002a04007986 */ /* 0x0001e2000c101b04 */
[----:B------:R-:W-:Y:S01]  /*0f50*/  DFMA R58, R22, UR28, R56 ;  /* 0x0000001c163a7c2b */ /* 0x000fe20008000038 */
[----:B------:R-:W-:Y:S01]  /*0f60*/  IMAD.WIDE R56, R18, 0x8, R4 ;  /* 0x0000000812387825 */ /* 0x000fe200078e0204 */
[----:B------:R-:W-:Y:S01]  /*0f70*/  UMOV UR28, 0xd0e82b45 ;  /* 0xd0e82b45001c7882 */ /* 0x000fe20000000000 */
[----:B------:R-:W-:Y:S01]  /*0f80*/  UMOV UR29, 0x4049832e ;  /* 0x4049832e001d7882 */ /* 0x000fe20000000000 */
[----:B0-----:R-:W-:Y:S01]  /*0f90*/  DFMA R42, R20, -UR26, R48 ;  /* 0x8000001a142a7c2b */ /* 0x001fe20008000030 */
[----:B------:R-:W-:Y:S01]  /*0fa0*/  UMOV UR26, 0xbd80466c ;  /* 0xbd80466c001a7882 */ /* 0x000fe20000000000 */
[----:B------:R-:W-:-:S02]  /*0fb0*/  UMOV UR27, 0x402b996a ;  /* 0x402b996a001b7882 */ /* 0x000fc40000000000 */
[----:B------:R-:W-:Y:S02]  /*0fc0*/  DFMA R48, R30, UR26, R38 ;  /* 0x0000001a1e307c2b */ /* 0x000fe40008000026 */
[----:B------:R-:W-:Y:S02]  /*0fd0*/  DFMA R58, R40, UR28, R58 ;  /* 0x0000001c283a7c2b */ /* 0x000fe4000800003a */
[----:B------:R-:W-:Y:S01]  /*0fe0*/  DFMA R4, R26, UR30, R42 ;  /* 0x0000001e1a047c2b */ /* 0x000fe2000800002a */
[C---:B------:R-:W-:Y:S02]  /*0ff0*/  IMAD.WIDE R42, R18.reuse, 0x8, R56 ;  /* 0x00000008122a7825 */ /* 0x040fe400078e0238 */
[----:B------:R0:W-:Y:S01]  /*1000*/  STG.E.64 desc[UR4][R56.64], R48 ;  /* 0x0000003038007986 */ /* 0x0001e2000c101b04 */
[----:B------:R-:W-:Y:S01]  /*1010*/  UMOV UR28, 0xa92c013 ;  /* 0x0a92c013001c7882 */ /* 0x000fe20000000000 */
[----:B------:R-:W-:Y:S02]  /*1020*/  UMOV UR29, 0x4052876c ;  /* 0x4052876c001d7882 */ /* 0x000fe40000000000 */
[----:B------:R1:W-:Y:S01]  /*1030*/  STG.E.64 desc[UR4][R42.64], R58 ;  /* 0x0000003a2a007986 */ /* 0x0003e2000c101b04 */
[----:B------:R-:W-:Y:S01]  /*1040*/  IMAD.WIDE R38, R18, 0x8, R42 ;  /* 0x0000000812267825 */ /* 0x000fe200078e022a */
[----:B------:R-:W-:Y:S01]  /*1050*/  UMOV UR30, 0x95e61961 ;  /* 0x95e61961001e7882 */ /* 0x000fe20000000000 */
[----:B0-----:R-:W-:Y:S01]  /*1060*/  DFMA R48, R22, -UR36, R32 ;  /* 0x8000002416307c2b */ /* 0x001fe20008000020 */
[----:B------:R-:W-:Y:S01]  /*1070*/  UMOV UR31, 0x403e8813 ;  /* 0x403e8813001f7882 */ /* 0x000fe20000000000 */
[----:B-1----:R-:W-:-:S02]  /*1080*/  DMUL R42, R26, UR28 ;  /* 0x0000001c1a2a7c28 */ /* 0x002fc40008000000 */
[----:B------:R-:W-:-:S04]  /*1090*/  DFMA R60, R6, -UR12, R4 ;  /* 0x8000000c063c7c2b */ /* 0x000fc80008000004 */
[----:B------:R-:W-:Y:S02]  /*10a0*/  DFMA R48, R12, UR38, R48 ;  /* 0x000000260c307c2b */ /* 0x000fe40008000030 */
[----:B------:R-:W-:Y:S01]  /*10b0*/  DMUL R4, R22, UR30 ;  /* 0x0000001e16047c28 */ /* 0x000fe20008000000 */
[----:B------:R-:W-:Y:S01]  /*10c0*/  UMOV UR30, 0xb6702c05 ;  /* 0xb6702c05001e7882 */ /* 0x000fe20000000000 */
[----:B------:R-:W-:Y:S02]  /*10d0*/  UMOV UR31, 0x40513fe2 ;  /* 0x40513fe2001f7882 */ /* 0x000fe40000000000 */
[----:B------:R-:W-:Y:S02]  /*10e0*/  DFMA R58, R34, UR30, -R42 ;  /* 0x0000001e223a7c2b */ /* 0x000fe4000800082a */
[----:B------:R-:W-:Y:S01]  /*10f0*/  DFMA R56, R50, -UR32, R48 ;  /* 0x8000002032387c2b */ /* 0x000fe20008000030 */
[C---:B------:R-:W-:Y:S01]  /*1100*/  IMAD.WIDE R42, R18.reuse, 0x8, R38 ;  /* 0x00000008122a7825 */ /* 0x040fe200078e0226 */
[----:B------:R-:W-:Y:S01]  /*1110*/  UMOV UR32, 0xc6befaa4 ;  /* 0xc6befaa400207882 */ /* 0x000fe20000000000 */
[----:B------:R-:W-:Y:S01]  /*1120*/  UMOV UR33, 0x40423eff ;  /* 0x40423eff00217882 */ /* 0x000fe20000000000 */
[----:B------:R-:W-:Y:S01]  /*1130*/  DFMA R16, R52, UR34, R16 ;  /* 0x0000002234107c2b */ /* 0x000fe20008000010 */
[----:B------:R0:W-:Y:S01]  /*1140*/  STG.E.64 desc[UR4][R38.64], R60 ;  /* 0x0000003c26007986 */ /* 0x0001e2000c101b04 */
        /* <DEDUP_REMOVED lines=8> */
[----:B0-----:R-:W-:Y:S01]  /*11d0*/  DFMA R38, R6, UR22, R58 ;  /* 0x0000001606267c2b */ /* 0x001fe2000800003a */
[----:B------:R-:W-:Y:S01]  /*11e0*/  IMAD.WIDE R58, R18, 0x8, R42 ;  /* 0x00000008123a7825 */ /* 0x000fe200078e022a */
[----:B------:R-:W-:-:S02]  /*11f0*/  DFMA R60, R46, -UR32, R16 ;  /* 0x800000202e3c7c2b */ /* 0x000fc40008000010 */
[----:B------:R-:W-:Y:S01]  /*1200*/  DFMA R48, R12, UR34, R48 ;  /* 0x000000220c307c2b */ /* 0x000fe20008000030 */
[----:B------:R-:W-:Y:S01]  /*1210*/  IMAD.WIDE R16, R18, 0x8, R58 ;  /* 0x0000000812107825 */ /* 0x000fe200078e023a */
[----:B------:R0:W-:Y:S01]  /*1220*/  STG.E.64 desc[UR4][R42.64], R56 ;  /* 0x000000382a007986 */ /* 0x0001e2000c101b04 */
[----:B------:R-:W-:Y:S01]  /*1230*/  UMOV UR42, 0xb6702c05 ;  /* 0xb6702c05002a7882 */ /* 0x000fe20000000000 */
[----:B------:R-:W-:Y:S01]  /*1240*/  UMOV UR43, 0x40313fe2 ;  /* 0x40313fe2002b7882 */ /* 0x000fe20000000000 */
[----:B------:R-:W-:Y:S01]  /*1250*/  UMOV UR44, 0xe190019 ;  /* 0x0e190019002c7882 */ /* 0x000fe20000000000 */
[----:B------:R-:W-:Y:S01]  /*1260*/  STG.E.64 desc[UR4][R58.64], R38 ;  /* 0x000000263a007986 */ /* 0x000fe2000c101b04 */
[----:B------:R-:W-:-:S03]  /*1270*/  UMOV UR45, 0x4048b490 ;  /* 0x4048b490002d7882 */ /* 0x000fc60000000000 */
[----:B------:R1:W-:Y:S01]  /*1280*/  STG.E.64 desc[UR4][R16.64], R48 ;  /* 0x0000003010007986 */ /* 0x0003e2000c101b04 */
[C---:B0-----:R-:W-:Y:S01]  /*1290*/  IMAD.WIDE R42, R18.reuse, 0x8, R16 ;  /* 0x00000008122a7825 */ /* 0x041fe200078e0210 */
[----:B------:R-:W-:Y:S01]  /*12a0*/  DFMA R56, R30, UR42, R10 ;  /* 0x0000002a1e387c2b */ /* 0x000fe2000800000a */
[----:B------:R-:W-:Y:S01]  /*12b0*/  UMOV UR42, 0x9b0085fc ;  /* 0x9b0085fc002a7882 */ /* 0x000fe20000000000 */
[----:B------:R-:W-:Y:S02]  /*12c0*/  UMOV UR43, 0x4062a1b3 ;  /* 0x4062a1b3002b7882 */ /* 0x000fe40000000000 */
[----:B------:R-:W-:Y:S02]  /*12d0*/  DMUL R10, R52, -UR42 ;  /* 0x8000002a340a7c28 */ /* 0x000fe40008000000 */
[----:B-1----:R-:W-:Y:S01]  /*12e0*/  DMUL R16, R44, UR44 ;  /* 0x0000002c2c107c28 */ /* 0x002fe20008000000 */
[----:B------:R-:W-:Y:S01]  /*12f0*/  UMOV UR42, 0x95e61963 ;  /* 0x95e61963002a7882 */ /* 0x000fe20000000000 */
[----:B------:R-:W-:Y:S01]  /*1300*/  DFMA R60, R36, -UR40, R60 ;  /* 0x80000028243c7c2b */ /* 0x000fe2000800003c */
[----:B------:R-:W-:Y:S01]  /*1310*/  UMOV UR40, 0xd0e82b45 ;  /* 0xd0e82b4500287882 */ /* 0x000fe20000000000 */
[----:B------:R-:W-:Y:S01]  /*1320*/  UMOV UR41, 0x4059832e ;  /* 0x4059832e00297882 */ /* 0x000fe20000000000 */
[----:B------:R-:W-:Y:S01]  /*1330*/  UMOV UR43, 0x404e8813 ;  /* 0x404e8813002b7882 */ /* 0x000fe20000000000 */
[----:B------:R-:W-:Y:S01]  /*1340*/  IMAD.WIDE R38, R18, 0x8, R42 ;  /* 0x0000000812267825 */ /* 0x000fe200078e022a */
[----:B------:R-:W-:Y:S01]  /*1350*/  UMOV UR46, 0x3dfe5dd2 ;  /* 0x3dfe5dd2002e7882 */ /* 0x000fe20000000000 */
[----:B------:R-:W-:Y:S01]  /*1360*/  UMOV UR47, 0x3fed3199 ;  /* 0x3fed3199002f7882 */ /* 0x000fe20000000000 */
[----:B------:R-:W-:Y:S01]  /*1370*/  DFMA R56, R2, UR40, R56 ;  /* 0x0000002802387c2b */ /* 0x000fe20008000038 */
[----:B------:R-:W-:Y:S01]  /*1380*/  UMOV UR40, 0xaa1e77f5 ;  /* 0xaa1e77f500287882 */ /* 0x000fe20000000000 */
[----:B------:R-:W-:Y:S01]  /*1390*/  DFMA R16, R14, UR42, R16 ;  /* 0x0000002a0e107c2b */ /* 0x000fe20008000010 */
[----:B------:R-:W-:Y:S01]  /*13a0*/  UMOV UR41, 0x404b5e7f ;  /* 0x404b5e7f00297882 */ /* 0x000fe20000000000 */
[----:B------:R-:W-:-:S02]  /*13b0*/  DMUL R48, R8, UR46 ;  /* 0x0000002e08307c28 */ /* 0x000fc40008000000 */
[----:B------:R-:W-:Y:S01]  /*13c0*/  DFMA R58, R36, UR40, R10 ;  /* 0x00000028243a7c2b */ /* 0x000fe2000800000a */
[C---:B------:R-:W-:Y:S01]  /*13d0*/  IMAD.WIDE R10, R18.reuse, 0x8, R38 ;  /* 0x00000008120a7825 */ /* 0x040fe200078e0226 */
[----:B------:R-:W-:Y:S01]  /*13e0*/  UMOV UR40, 0xb6702c04 ;  /* 0xb6702c0400287882 */ /* 0x000fe20000000000 */
[----:B------:R-:W-:Y:S01]  /*13f0*/  UMOV UR41, 0x40613fe2 ;  /* 0x40613fe200297882 */ /* 0x000fe20000000000 */
[----:B------:R-:W-:Y:S01]  /*1400*/  UMOV UR48, 0xb94410e9 ;  /* 0xb94410e900307882 */ /* 0x000fe20000000000 */
[----:B------:R-:W-:Y:S01]  /*1410*/  UMOV UR49, 0x3ff45ab7 ;  /* 0x3ff45ab700317882 */ /* 0x000fe20000000000 */
[----:B------:R0:W-:Y:S01]  /*1420*/  STG.E.64 desc[UR4][R42.64], R60 ;  /* 0x0000003c2a007986 */ /* 0x0001e2000c101b04 */
[----:B------:R-:W-:Y:S01]  /*1430*/  DFMA R48, R22, UR48, R48 ;  /* 0x0000003016307c2b */ /* 0x000fe20008000030 */
[----:B------:R-:W-:Y:S01]  /*1440*/  UMOV UR46, 0xc6befaa4 ;  /* 0xc6befaa4002e7882 */ /* 0x000fe20000000000 */
[----:B------:R-:W-:Y:S01]  /*1450*/  UMOV UR47, 0x40523eff ;  /* 0x40523eff002f7882 */ /* 0x000fe20000000000 */
[----:B------:R1:W-:Y:S04]  /*1460*/  STG.E.64 desc[UR4][R38.64], R56 ;  /* 0x0000003826007986 */ /* 0x0003e8000c101b04 */
[----:B------:R2:W-:Y:S01]  /*1470*/  STG.E.64 desc[UR4][R10.64], R58 ;  /* 0x0000003a0a007986 */ /* 0x0005e2000c101b04 */
[----:B0-----:R-:W-:Y:S01]  /*1480*/  DFMA R60, R30, -UR40, R16 ;  /* 0x800000281e3c7c2b */ /* 0x001fe20008000010 */
[----:B------:R-:W-:Y:S01]  /*1490*/  IMAD.WIDE R42, R18, 0x8, R10 ;  /* 0x00000008122a7825 */ /* 0x000fe200078e020a */
[----:B-1----:R-:W-:-:S02]  /*14a0*/  DMUL R38, R34, UR20 ;  /* 0x0000001422267c28 */ /* 0x002fc40008000000 */
[----:B--2---:R-:W-:-:S03]  /*14b0*/  DMUL R10, R36, UR46 ;  /* 0x0000002e240a7c28 */ /* 0x004fc60008000000 */
[----:B------:R0:W-:Y:S01]  /*14c0*/  STG.E.64 desc[UR4][R42.64], R60 ;  /* 0x0000003c2a007986 */ /* 0x0001e2000c101b04 */
[----:B------:R-:W-:Y:S01]  /*14d0*/  UMOV UR46, 0x59f075a1 ;  /* 0x59f075a1002e7882 */ /* 0x000fe20000000000 */
[----:B------:R-:W-:Y:S01]  /*14e0*/  UMOV UR47, 0x404251a5 ;  /* 0x404251a5002f7882 */ /* 0x000fe20000000000 */
[----:B------:R-:W-:Y:S01]  /*14f0*/  UMOV UR20, 0x36f44ac0 ;  /* 0x36f44ac000147882 */ /* 0x000fe20000000000 */
[----:B------:R-:W-:Y:S01]  /*1500*/  UMOV UR21, 0x405322fc ;  /* 0x405322fc00157882 */ /* 0x000fe20000000000 */
[----:B------:R-:W-:Y:S01]  /*1510*/  DMUL R16, R14, -UR46 ;  /* 0x8000002e0e107c28 */ /* 0x000fe20008000000 */
[----:B------:R-:W-:Y:S01]  /*1520*/  UMOV UR46, 0x61169a52 ;  /* 0x61169a52002e7882 */ /* 0x000fe20000000000 */
[----:B------:R-:W-:Y:S01]  /*1530*/  UMOV UR47, 0x404e9d6b ;  /* 0x404e9d6b002f7882 */ /* 0x000fe20000000000 */
[----:B0-----:R-:W-:Y:S02]  /*1540*/  DFMA R60, R12, -UR32, R48 ;  /* 0x800000200c3c7c2b */ /* 0x001fe40008000030 */
[----:B------:R-:W-:Y:S01]  /*1550*/  DFMA R48, R46, UR20, -R10 ;  /* 0x000000142e307c2b */ /* 0x000fe2000800080a */
[----:B------:R-:W-:Y:S01]  /*1560*/  UMOV UR20, 0xc4cda32e ;  /* 0xc4cda32e00147882 */ /* 0x000fe20000000000 */
[----:B------:R-:W-:Y:S01]  /*1570*/  UMOV UR21, 0x401dcf85 ;  /* 0x401dcf8500157882 */ /* 0x000fe20000000000 */
[----:B------:R-:W-:Y:S01]  /*1580*/  DFMA R58, R20, UR46, R38 ;  /* 0x0000002e143a7c2b */ /* 0x000fe20008000026 */
[----:B------:R-:W-:-:S02]  /*1590*/  IMAD.WIDE R56, R18, 0x8, R42 ;  /* 0x0000000812387825 */ /* 0x000fc400078e022a */
[----:B------:R-:W-:Y:S01]  /*15a0*/  DFMA R38, R50, -UR20, R60 ;  /* 0x8000001432267c2b */ /* 0x000fe2000800003c */
[----:B------:R-:W-:Y:S01]  /*15b0*/  UMOV UR46, 0x71ad99ac ;  /* 0x71ad99ac002e7882 */ /* 0x000fe20000000000 */
[----:B------:R-:W-:Y:S01]  /*15c0*/  UMOV UR47, 0x4033c3a6 ;  /* 0x4033c3a6002f7882 */ /* 0x000fe20000000000 */
[----:B------:R-:W-:Y:S01]  /*15d0*/  UMOV UR48, 0x40b9bc37 ;  /* 0x40b9bc3700307882 */ /* 0x000fe20000000000 */
[----:B------:R-:W-:Y:S01]  /*15e0*/  UMOV UR49, 0x403468f2 ;  /* 0x403468f200317882 */ /* 0x000fe20000000000 */
[----:B------:R0:W-:Y:S01]  /*15f0*/  STG.E.64 desc[UR4][R56.64], R48 ;  /* 0x0000003038007986 */ /* 0x0001e2000c101b04 */
[----:B------:R-:W-:Y:S01]  /*1600*/  IMAD.WIDE R60, R18, 0x8, R56 ;  /* 0x00000008123c7825 */ /* 0x000fe200078e0238 */
[----:B------:R-:W-:Y:S01]  /*1610*/  DFMA R42, R44, UR46, R16 ;  /* 0x0000002e2c2a7c2b */ /* 0x000fe20008000010 */
[----:B------:R-:W-:Y:S01]  /*1620*/  UMOV UR46, 0xaa846684 ;  /* 0xaa846684002e7882 */ /* 0x000fe20000000000 */
[----:B------:R-:W-:Y:S02]  /*1630*/  UMOV UR47, 0x400da579 ;  /* 0x400da579002f7882 */ /* 0x000fe40000000000 */
[----:B------:R-:W-:-:S02]  /*1640*/  DFMA R58, R26, UR46, R58 ;  /* 0x0000002e1a3a7c2b */ /* 0x000fc4000800003a */
[----:B0-----:R-:W-:Y:S02]  /*1650*/  DFMA R56, R40, -UR48, R38 ;  /* 0x8000003028387c2b */ /* 0x001fe40008000026 */
[----:B------:R-:W-:Y:S01]  /*1660*/  DFMA R38, R22, -UR36, -R32 ;  /* 0x8000002416267c2b */ /* 0x000fe20008000820 */
[----:B------:R0:W-:Y:S03]  /*1670*/  STG.E.64 desc[UR4][R60.64], R42 ;  /* 0x0000002a3c007986 */ /* 0x0001e6000c101b04 */
[----:B------:R-:W-:-:S04]  /*1680*/  DFMA R58, R6, -UR12, R58 ;  /* 0x8000000c063a7c2b */ /* 0x000fc8000800003a */
[----:B------:R-:W-:Y:S01]  /*1690*/  DFMA R38, R12, UR38, R38 ;  /* 0x000000260c267c2b */ /* 0x000fe20008000026 */
[C---:B0-----:R-:W-:Y:S01]  /*16a0*/  IMAD.WIDE R60, R18.reuse, 0x8, R60 ;  /* 0x00000008123c7825 */ /* 0x041fe200078e023c */
[----:B------:R-:W-:Y:S01]  /*16b0*/  DMUL R42, R26, UR44 ;  /* 0x0000002c1a2a7c28 */ /* 0x000fe20008000000 */
[----:B------:R-:W-:Y:S01]  /*16c0*/  UMOV UR12, 0x6880c8f9 ;  /* 0x6880c8f9000c7882 */ /* 0x000fe20000000000 */
[----:B------:R-:W-:Y:S02]  /*16d0*/  UMOV UR13, 0x405bf28d ;  /* 0x405bf28d000d7882 */ /* 0x000fe40000000000 */
[----:B------:R0:W-:Y:S01]  /*16e0*/  STG.E.64 desc[UR4][R60.64], R56 ;  /* 0x000000383c007986 */ /* 0x0001e2000c101b04 */
[----:B------:R-:W-:-:S05]  /*16f0*/  IMAD.WIDE R48, R18, 0x8, R60 ;  /* 0x0000000812307825 */ /* 0x000fca00078e023c */
[----:B------:R1:W-:Y:S01]  /*1700*/  STG.E.64 desc[UR4][R48.64], R58 ;  /* 0x0000003a30007986 */ /* 0x0003e2000c101b04 */
[----:B0-----:R-:W-:Y:S02]  /*1710*/  DFMA R56, R34, -UR40, -R42 ;  /* 0x8000002822387c2b */ /* 0x001fe4000800082a */
[----:B------:R-:W-:Y:S01]  /*1720*/  DFMA R42, R50, UR12, R38 ;  /* 0x0000000c322a7c2b */ /* 0x000fe20008000026 */
[----:B------:R-:W-:Y:S01]  /*1730*/  UMOV UR12, 0x526e7022 ;  /* 0x526e7022000c7882 */ /* 0x000fe20000000000 */
[----:B------:R-:W-:Y:S01]  /*1740*/  UMOV UR13, 0x405cb47a ;  /* 0x405cb47a000d7882 */ /* 0x000fe20000000000 */
[C---:B-1----:R-:W-:Y:S01]  /*1750*/  IMAD.WIDE R48, R18.reuse, 0x8, R48 ;  /* 0x0000000812307825 */ /* 0x042fe200078e0230 */
[----:B------:R-:W-:Y:S01]  /*1760*/  DMUL R38, R12, -UR12 ;  /* 0x8000000c0c267c28 */ /* 0x000fe20008000000 */
[----:B------:R-:W-:Y:S01]  /*1770*/  UMOV UR36, 0x16671e27 ;  /* 0x16671e2700247882 */ /* 0x000fe20000000000 */
[----:B------:R-:W-:Y:S01]  /*1780*/  DFMA R60, R6, UR42, R56 ;  /* 0x0000002a063c7c2b */ /* 0x000fe20008000038 */
[----:B------:R-:W-:Y:S01]  /*1790*/  UMOV UR37, 0x40098d4e ;  /* 0x40098d4e00257882 */ /* 0x000fe20000000000 */
[----:B------:R0:W-:Y:S01]  /*17a0*/  STG.E.64 desc[UR4][R48.64], R42 ;  /* 0x0000002a30007986 */ /* 0x0001e2000c101b04 */
[----:B------:R-:W-:Y:S01]  /*17b0*/  IMAD.WIDE R56, R18, 0x8, R48 ;  /* 0x0000000812387825 */ /* 0x000fe200078e0230 */
[----:B------:R-:W-:Y:S01]  /*17c0*/  UMOV UR12, 0x95e61960 ;  /* 0x95e61960000c7882 */ /* 0x000fe20000000000 */
[----:B------:R-:W-:-:S02]  /*17d0*/  UMOV UR13, 0x404e8813 ;  /* 0x404e8813000d7882 */ /* 0x000fc40000000000 */
[----:B------:R-:W-:Y:S01]  /*17e0*/  DFMA R58, R22, UR12, R38 ;  /* 0x0000000c163a7c2b */ /* 0x000fe20008000026 */
[----:B------:R-:W-:Y:S01]  /*17f0*/  UMOV UR12, 0x59f075a1 ;  /* 0x59f075a1000c7882 */ /* 0x000fe20000000000 */
[----:B------:R-:W-:Y:S01]  /*1800*/  UMOV UR13, 0x404251a5 ;  /* 0x404251a5000d7882 */ /* 0x000fe20000000000 */
[----:B------:R1:W-:Y:S01]  /*1810*/  STG.E.64 desc[UR4][R56.64], R60 ;  /* 0x0000003c38007986 */ /* 0x0003e2000c101b04 */
[----:B------:R-:W-:Y:S02]  /*1820*/  DMUL R38, R6, UR12 ;  /* 0x0000000c06267c28 */ /* 0x000fe40008000000 */
[----:B0-----:R-:W-:Y:S01]  /*1830*/  DMUL R42, R52, UR36 ;  /* 0x00000024342a7c28 */ /* 0x001fe20008000000 */
[----:B------:R-:W-:Y:S01]  /*1840*/  UMOV UR12, 0xd444d1 ;  /* 0x00d444d1000c7882 */ /* 0x000fe20000000000 */
[----:B------:R-:W-:Y:S01]  /*1850*/  UMOV UR13, 0x4017535e ;  /* 0x4017535e000d7882 */ /* 0x000fe20000000000 */
[----:B------:R-:W-:Y:S01]  /*1860*/  UMOV UR36, 0xfa9cda55 ;  /* 0xfa9cda5500247882 */ /* 0x000fe20000000000 */
[----:B------:R-:W-:Y:S01]  /*1870*/  UMOV UR37, 0x40304892 ;  /* 0x4030489200257882 */ /* 0x000fe20000000000 */
[----:B-1----:R-:W-:-:S03]  /*1880*/  IMAD.WIDE R56, R18, 0x8, R56 ;  /* 0x0000000812387825 */ /* 0x002fc600078e0238 */
[----:B------:R-:W-:Y:S02]  /*1890*/  DFMA R42, R24, -UR12, -R42 ;  /* 0x8000000c182a7c2b */ /* 0x000fe4000800082a */
[----:B------:R-:W-:Y:S01]  /*18a0*/  DMUL R24, R22, -UR36 ;  /* 0x8000002416187c28 */ /* 0x000fe20008000000 */
[----:B------:R-:W-:Y:S01]  /*18b0*/  UMOV UR12, 0xaa846684 ;  /* 0xaa846684000c7882 */ /* 0x000fe20000000000 */
[----:B------:R0:W-:Y:S01]  /*18c0*/  STG.E.64 desc[UR4][R56.64], R58 ;  /* 0x0000003a38007986 */ /* 0x0001e2000c101b04 */
[----:B------:R-:W-:Y:S02]  /*18d0*/  UMOV UR13, 0x404da579 ;  /* 0x404da579000d7882 */ /* 0x000fe40000000000 */
[----:B------:R-:W-:Y:S01]  /*18e0*/  DFMA R60, R26, UR12, -R38 ;  /* 0x0000000c1a3c7c2b */ /* 0x000fe20008000826 */
[----:B------:R-:W-:Y:S01]  /*18f0*/  UMOV UR12, 0x3dfe5dd0 ;  /* 0x3dfe5dd0000c7882 */ /* 0x000fe20000000000 */
[----:B------:R-:W-:Y:S01]  /*1900*/  UMOV UR13, 0x402d3199 ;  /* 0x402d3199000d7882 */ /* 0x000fe20000000000 */
[----:B------:R-:W-:Y:S01]  /*1910*/  IMAD.WIDE R48, R18, 0x8, R56 ;  /* 0x0000000812307825 */ /* 0x000fe200078e0238 */
[----:B0-----:R-:W-:-:S02]  /*1920*/  DMUL R58, R14, -UR8 ;  /* 0x800000080e3a7c28 */ /* 0x001fc40008000000 */
[----:B------:R-:W-:Y:S01]  /*1930*/  DFMA R56, R8, UR12, R24 ;  /* 0x0000000c08387c2b */ /* 0x000fe20008000018 */
[----:B------:R-:W-:Y:S01]  /*1940*/  UMOV UR12, 0x3fe34ce5 ;  /* 0x3fe34ce5000c7882 */ /* 0x000fe20000000000 */
[----:B------:R-:W-:Y:S01]  /*1950*/  UMOV UR13, 0x40263c1b ;  /* 0x40263c1b000d7882 */ /* 0x000fe20000000000 */
[----:B------:R0:W-:Y:S03]  /*1960*/  STG.E.64 desc[UR4][R48.64], R60 ;  /* 0x0000003c30007986 */ /* 0x0001e6000c101b04 */
[----:B------:R-:W-:Y:S01]  /*1970*/  DFMA R58, R44, -UR12, R58 ;  /* 0x8000000c2c3a7c2b */ /* 0x000fe2000800003a */
[----:B------:R-:W-:Y:S01]  /*1980*/  UMOV UR12, 0xb6702c05 ;  /* 0xb6702c05000c7882 */ /* 0x000fe20000000000 */
[----:B------:R-:W-:Y:S01]  /*1990*/  UMOV UR13, 0x40313fe2 ;  /* 0x40313fe2000d7882 */ /* 0x000fe20000000000 */
[----:B------:R-:W-:Y:S01]  /*19a0*/  DFMA R42, R46, -UR32, R42 ;  /* 0x800000202e2a7c2b */ /* 0x000fe2000800002a */
[----:B0-----:R-:W-:-:S05]  /*19b0*/  IMAD.WIDE R48, R18, 0x8, R48 ;  /* 0x0000000812307825 */ /* 0x001fca00078e0230 */
[----:B------:R0:W-:Y:S02]  /*19c0*/  STG.E.64 desc[UR4][R48.64], R56 ;  /* 0x0000003830007986 */ /* 0x0001e4000c101b04 */
[----:B0-----:R-:W-:Y:S01]  /*19d0*/  DFMA R56, R30, -UR12, R58 ;  /* 0x8000000c1e387c2b */ /* 0x001fe2000800003a */
[----:B------:R-:W-:Y:S01]  /*19e0*/  UMOV UR12, 0x3dfe5dd2 ;  /* 0x3dfe5dd2000c7882 */ /* 0x000fe20000000000 */
[----:B------:R-:W-:Y:S01]  /*19f0*/  IMAD.WIDE R58, R18, 0x8, R48 ;  /* 0x00000008123a7825 */ /* 0x000fe200078e0230 */
[----:B------:R-:W-:Y:S02]  /*1a00*/  UMOV UR13, 0x3fed3199 ;  /* 0x3fed3199000d7882 */ /* 0x000fe40000000000 */
[----:B------:R-:W-:-:S03]  /*1a10*/  DFMA R42, R36, -UR12, R42 ;  /* 0x8000000c242a7c2b */ /* 0x000fc6000800002a */
[----:B------:R-:W-:Y:S01]  /*1a20*/  DFMA R60, R2, -UR48, R56 ;  /* 0x80000030023c7c2b */ /* 0x000fe20008000038 */
[----:B------:R-:W-:Y:S01]  /*1a30*/  UMOV UR13, 0x3fdd3199 ;  /* 0x3fdd3199000d7882 */ /* 0x000fe20000000000 */
[----:B------:R-:W-:Y:S01]  /*1a40*/  IMAD.WIDE R2, R18, 0x8, R58 ;  /* 0x0000000812027825 */ /* 0x000fe200078e023a */
[----:B------:R-:W-:Y:S01]  /*1a50*/  DMUL R48, R8, UR12 ;  /* 0x0000000c08307c28 */ /* 0x000fe20008000000 */
[----:B------:R-:W-:Y:S04]  /*1a60*/  STG.E.64 desc[UR4][R58.64], R42 ;  /* 0x0000002a3a007986 */ /* 0x000fe8000c101b04 */
[----:B------:R0:W-:Y:S01]  /*1a70*/  STG.E.64 desc[UR4][R2.64], R60 ;  /* 0x0000003c02007986 */ /* 0x0001e2000c101b04 */
[----:B------:R-:W-:Y:S01]  /*1a80*/  UMOV UR12, 0xb94410ec ;  /* 0xb94410ec000c7882 */ /* 0x000fe20000000000 */
[----:B------:R-:W-:Y:S01]  /*1a90*/  UMOV UR13, 0x3fd45ab7 ;  /* 0x3fd45ab7000d7882 */ /* 0x000fe20000000000 */
[----:B------:R-:W-:-:S02]  /*1aa0*/  DFMA R56, R22, -UR10, -R32 ;  /* 0x8000000a16387c2b */ /* 0x000fc40008000820 */
[----:B------:R-:W-:Y:S01]  /*1ab0*/  DFMA R48, R22, UR12, R48 ;  /* 0x0000000c16307c2b */ /* 0x000fe20008000030 */
[----:B0-----:R-:W-:Y:S01]  /*1ac0*/  IMAD.WIDE R2, R18, 0x8, R2 ;  /* 0x0000000812027825 */ /* 0x001fe200078e0202 */
[----:B------:R-:W-:-:S03]  /*1ad0*/  UMOV UR10, 0x57ed4467 ;  /* 0x57ed4467000a7882 */ /* 0x000fc60000000000 */
[C---:B------:R-:W-:Y:S01]  /*1ae0*/  IMAD.WIDE R32, R18.reuse, 0x8, R2 ;  /* 0x0000000812207825 */ /* 0x040fe200078e0202 */
[----:B------:R-:W-:Y:S02]  /*1af0*/  UMOV UR11, 0x3fde9e60 ;  /* 0x3fde9e60000b7882 */ /* 0x000fe40000000000 */
[----:B------:R-:W-:Y:S01]  /*1b00*/  DFMA R48, R12, UR10, R48 ;  /* 0x0000000a0c307c2b */ /* 0x000fe20008000030 */
[----:B------:R-:W-:Y:S01]  /*1b10*/  UMOV UR10, 0xc6befaa4 ;  /* 0xc6befaa4000a7882 */ /* 0x000fe20000000000 */
[C---:B------:R-:W-:Y:S01]  /*1b20*/  IMAD.WIDE R42, R18.reuse, 0x8, R32 ;  /* 0x00000008122a7825 */ /* 0x040fe200078e0220 */
[----:B------:R-:W-:Y:S01]  /*1b30*/  UMOV UR11, 0x40423eff ;  /* 0x40423eff000b7882 */ /* 0x000fe20000000000 */
[----:B------:R-:W-:Y:S01]  /*1b40*/  UMOV UR12, 0x3dfe5dd0 ;  /* 0x3dfe5dd0000c7882 */ /* 0x000fe20000000000 */
[----:B------:R-:W-:Y:S01]  /*1b50*/  UMOV UR13, 0x402d3199 ;  /* 0x402d3199000d7882 */ /* 0x000fe20000000000 */
[C---:B------:R-:W-:Y:S02]  /*1b60*/  DFMA R4, R8.reuse, UR10, R4 ;  /* 0x0000000a08047c2b */ /* 0x040fe40008000004 */
[----:B------:R-:W-:Y:S01]  /*1b70*/  DFMA R8, R8, -UR12, R24 ;  /* 0x8000000c08087c2b */ /* 0x000fe20008000018 */
[----:B------:R-:W-:Y:S01]  /*1b80*/  IMAD.WIDE R24, R18, 0x8, R42 ;  /* 0x0000000812187825 */ /* 0x000fe200078e022a */
[----:B------:R-:W-:Y:S01]  /*1b90*/  UMOV UR10, 0xb99a141a ;  /* 0xb99a141a000a7882 */ /* 0x000fe20000000000 */
[----:B------:R-:W-:Y:S01]  /*1ba0*/  UMOV UR11, 0x3fe108de ;  /* 0x3fe108de000b7882 */ /* 0x000fe20000000000 */
[----:B------:R-:W-:-:S02]  /*1bb0*/  DFMA R52, R52, UR18, R54 ;  /* 0x0000001234347c2b */ /* 0x000fc40008000036 */
[----:B------:R-:W-:Y:S01]  /*1bc0*/  DFMA R48, R50, UR10, R48 ;  /* 0x0000000a32307c2b */ /* 0x000fe20008000030 */
[C---:B------:R-:W-:Y:S01]  /*1bd0*/  IMAD.WIDE R54, R18.reuse, 0x8, R24 ;  /* 0x0000000812367825 */ /* 0x040fe200078e0218 */
[----:B------:R-:W-:Y:S01]  /*1be0*/  UMOV UR10, 0x36f44ac0 ;  /* 0x36f44ac0000a7882 */ /* 0x000fe20000000000 */
[----:B------:R-:W-:Y:S02]  /*1bf0*/  UMOV UR11, 0x405322fc ;  /* 0x405322fc000b7882 */ /* 0x000fe40000000000 */
[----:B------:R-:W-:Y:S01]  /*1c00*/  DFMA R46, R46, -UR10, -R10 ;  /* 0x8000000a2e2e7c2b */ /* 0x000fe2000800080a */
[----:B------:R-:W-:Y:S01]  /*1c10*/  UMOV UR10, 0xd444d1 ;  /* 0x00d444d1000a7882 */ /* 0x000fe20000000000 */
[----:B------:R-:W-:Y:S01]  /*1c20*/  UMOV UR11, 0x3fe7535e ;  /* 0x3fe7535e000b7882 */ /* 0x000fe20000000000 */
[----:B------:R-:W-:Y:S01]  /*1c30*/  IMAD.WIDE R10, R18, 0x8, R54 ;  /* 0x00000008120a7825 */ /* 0x000fe200078e0236 */
[----:B------:R-:W-:Y:S01]  /*1c40*/  DFMA R48, R40, UR10, R48 ;  /* 0x0000000a28307c2b */ /* 0x000fe20008000030 */
[----:B------:R-:W-:Y:S01]  /*1c50*/  UMOV UR10, 0xaa846684 ;  /* 0xaa846684000a7882 */ /* 0x000fe20000000000 */
[----:B------:R-:W-:Y:S01]  /*1c60*/  UMOV UR11, 0x404da579 ;  /* 0x404da579000b7882 */ /* 0x000fe20000000000 */
[----:B------:R-:W-:-:S02]  /*1c70*/  DFMA R28, R44, UR28, R28 ;  /* 0x0000001c2c1c7c2b */ /* 0x000fc4000800001c */
[----:B------:R-:W-:Y:S01]  /*1c80*/  DFMA R44, R44, -UR10, R16 ;  /* 0x8000000a2c2c7c2b */ /* 0x000fe20008000010 */
[----:B------:R-:W-:Y:S01]  /*1c90*/  UMOV UR10, 0xbd80466e ;  /* 0xbd80466e000a7882 */ /* 0x000fe20000000000 */
[C---:B------:R-:W-:Y:S01]  /*1ca0*/  IMAD.WIDE R16, R18.reuse, 0x8, R10 ;  /* 0x0000000812107825 */ /* 0x040fe200078e020a */
[----:B------:R-:W-:Y:S02]  /*1cb0*/  UMOV UR11, 0x400b996a ;  /* 0x400b996a000b7882 */ /* 0x000fe40000000000 */
[----:B------:R-:W-:Y:S02]  /*1cc0*/  DMUL R40, R34, UR10 ;  /* 0x0000000a22287c28 */ /* 0x000fe40008000000 */
[----:B------:R-:W-:Y:S01]  /*1cd0*/  DFMA R30, R30, UR30, R28 ;  /* 0x0000001e1e1e7c2b */ /* 0x000fe2000800001c */
[----:B------:R-:W-:Y:S01]  /*1ce0*/  IMAD.WIDE R28, R18, 0x8, R16 ;  /* 0x00000008121c7825 */ /* 0x000fe200078e0210 */
[----:B------:R-:W-:Y:S01]  /*1cf0*/  UMOV UR10, 0xd444d1 ;  /* 0x00d444d1000a7882 */ /* 0x000fe20000000000 */
[----:B------:R-:W-:Y:S01]  /*1d00*/  UMOV UR11, 0x4007535e ;  /* 0x4007535e000b7882 */ /* 0x000fe20000000000 */
[----:B------:R-:W-:-:S02]  /*1d10*/  DFMA R56, R12, -UR16, R56 ;  /* 0x800000100c387c2b */ /* 0x000fc40008000038 */
[----:B------:R-:W-:Y:S01]  /*1d20*/  DFMA R40, R20, -UR10, -R40 ;  /* 0x8000000a14287c2b */ /* 0x000fe20008000828 */
[C---:B------:R-:W-:Y:S01]  /*1d30*/  IMAD.WIDE R20, R18.reuse, 0x8, R28 ;  /* 0x0000000812147825 */ /* 0x040fe200078e021c */
[----:B------:R-:W-:Y:S01]  /*1d40*/  DFMA R4, R12, UR34, R4 ;  /* 0x000000220c047c2b */ /* 0x000fe20008000004 */
[----:B------:R-:W-:Y:S01]  /*1d50*/  UMOV UR12, 0xe190019 ;  /* 0x0e190019000c7882 */ /* 0x000fe20000000000 */
[----:B------:R-:W-:Y:S02]  /*1d60*/  UMOV UR13, 0x4038b490 ;  /* 0x4038b490000d7882 */ /* 0x000fe40000000000 */
[----:B------:R-:W-:Y:S01]  /*1d70*/  DFMA R50, R50, -UR20, R56 ;  /* 0x8000001432327c2b */ /* 0x000fe20008000038 */
[----:B------:R-:W-:Y:S01]  /*1d80*/  IMAD.WIDE R12, R18, 0x8, R20 ;  /* 0x00000008120c7825 */ /* 0x000fe200078e0214 */
[C---:B------:R-:W-:Y:S01]  /*1d90*/  DMUL R56, R26.reuse, UR12 ;  /* 0x0000000c1a387c28 */ /* 0x040fe20008000000 */
[----:B------:R-:W-:Y:S01]  /*1da0*/  UMOV UR10, 0x71ad99ac ;  /* 0x71ad99ac000a7882 */ /* 0x000fe20000000000 */
[----:B------:R-:W-:Y:S01]  /*1db0*/  UMOV UR11, 0x4033c3a6 ;  /* 0x4033c3a6000b7882 */ /* 0x000fe20000000000 */
[----:B------:R-:W-:-:S02]  /*1dc0*/  DFMA R40, R26, -UR14, R40 ;  /* 0x8000000e1a287c2b */ /* 0x000fc40008000028 */
[----:B------:R-:W-:Y:S01]  /*1dd0*/  DFMA R38, R26, -UR10, -R38 ;  /* 0x8000000a1a267c2b */ /* 0x000fe20008000826 */
[C---:B------:R-:W-:Y:S01]  /*1de0*/  IMAD.WIDE R26, R18.reuse, 0x8, R12 ;  /* 0x00000008121a7825 */ /* 0x040fe200078e020c */
[----:B------:R-:W-:Y:S01]  /*1df0*/  UMOV UR10, 0x3dfe5dd3 ;  /* 0x3dfe5dd3000a7882 */ /* 0x000fe20000000000 */
[----:B------:R-:W-:Y:S01]  /*1e00*/  UMOV UR11, 0x403d3199 ;  /* 0x403d3199000b7882 */ /* 0x000fe20000000000 */
[----:B------:R-:W-:Y:S02]  /*1e10*/  DFMA R34, R34, UR26, R56 ;  /* 0x0000001a22227c2b */ /* 0x000fe40008000038 */
[C---:B------:R-:W-:Y:S02]  /*1e20*/  DFMA R52, R36.reuse, UR24, R52 ;  /* 0x0000001824347c2b */ /* 0x040fe40008000034 */
[----:B------:R-:W-:Y:S01]  /*1e30*/  DMUL R56, R36, UR10 ;  /* 0x0000000a24387c28 */ /* 0x000fe20008000000 */
[----:B------:R-:W-:Y:S01]  /*1e40*/  IMAD.WIDE R36, R18, 0x8, R26 ;  /* 0x0000000812247825 */ /* 0x000fe200078e021a */
[----:B------:R-:W-:Y:S01]  /*1e50*/  UMOV UR12, 0x890ce401 ;  /* 0x890ce401000c7882 */ /* 0x000fe20000000000 */
[----:B------:R-:W-:-:S02]  /*1e60*/  UMOV UR13, 0x401bea20 ;  /* 0x401bea20000d7882 */ /* 0x000fc40000000000 */
[----:B------:R-:W-:Y:S01]  /*1e70*/  DMUL R14, R14, UR12 ;  /* 0x0000000c0e0e7c28 */ /* 0x000fe20008000000 */
[----:B------:R-:W-:Y:S01]  /*1e80*/  IMAD.WIDE R58, R18, 0x8, R36 ;  /* 0x00000008123a7825 */ /* 0x000fe200078e0224 */
[----:B------:R0:W-:Y:S01]  /*1e90*/  STG.E.64 desc[UR4][R2.64], R52 ;  /* 0x0000003402007986 */ /* 0x0001e2000c101b04 */
[C---:B------:R-:W-:Y:S02]  /*1ea0*/  DFMA R40, R6.reuse, -UR8, R40 ;  /* 0x8000000806287c2b */ /* 0x040fe40008000028 */
[----:B------:R-:W-:Y:S01]  /*1eb0*/  DFMA R34, R6, UR22, R34 ;  /* 0x0000001606227c2b */ /* 0x000fe20008000022 */
[----:B------:R-:W-:Y:S01]  /*1ec0*/  STG.E.64 desc[UR4][R32.64], R30 ;  /* 0x0000001e20007986 */ /* 0x000fe2000c101b04 */
[----:B------:R-:W-:-:S03]  /*1ed0*/  UMOV UR8, 0xb0b342ad ;  /* 0xb0b342ad00087882 */ /* 0x000fc60000000000 */
[----:B------:R-:W-:Y:S01]  /*1ee0*/  STG.E.64 desc[UR4][R42.64], R46 ;  /* 0x0000002e2a007986 */ /* 0x000fe2000c101b04 */
[----:B------:R-:W-:-:S03]  /*1ef0*/  UMOV UR9, 0x3ff29c15 ;  /* 0x3ff29c1500097882 */ /* 0x000fc60000000000 */
[----:B------:R-:W-:Y:S01]  /*1f00*/  STG.E.64 desc[UR4][R24.64], R44 ;  /* 0x0000002c18007986 */ /* 0x000fe2000c101b04 */
[----:B0-----:R-:W-:-:S03]  /*1f10*/  IMAD.WIDE R2, R18, 0x8, R58 ;  /* 0x0000000812027825 */ /* 0x001fc600078e023a */
        /* <DEDUP_REMOVED lines=15> */
.L_x_2:
        /* <DEDUP_REMOVED lines=15> */
.L_x_88:


//--------------------- .text._Z13left_sph2cartILi7EEvPdPKdiiiiPKi --------------------------
	.section	.text._Z13left_sph2cartILi7EEvPdPKdiiiiPKi,"ax",@progbits
	.align	128
.text._Z13left_sph2cartILi7EEvPdPKdiiiiPKi:
        .type           _Z13left_sph2cartILi7EEvPdPKdiiiiPKi,@function
        .size           _Z13left_sph2cartILi7EEvPdPKdiiiiPKi,(.L_x_89 - _Z13left_sph2cartILi7EEvPdPKdiiiiPKi)
        .other          _Z13left_sph2cartILi7EEvPdPKdiiiiPKi,@"STO_CUDA_ENTRY STV_DEFAULT"
_Z13left_sph2cartILi7EEvPdPKdiiiiPKi:
        /* <DEDUP_REMOVED lines=40> */
[----:B------:R-:W4:Y:S02]  /*0280*/  LDC R17, c[0x0][0x360] ;  /* 0x0000d800ff117b82 */ /* 0x000f240000000800 */
[----:B----4-:R-:W-:-:S04]  /*0290*/  IMAD R17, R17, UR8, R12 ;  /* 0x0000000811117c24 */ /* 0x010fc8000f8e020c */
[----:B---3--:R-:W-:-:S04]  /*02a0*/  IMAD R13, R8, R16, R17 ;  /* 0x00000010080d7224 */ /* 0x008fc800078e0211 */
[----:B------:R-:W-:-:S04]  /*02b0*/  IMAD.WIDE R12, R13, 0x8, R24 ;  /* 0x000000080d0c7825 */ /* 0x000fc800078e0218 */
[----:B-----5:R-:W-:Y:S02]  /*02c0*/  IMAD R9, R9, R16, R17 ;  /* 0x0000001009097224 */ /* 0x020fe400078e0211 */
[----:B------:R-:W3:Y:S02]  /*02d0*/  LDG.E.64 R12, desc[UR4][R12.64] ;  /* 0x000000040c0c7981 */ /* 0x000ee4000c1e1b00 */
[----:B------:R-:W-:-:S04]  /*02e0*/  IMAD.WIDE R8, R9, 0x8, R24 ;  /* 0x0000000809087825 */ /* 0x000fc800078e0218 */
[----:B--2---:R-:W-:Y:S02]  /*02f0*/  IMAD R29, R18, R16, R17 ;  /* 0x00000010121d7224 */ /* 0x004fe400078e0211 */
[----:B------:R-:W2:Y:S02]  /*0300*/  LDG.E.64 R8, desc[UR4][R8.64] ;  /* 0x0000000408087981 */ /* 0x000ea4000c1e1b00 */
[----:B------:R-:W-:-:S04]  /*0310*/  IMAD.WIDE R28, R29, 0x8, R24 ;  /* 0x000000081d1c7825 */ /* 0x000fc800078e0218 */
[-CC-:B------:R-:W-:Y:S02]  /*0320*/  IMAD R19, R19, R16.reuse, R17.reuse ;  /* 0x0000001013137224 */ /* 0x180fe400078e0211 */
[----:B------:R-:W4:Y:S01]  /*0330*/  LDG.E.64 R28, desc[UR4][R28.64] ;  /* 0x000000041c1c7981 */ /* 0x000f22000c1e1b00 */
[----:B------:R-:W-:Y:S02]  /*0340*/  IMAD R11, R11, R16, R17 ;  /* 0x000000100b0b7224 */ /* 0x000fe400078e0211 */
[----:B------:R-:W-:-:S04]  /*0350*/  IMAD.WIDE R36, R19, 0x8, R24 ;  /* 0x0000000813247825 */ /* 0x000fc800078e0218 */
[----:B-1----:R-:W-:Y:S02]  /*0360*/  IMAD.WIDE R14, R11, 0x8, R24 ;  /* 0x000000080b0e7825 */ /* 0x002fe400078e0218 */
[----:B------:R-:W5:Y:S02]  /*0370*/  LDG.E.64 R36, desc[UR4][R36.64] ;  /* 0x0000000424247981 */ /* 0x000f64000c1e1b00 */
[-CC-:B------:R-:W-:Y:S02]  /*0380*/  IMAD R7, R7, R16.reuse, R17.reuse ;  /* 0x0000001007077224 */ /* 0x180fe400078e0211 */
[----:B------:R-:W-:Y:S02]  /*0390*/  IMAD R21, R10, R16, R17 ;  /* 0x000000100a157224 */ /* 0x000fe400078e0211 */
[----:B------:R-:W5:Y:S01]  /*03a0*/  LDG.E.64 R10, desc[UR4][R14.64] ;  /* 0x000000040e0a7981 */ /* 0x000f62000c1e1b00 */
[----:B------:R-:W-:-:S04]  /*03b0*/  IMAD.WIDE R22, R7, 0x8, R24 ;  /* 0x0000000807167825 */ /* 0x000fc800078e0218 */
[----:B------:R-:W-:-:S04]  /*03c0*/  IMAD.WIDE R20, R21, 0x8, R24 ;  /* 0x0000000815147825 */ /* 0x000fc800078e0218 */
[-CC-:B------:R-:W-:Y:S02]  /*03d0*/  IMAD R19, R4, R16.reuse, R17.reuse ;  /* 0x0000001004137224 */ /* 0x180fe400078e0211 */
[----:B------:R-:W-:Y:S01]  /*03e0*/  IMAD R33, R5, R16, R17 ;  /* 0x0000001005217224 */ /* 0x000fe200078e0211 */
[----:B------:R-:W5:Y:S01]  /*03f0*/  LDG.E.64 R20, desc[UR4][R20.64] ;  /* 0x0000000414147981 */ /* 0x000f62000c1e1b00 */
[----:B------:R-:W-:-:S03]  /*0400*/  IMAD.WIDE R18, R19, 0x8, R24 ;  /* 0x0000000813127825 */ /* 0x000fc600078e0218 */
[----:B------:R1:W5:Y:S01]  /*0410*/  LDG.E.64 R4, desc[UR4][R22.64] ;  /* 0x0000000416047981 */ /* 0x000362000c1e1b00 */
[----:B------:R-:W-:-:S03]  /*0420*/  IMAD.WIDE R32, R33, 0x8, R24 ;  /* 0x0000000821207825 */ /* 0x000fc600078e0218 */
[----:B------:R-:W5:Y:S01]  /*0430*/  LDG.E.64 R18, desc[UR4][R18.64] ;  /* 0x0000000412127981 */ /* 0x000f62000c1e1b00 */
[-CC-:B------:R-:W-:Y:S02]  /*0440*/  IMAD R3, R3, R16.reuse, R17.reuse ;  /* 0x0000001003037224 */ /* 0x180fe400078e0211 */
[----:B------:R-:W-:Y:S01]  /*0450*/  IMAD R7, R6, R16, R17 ;  /* 0x0000001006077224 */ /* 0x000fe200078e0211 */
[----:B------:R0:W5:Y:S01]  /*0460*/  LDG.E.64 R14, desc[UR4][R32.64] ;  /* 0x00000004200e7981 */ /* 0x000162000c1e1b00 */
[----:B------:R-:W-:-:S04]  /*0470*/  IMAD.WIDE R34, R3, 0x8, R24 ;  /* 0x0000000803227825 */ /* 0x000fc800078e0218 */
[----:B------:R-:W-:-:S04]  /*0480*/  IMAD.WIDE R6, R7, 0x8, R24 ;  /* 0x0000000807067825 */ /* 0x000fc800078e0218 */
[-C--:B------:R-:W-:Y:S02]  /*0490*/  IMAD R31, R2, R16.reuse, R17 ;  /* 0x00000010021f7224 */ /* 0x080fe400078e0211 */
[----:B------:R3:W5:Y:S02]  /*04a0*/  LDG.E.64 R2, desc[UR4][R34.64] ;  /* 0x0000000422027981 */ /* 0x000764000c1e1b00 */
[----:B-1----:R-:W-:Y:S02]  /*04b0*/  IMAD.WIDE R22, R31, 0x8, R24 ;  /* 0x000000081f167825 */ /* 0x002fe400078e0218 */
[----:B------:R-:W5:Y:S04]  /*04c0*/  LDG.E.64 R6, desc[UR4][R6.64] ;  /* 0x0000000406067981 */ /* 0x000f68000c1e1b00 */
[----:B------:R-:W5:Y:S01]  /*04d0*/  LDG.E.64 R22, desc[UR4][R22.64] ;  /* 0x0000000416167981 */ /* 0x000f62000c1e1b00 */
[----:B------:R-:W-:-:S04]  /*04e0*/  IMAD R31, R30, R16, R17 ;  /* 0x000000101e1f7224 */ /* 0x000fc800078e0211 */
[----:B------:R-:W-:-:S04]  /*04f0*/  IMAD.WIDE R30, R31, 0x8, R24 ;  /* 0x000000081f1e7825 */ /* 0x000fc800078e0218 */
[----:B------:R-:W-:Y:S02]  /*0500*/  IMAD R27, R27, R16, R17 ;  /* 0x000000101b1b7224 */ /* 0x000fe400078e0211 */
[----:B------:R-:W5:Y:S02]  /*0510*/  LDG.E.64 R30, desc[UR4][R30.64] ;  /* 0x000000041e1e7981 */ /* 0x000f64000c1e1b00 */
[----:B0-----:R-:W-:-:S04]  /*0520*/  IMAD.WIDE R32, R27, 0x8, R24 ;  /* 0x000000081b207825 */ /* 0x001fc800078e0218 */
[----:B------:R-:W-:Y:S02]  /*0530*/  IMAD R27, R26, R16, R17 ;  /* 0x000000101a1b7224 */ /* 0x000fe400078e0211 */
[----:B------:R-:W5:Y:S02]  /*0540*/  LDG.E.64 R32, desc[UR4][R32.64] ;  /* 0x0000000420207981 */ /* 0x000f64000c1e1b00 */
[----:B------:R-:W-:-:S06]  /*0550*/  IMAD.WIDE R24, R27, 0x8, R24 ;  /* 0x000000081b187825 */ /* 0x000fcc00078e0218 */
[----:B------:R-:W5:Y:S01]  /*0560*/  LDG.E.64 R24, desc[UR4][R24.64] ;  /* 0x0000000418187981 */ /* 0x000f62000c1e1b00 */
[----:B------:R-:W-:Y:S01]  /*0570*/  UMOV UR6, 0xff144576 ;  /* 0xff14457600067882 */ /* 0x000fe20000000000 */
[----:B------:R-:W-:Y:S01]  /*0580*/  UMOV UR7, 0x3fde0a44 ;  /* 0x3fde0a4400077882 */ /* 0x000fe20000000000 */
[----:B------:R-:W-:Y:S01]  /*0590*/  IMAD R39, R0, 0x24, R39 ;  /* 0x0000002400277824 */ /* 0x000fe200078e0227 */
[----:B------:R-:W-:Y:S01]  /*05a0*/  UMOV UR14, 0xd7ffa13c ;  /* 0xd7ffa13c000e7882 */ /* 0x000fe20000000000 */
[----:B------:R-:W-:Y:S02]  /*05b0*/  UMOV UR15, 0x3fe09af4 ;  /* 0x3fe09af4000f7882 */ /* 0x000fe40000000000 */
[----:B------:R-:W-:Y:S01]  /*05c0*/  IMAD R0, R39, R16, RZ ;  /* 0x0000001027007224 */ /* 0x000fe200078e02ff */
[----:B------:R-:W-:Y:S01]  /*05d0*/  SHF.R.S32.HI R39, RZ, 0x1f, R17 ;  /* 0x0000001fff277819 */ /* 0x000fe20000011411 */
[----:B------:R-:W-:Y:S01]  /*05e0*/  UMOV UR16, 0xdff898b ;  /* 0x0dff898b00107882 */ /* 0x000fe20000000000 */
[----:B------:R-:W-:-:S02]  /*05f0*/  UMOV UR17, 0x4004c1b2 ;  /* 0x4004c1b200117882 */ /* 0x000fc40000000000 */
[----:B------:R-:W-:-:S04]  /*0600*/  IADD3 R17, P0, PT, R17, R0, RZ ;  /* 0x0000000011117210 */ /* 0x000fc80007f1e0ff */
[----:B------:R-:W-:Y:S02]  /*0610*/  LEA.HI.X.SX32 R0, R0, R39, 0x1, P0 ;  /* 0x0000002700007211 */ /* 0x000fe400000f0eff */
[----:B------:R-:W-:Y:S01]  /*0620*/  LEA R38, P0, R17, UR10, 0x3 ;  /* 0x0000000a11267c11 */ /* 0x000fe2000f8018ff */
        /* <DEDUP_REMOVED lines=17> */
[----:B---3--:R-:W-:-:S08]  /*0740*/  DMUL R34, R12, -UR12 ;  /* 0x8000000c0c227c28 */ /* 0x008fd00008000000 */
[----:B--2---:R-:W-:-:S08]  /*0750*/  DFMA R26, R8, UR6, R34 ;  /* 0x00000006081a7c2b */ /* 0x004fd00008000022 */
[----:B----4-:R-:W-:Y:S01]  /*0760*/  DFMA R26, R28, -UR14, R26 ;  /* 0x8000000e1c1a7c2b */ /* 0x010fe2000800001a */
[----:B------:R-:W-:Y:S01]  /*0770*/  UMOV UR14, 0xbd249493 ;  /* 0xbd249493000e7882 */ /* 0x000fe20000000000 */
[----:B------:R-:W-:-:S06]  /*0780*/  UMOV UR15, 0x3fe6a113 ;  /* 0x3fe6a113000f7882 */ /* 0x000fcc0000000000 */
[----:B-----5:R-:W-:Y:S01]  /*0790*/  DFMA R40, R36, UR14, R26 ;  /* 0x0000000e24287c2b */ /* 0x020fe2000800001a */
[----:B------:R-:W-:Y:S01]  /*07a0*/  UMOV UR14, 0x5a17b8bd ;  /* 0x5a17b8bd000e7882 */ /* 0x000fe20000000000 */
[----:B------:R-:W-:Y:S01]  /*07b0*/  UMOV UR15, 0x400a8d4d ;  /* 0x400a8d4d000f7882 */ /* 0x000fe20000000000 */
[----:B------:R-:W-:-:S04]  /*07c0*/  DMUL R26, R10, UR16 ;  /* 0x000000100a1a7c28 */ /* 0x000fc80008000000 */
[----:B------:R0:W-:Y:S04]  /*07d0*/  STG.E.64 desc[UR4][R38.64], R40 ;  /* 0x0000002826007986 */ /* 0x0001e8000c101b04 */
[----:B------:R-:W-:Y:S02]  /*07e0*/  DFMA R42, R20, UR10, -R26 ;  /* 0x0000000a142a7c2b */ /* 0x000fe4000800081a */
[----:B------:R-:W-:Y:S01]  /*07f0*/  DMUL R44, R4, UR14 ;  /* 0x0000000e042c7c28 */ /* 0x000fe20008000000 */
[----:B------:R-:W-:Y:S01]  /*0800*/  UMOV UR14, 0xf1af0f31 ;  /* 0xf1af0f31000e7882 */ /* 0x000fe20000000000 */
[----:B------:R-:W-:Y:S01]  /*0810*/  UMOV UR15, 0x40031e9d ;  /* 0x40031e9d000f7882 */ /* 0x000fe20000000000 */
[----:B------:R-:W-:Y:S01]  /*0820*/  UMOV UR10, 0xbf4f3418 ;  /* 0xbf4f3418000a7882 */ /* 0x000fe20000000000 */
[----:B------:R-:W-:-:S04]  /*0830*/  UMOV UR11, 0x3ff687b3 ;  /* 0x3ff687b3000b7882 */ /* 0x000fc80000000000 */
[----:B0-----:R-:W-:Y:S02]  /*0840*/  DFMA R40, R18, -UR14, R44 ;  /* 0x8000000e12287c2b */ /* 0x001fe4000800002c */
[----:B------:R-:W-:Y:S01]  /*0850*/  DFMA R42, R14, UR10, R42 ;  /* 0x0000000a0e2a7c2b */ /* 0x000fe2000800002a */
[----:B------:R-:W-:Y:S01]  /*0860*/  UMOV UR10, 0x43ff71da ;  /* 0x43ff71da000a7882 */ /* 0x000fe20000000000 */
[----:B------:R-:W-:Y:S01]  /*0870*/  UMOV UR11, 0x4008e86f ;  /* 0x4008e86f000b7882 */ /* 0x000fe20000000000 */
[----:B------:R-:W-:-:S03]  /*0880*/  IMAD.WIDE R44, R16, 0x8, R38 ;  /* 0x00000008102c7825 */ /* 0x000fc600078e0226 */
[----:B------:R-:W-:Y:S01]  /*0890*/  DFMA R40, R2, -UR10, R40 ;  /* 0x8000000a02287c2b */ /* 0x000fe20008000028 */
[----:B------:R-:W-:Y:S01]  /*08a0*/  UMOV UR10, 0x6c67888e ;  /* 0x6c67888e000a7882 */ /* 0x000fe20000000000 */
[----:B------:R-:W-:Y:S01]  /*08b0*/  DFMA R42, R6, -UR12, R42 ;  /* 0x8000000c062a7c2b */ /* 0x000fe2000800002a */
[----:B------:R-:W-:Y:S01]  /*08c0*/  UMOV UR11, 0x40052aed ;  /* 0x40052aed000b7882 */ /* 0x000fe20000000000 */
[----:B------:R-:W-:-:S04]  /*08d0*/  IMAD.WIDE R38, R16, 0x8, R44 ;  /* 0x0000000810267825 */ /* 0x000fc800078e022c */
[----:B------:R-:W-:Y:S01]  /*08e0*/  DFMA R40, R22, UR10, R40 ;  /* 0x0000000a16287c2b */ /* 0x000fe20008000028 */
[----:B------:R-:W-:Y:S01]  /*08f0*/  UMOV UR10, 0x5616e25c ;  /* 0x5616e25c000a7882 */ /* 0x000fe20000000000 */
[----:B------:R-:W-:Y:S01]  /*0900*/  UMOV UR11, 0x3ff5adf9 ;  /* 0x3ff5adf9000b7882 */ /* 0x000fe20000000000 */
[----:B------:R0:W-:Y:S01]  /*0910*/  STG.E.64 desc[UR4][R44.64], R42 ;  /* 0x0000002a2c007986 */ /* 0x0001e2000c101b04 */
[----:B------:R-:W-:Y:S01]  /*0920*/  UMOV UR12, 0xff144576 ;  /* 0xff144576000c7882 */ /* 0x000fe20000000000 */
[----:B------:R-:W-:Y:S01]  /*0930*/  UMOV UR13, 0x3fde0a44 ;  /* 0x3fde0a44000d7882 */ /* 0x000fe20000000000 */
[----:B------:R-:W-:Y:S01]  /*0940*/  UMOV UR14, 0x1f6cab6a ;  /* 0x1f6cab6a000e7882 */ /* 0x000fe20000000000 */
[----:B------:R-:W-:Y:S01]  /*0950*/  UMOV UR15, 0x4002c66b ;  /* 0x4002c66b000f7882 */ /* 0x000fe20000000000 */
[----:B------:R1:W-:Y:S01]  /*0960*/  STG.E.64 desc[UR4][R38.64], R40 ;  /* 0x0000002826007986 */ /* 0x0003e2000c101b04 */
[----:B0-----:R-:W-:-:S08]  /*0970*/  DMUL R44, R12, -UR10 ;  /* 0x8000000a0c2c7c28 */ /* 0x001fd00008000000 */
[C-C-:B------:R-:W-:Y:S02]  /*0980*/  DFMA R42, R8.reuse, -UR12, R44.reuse ;  /* 0x8000000c082a7c2b */ /* 0x140fe4000800002c */
[C---:B-1----:R-:W-:Y:S02]  /*0990*/  DFMA R40, R8.reuse, -UR14, R44 ;  /* 0x8000000e08287c2b */ /* 0x042fe4000800002c */
[----:B------:R-:W-:Y:S01]  /*09a0*/  DFMA R44, R8, -UR18, R34 ;  /* 0x80000012082c7c2b */ /* 0x000fe20008000022 */
[----:B------:R-:W-:Y:S01]  /*09b0*/  UMOV UR12, 0xdff898b ;  /* 0x0dff898b000c7882 */ /* 0x000fe20000000000 */
[----:B------:R-:W-:Y:S02]  /*09c0*/  UMOV UR13, 0x4004c1b2 ;  /* 0x4004c1b2000d7882 */ /* 0x000fe40000000000 */
[C---:B------:R-:W-:Y:S02]  /*09d0*/  DFMA R42, R28.reuse, UR22, R42 ;  /* 0x000000161c2a7c2b */ /* 0x040fe4000800002a */
[----:B------:R-:W-:-:S02]  /*09e0*/  DFMA R34, R28, UR16, R40 ;  /* 0x000000101c227c2b */ /* 0x000fc40008000028 */
[----:B------:R-:W-:Y:S01]  /*09f0*/  DFMA R40, R28, -UR12, R44 ;  /* 0x8000000c1c287c2b */ /* 0x000fe2000800002c */
[----:B------:R-:W-:Y:S01]  /*0a00*/  UMOV UR12, 0xe8400301 ;  /* 0xe8400301000c7882 */ /* 0x000fe20000000000 */
[----:B------:R-:W-:Y:S01]  /*0a10*/  UMOV UR13, 0x402db369 ;  /* 0x402db369000d7882 */ /* 0x000fe20000000000 */
[----:B------:R-:W-:Y:S01]  /*0a20*/  UMOV UR14, 0x96e00281 ;  /* 0x96e00281000e7882 */ /* 0x000fe20000000000 */
[----:B------:R-:W-:Y:S01]  /*0a30*/  UMOV UR15, 0x4038c02d ;  /* 0x4038c02d000f7882 */ /* 0x000fe20000000000 */
[C---:B------:R-:W-:Y:S01]  /*0a40*/  DFMA R42, R36.reuse, -UR12, R42 ;  /* 0x8000000c242a7c2b */ /* 0x040fe2000800002a */
[----:B------:R-:W-:Y:S01]  /*0a50*/  UMOV UR12, 0x45800201 ;  /* 0x45800201000c7882 */ /* 0x000fe20000000000 */
[----:B------:R-:W-:Y:S01]  /*0a60*/  UMOV UR13, 0x4013ccf1 ;  /* 0x4013ccf1000d7882 */ /* 0x000fe20000000000 */
[C---:B------:R-:W-:Y:S02]  /*0a70*/  DFMA R34, R36.reuse, UR14, R34 ;  /* 0x0000000e24227c2b */ /* 0x040fe40008000022 */
[----:B------:R-:W-:Y:S01]  /*0a80*/  DFMA R36, R36, -UR12, R40 ;  /* 0x8000000c24247c2b */ /* 0x000fe20008000028 */
[----:B------:R-:W-:Y:S01]  /*0a90*/  UMOV UR12, 0x43ff71da ;  /* 0x43ff71da000c7882 */ /* 0x000fe20000000000 */
[----:B------:R-:W-:-:S02]  /*0aa0*/  UMOV UR13, 0x4028e86f ;  /* 0x4028e86f000d7882 */ /* 0x000fc40000000000 */
[----:B------:R-:W-:Y:S01]  /*0ab0*/  DMUL R40, R30, UR12 ;  /* 0x0000000c1e287c28 */ /* 0x000fe20008000000 */
[----:B------:R-:W-:Y:S01]  /*0ac0*/  UMOV UR12, 0x5616e25b ;  /* 0x5616e25b000c7882 */ /* 0x000fe20000000000 */
[----:B------:R-:W-:Y:S01]  /*0ad0*/  UMOV UR13, 0x4025adf9 ;  /* 0x4025adf9000d7882 */ /* 0x000fe20000000000 */
[----:B------:R-:W-:Y:S01]  /*0ae0*/  IMAD.WIDE R44, R16, 0x8, R38 ;  /* 0x00000008102c7825 */ /* 0x000fe200078e0226 */
[----:B------:R-:W-:-:S04]  /*0af0*/  DMUL R38, R12, UR12 ;  /* 0x0000000c0c267c28 */ /* 0x000fc80008000000 */
[----:B------:R-:W-:Y:S01]  /*0b00*/  DFMA R40, R32, UR24, -R40 ;  /* 0x0000001820287c2b */ /* 0x000fe20008000828 */
[----:B------:R-:W-:Y:S01]  /*0b10*/  UMOV UR16, 0x5a17b8bd ;  /* 0x5a17b8bd00107882 */ /* 0x000fe20000000000 */
[----:B------:R-:W-:Y:S01]  /*0b20*/  UMOV UR17, 0x401a8d4d ;  /* 0x401a8d4d00117882 */ /* 0x000fe20000000000 */
[----:B------:R0:W-:Y:S01]  /*0b30*/  STG.E.64 desc[UR4][R44.64], R42 ;  /* 0x0000002a2c007986 */ /* 0x0001e2000c101b04 */
[----:B------:R-:W-:Y:S01]  /*0b40*/  UMOV UR18, 0x96e00281 ;  /* 0x96e0028100127882 */ /* 0x000fe20000000000 */
[----:B------:R-:W-:Y:S01]  /*0b50*/  UMOV UR19, 0x4038c02d ;  /* 0x4038c02d00137882 */ /* 0x000fe20000000000 */
[----:B------:R-:W-:Y:S01]  /*0b60*/  UMOV UR14, 0x1f6cab69 ;  /* 0x1f6cab69000e7882 */ /* 0x000fe20000000000 */
[----:B------:R-:W-:Y:S01]  /*0b70*/  UMOV UR15, 0x4022c66b ;  /* 0x4022c66b000f7882 */ /* 0x000fe20000000000 */
[----:B0-----:R-:W-:Y:S01]  /*0b80*/  DFMA R42, R24, UR16, R40 ;  /* 0x00000010182a7c2b */ /* 0x001fe20008000028 */
[----:B------:R-:W-:Y:S01]  /*0b90*/  IMAD.WIDE R40, R16, 0x8, R44 ;  /* 0x0000000810287825 */ /* 0x000fe200078e022c */
[----:B------:R-:W-:-:S02]  /*0ba0*/  DFMA R44, R20, -UR18, R26 ;  /* 0x80000012142c7c2b */ /* 0x000fc4000800001a */
[----:B------:R-:W-:Y:S01]  /*0bb0*/  DFMA R26, R8, -UR14, R38 ;  /* 0x8000000e081a7c2b */ /* 0x000fe20008000026 */
[----:B------:R-:W-:Y:S01]  /*0bc0*/  UMOV UR18, 0x1f6cab6a ;  /* 0x1f6cab6a00127882 */ /* 0x000fe20000000000 */
[----:B------:R-:W-:Y:S01]  /*0bd0*/  UMOV UR19, 0x4002c66b ;  /* 0x4002c66b00137882 */ /* 0x000fe20000000000 */
[----:B------:R0:W-:Y:S01]  /*0be0*/  STG.E.64 desc[UR4][R40.64], R42 ;  /* 0x0000002a28007986 */ /* 0x0001e2000c101b04 */
[----:B------:R-:W-:Y:S01]  /*0bf0*/  UMOV UR14, 0x43ff71da ;  /* 0x43ff71da000e7882 */ /* 0x000fe20000000000 */
[----:B------:R-:W-:-:S03]  /*0c00*/  UMOV UR15, 0x4018e86f ;  /* 0x4018e86f000f7882 */ /* 0x000fc60000000000 */
[----:B------:R-:W-:Y:S02]  /*0c10*/  DFMA R26, R28, UR14, R26 ;  /* 0x0000000e1c1a7c2b */ /* 0x000fe4000800001a */
[----:B0-----:R-:W-:Y:S01]  /*0c20*/  DFMA R42, R14, UR18, R44 ;  /* 0x000000120e2a7c2b */ /* 0x001fe2000800002c */
[----:B------:R-:W-:Y:S01]  /*0c30*/  UMOV UR18, 0x5a17b8bd ;  /* 0x5a17b8bd00127882 */ /* 0x000fe20000000000 */
[----:B------:R-:W-:Y:S01]  /*0c40*/  UMOV UR19, 0x400a8d4d ;  /* 0x400a8d4d00137882 */ /* 0x000fe20000000000 */
[----:B------:R-:W-:Y:S01]  /*0c50*/  IMAD.WIDE R44, R16, 0x8, R40 ;  /* 0x00000008102c7825 */ /* 0x000fe200078e0228 */
[----:B------:R-:W-:-:S04]  /*0c60*/  DMUL R40, R4, UR18 ;  /* 0x0000001204287c28 */ /* 0x000fc80008000000 */
[----:B------:R0:W-:Y:S02]  /*0c70*/  STG.E.64 desc[UR4][R44.64], R26 ;  /* 0x0000001a2c007986 */ /* 0x0001e4000c101b04 */
[----:B0-----:R-:W-:Y:S01]  /*0c80*/  DFMA R26, R6, -UR10, R42 ;  /* 0x8000000a061a7c2b */ /* 0x001fe2000800002a */
[----:B------:R-:W-:Y:S01]  /*0c90*/  IMAD.WIDE R42, R16, 0x8, R44 ;  /* 0x00000008102a7825 */ /* 0x000fe200078e022c */
[----:B------:R-:W-:Y:S01]  /*0ca0*/  DFMA R44, R18, -UR26, R40 ;  /* 0x8000001a122c7c2b */ /* 0x000fe20008000028 */
[----:B------:R-:W-:Y:S01]  /*0cb0*/  UMOV UR18, 0x95a11005 ;  /* 0x95a1100500127882 */ /* 0x000fe20000000000 */
[----:B------:R-:W-:-:S06]  /*0cc0*/  UMOV UR19, 0x4043d83e ;  /* 0x4043d83e00137882 */ /* 0x000fcc0000000000 */
[----:B------:R-:W-:Y:S01]  /*0cd0*/  DFMA R44, R2, UR28, R44 ;  /* 0x0000001c022c7c2b */ /* 0x000fe2000800002c */
[----:B------:R0:W-:Y:S07]  /*0ce0*/  STG.E.64 desc[UR4][R42.64], R26 ;  /* 0x0000001a2a007986 */ /* 0x0001ee000c101b04 */
[----:B0-----:R-:W-:Y:S01]  /*0cf0*/  DFMA R26, R22, -UR18, R44 ;  /* 0x80000012161a7c2b */ /* 0x001fe2000800002c */
[----:B------:R-:W-:Y:S01]  /*0d00*/  IMAD.WIDE R44, R16, 0x8, R42 ;  /* 0x00000008102c7825 */ /* 0x000fe200078e022a */
[----:B------:R-:W-:-:S08]  /*0d10*/  DMUL R42, R14, UR30 ;  /* 0x0000001e0e2a7c28 */ /* 0x000fd00008000000 */
[----:B------:R-:W-:Y:S01]  /*0d20*/  DFMA R42, R10, UR32, -R42 ;  /* 0x000000200a2a7c2b */ /* 0x000fe2000800082a */
[----:B------:R0:W-:Y:S01]  /*0d30*/  STG.E.64 desc[UR4][R44.64], R26 ;  /* 0x0000001a2c007986 */ /* 0x0001e2000c101b04 */
[----:B------:R-:W-:Y:S01]  /*0d40*/  UMOV UR18, 0xe6ba7b28 ;  /* 0xe6ba7b2800127882 */ /* 0x000fe20000000000 */
[----:B------:R-:W-:-:S05]  /*0d50*/  UMOV UR19, 0x4031b388 ;  /* 0x4031b38800137882 */ /* 0x000fca0000000000 */
[----:B0-----:R-:W-:Y:S01]  /*0d60*/  DFMA R26, R6, UR12, R42 ;  /* 0x0000000c061a7c2b */ /* 0x001fe2000800002a */
[----:B------:R-:W-:-:S06]  /*0d70*/  IMAD.WIDE R42, R16, 0x8, R44 ;  /* 0x00000008102a7825 */ /* 0x000fcc00078e022c */
[----:B------:R0:W-:Y:S01]  /*0d80*/  STG.E.64 desc[UR4][R42.64], R26 ;  /* 0x0000001a2a007986 */ /* 0x0001e2000c101b04 */
[----:B------:R-:W-:Y:S01]  /*0d90*/  UMOV UR20, 0xea8696c9 ;  /* 0xea8696c900147882 */ /* 0x000fe20000000000 */
[----:B------:R-:W-:Y:S01]  /*0da0*/  UMOV UR21, 0x402cadec ;  /* 0x402cadec00157882 */ /* 0x000fe20000000000 */
[----:B0-----:R-:W-:Y:S01]  /*0db0*/  DMUL R26, R4, UR18 ;  /* 0x00000012041a7c28 */ /* 0x001fe20008000000 */
[----:B------:R-:W-:Y:S01]  /*0dc0*/  UMOV UR18, 0xdff898b ;  /* 0x0dff898b00127882 */ /* 0x000fe20000000000 */
[----:B------:R-:W-:-:S06]  /*0dd0*/  UMOV UR19, 0x4024c1b2 ;  /* 0x4024c1b200137882 */ /* 0x000fcc0000000000 */
[----:B------:R-:W-:Y:S01]  /*0de0*/  DFMA R44, R18, UR20, -R26 ;  /* 0x00000014122c7c2b */ /* 0x000fe2000800081a */
[----:B------:R-:W-:-:S07]  /*0df0*/  IMAD.WIDE R42, R16, 0x8, R42 ;  /* 0x00000008102a7825 */ /* 0x000fce00078e022a */
[----:B------:R-:W-:Y:S01]  /*0e00*/  DFMA R44, R2, UR18, R44 ;  /* 0x00000012022c7c2b */ /* 0x000fe2000800002c */
[----:B------:R-:W-:Y:S01]  /*0e10*/  UMOV UR34, 0xc7816ab2 ;  /* 0xc7816ab200227882 */ /* 0x000fe20000000000 */
[----:B------:R-:W-:-:S05]  /*0e20*/  UMOV UR35, 0x404a75a8 ;  /* 0x404a75a800237882 */ /* 0x000fca0000000000 */
[----:B------:R0:W-:Y:S02]  /*0e30*/  STG.E.64 desc[UR4][R42.64], R44 ;  /* 0x0000002c2a007986 */ /* 0x0001e4000c101b04 */
[----:B0-----:R-:W-:-:S05]  /*0e40*/  IMAD.WIDE R44, R16, 0x8, R42 ;  /* 0x00000008102c7825 */ /* 0x001fca00078e022a */
[----:B------:R0:W-:Y:S02]  /*0e50*/  STG.E.64 desc[UR4][R44.64], R34 ;  /* 0x000000222c007986 */ /* 0x0001e4000c101b04 */
[----:B0-----:R-:W-:Y:S01]  /*0e60*/  DMUL R34, R32, -UR34 ;  /* 0x8000002220227c28 */ /* 0x001fe20008000000 */
[----:B------:R-:W-:Y:S01]  /*0e70*/  UMOV UR34, 0x5a17b8bd ;  /* 0x5a17b8bd00227882 */ /* 0x000fe20000000000 */
[----:B------:R-:W-:Y:S01]  /*0e80*/  UMOV UR35, 0x402a8d4d ;  /* 0x402a8d4d00237882 */ /* 0x000fe20000000000 */
[----:B------:R-:W-:-:S05]  /*0e90*/  IMAD.WIDE R44, R16, 0x8, R44 ;  /* 0x00000008102c7825 */ /* 0x000fca00078e022c */
[----:B------:R-:W-:Y:S01]  /*0ea0*/  DFMA R34, R24, UR34, R34 ;  /* 0x0000002218227c2b */ /* 0x000fe20008000022 */
[----:B------:R-:W-:Y:S01]  /*0eb0*/  UMOV UR34, 0x5616e25b ;  /* 0x5616e25b00227882 */ /* 0x000fe20000000000 */
[----:B------:R-:W-:Y:S02]  /*0ec0*/  UMOV UR35, 0x4035adf9 ;  /* 0x4035adf900237882 */ /* 0x000fe40000000000 */
[----:B------:R-:W-:Y:S01]  /*0ed0*/  DMUL R42, R12, UR34 ;  /* 0x000000220c2a7c28 */ /* 0x000fe20008000000 */
[----:B------:R-:W-:Y:S01]  /*0ee0*/  UMOV UR36, 0x1f6cab69 ;  /* 0x1f6cab6900247882 */ /* 0x000fe20000000000 */
[----:B------:R-:W-:Y:S01]  /*0ef0*/  UMOV UR37, 0x4032c66b ;  /* 0x4032c66b00257882 */ /* 0x000fe20000000000 */
[----:B------:R0:W-:Y:S01]  /*0f00*/  STG.E.64 desc[UR4][R44.64], R34 ;  /* 0x000000222c007986 */ /* 0x0001e2000c101b04 */
[----:B------:R-:W-:Y:S01]  /*0f10*/  DFMA R38, R8, UR30, R38 ;  /* 0x0000001e08267c2b */ /* 0x000fe20008000026 */
[----:B------:R-:W-:Y:S01]  /*0f20*/  UMOV UR30, 0x14ff4e50 ;  /* 0x14ff4e50001e7882 */ /* 0x000fe20000000000 */
[----:B------:R-:W-:-:S02]  /*0f30*/  UMOV UR31, 0x404f228b ;  /* 0x404f228b001f7882 */ /* 0x000fc40000000000 */
[----:B0-----:R-:W-:-:S04]  /*0f40*/  DFMA R34, R8, UR36, R42 ;  /* 0x0000002408227c2b */ /* 0x001fc8000800002a */
[----:B------:R-:W-:-:S04]  /*0f50*/  DFMA R38, R28, UR32, R38 ;  /* 0x000000201c267c2b */ /* 0x000fc80008000026 */
[----:B------:R-:W-:Y:S01]  /*0f60*/  DFMA R34, R28, -UR30, R34 ;  /* 0x8000001e1c227c2b */ /* 0x000fe20008000022 */
[----:B------:R-:W-:Y:S01]  /*0f70*/  IMAD.WIDE R28, R16, 0x8, R44 ;  /* 0x00000008101c7825 */ /* 0x000fe200078e022c */
[----:B------:R-:W-:Y:S01]  /*0f80*/  UMOV UR32, 0xe6ba7b28 ;  /* 0xe6ba7b2800207882 */ /* 0x000fe20000000000 */
[----:B------:R-:W-:-:S04]  /*0f90*/  UMOV UR33, 0x4041b388 ;  /* 0x4041b38800217882 */ /* 0x000fc80000000000 */
[----:B------:R0:W-:Y:S02]  /*0fa0*/  STG.E.64 desc[UR4][R28.64], R34 ;  /* 0x000000221c007986 */ /* 0x0001e4000c101b04 */
[----:B0-----:R-:W-:Y:S01]  /*0fb0*/  DMUL R34, R24, UR32 ;  /* 0x0000002018227c28 */ /* 0x001fe20008000000 */
[----:B------:R-:W-:Y:S01]  /*0fc0*/  UMOV UR32, 0xdff898b ;  /* 0x0dff898b00207882 */ /* 0x000fe20000000000 */
[----:B------:R-:W-:Y:S01]  /*0fd0*/  UMOV UR33, 0x4044c1b2 ;  /* 0x4044c1b200217882 */ /* 0x000fe20000000000 */
[----:B------:R-:W-:-:S05]  /*0fe0*/  IMAD.WIDE R28, R16, 0x8, R28 ;  /* 0x00000008101c7825 */ /* 0x000fca00078e021c */
[----:B------:R-:W-:Y:S01]  /*0ff0*/  DFMA R44, R30, UR32, -R34 ;  /* 0x000000201e2c7c2b */ /* 0x000fe20008000822 */
[----:B------:R-:W-:Y:S01]  /*1000*/  UMOV UR32, 0xd490e48d ;  /* 0xd490e48d00207882 */ /* 0x000fe20000000000 */
[----:B------:R-:W-:-:S05]  /*1010*/  UMOV UR33, 0x4029088e ;  /* 0x4029088e00217882 */ /* 0x000fca0000000000 */
[----:B------:R0:W-:Y:S02]  /*1020*/  STG.E.64 desc[UR4][R28.64], R44 ;  /* 0x0000002c1c007986 */ /* 0x0001e4000c101b04 */
[----:B0-----:R-:W-:Y:S01]  /*1030*/  DFMA R44, R8, UR32, -R42 ;  /* 0x00000020082c7c2b */ /* 0x001fe2000800082a */
[----:B------:R-:W-:Y:S01]  /*1040*/  UMOV UR32, 0x43ff71da ;  /* 0x43ff71da00207882 */ /* 0x000fe20000000000 */
[----:B------:R-:W-:Y:S01]  /*1050*/  UMOV UR33, 0x4028e86f ;  /* 0x4028e86f00217882 */ /* 0x000fe20000000000 */
[----:B------:R-:W-:Y:S01]  /*1060*/  IMAD.WIDE R42, R16, 0x8, R28 ;  /* 0x00000008102a7825 */ /* 0x000fe200078e021c */
[----:B------:R-:W-:-:S08]  /*1070*/  DMUL R28, R30, UR32 ;  /* 0x000000201e1c7c28 */ /* 0x000fd00008000000 */
[----:B------:R-:W-:Y:S02]  /*1080*/  DFMA R32, R32, UR24, R28 ;  /* 0x0000001820207c2b */ /* 0x000fe4000800001c */
[----:B------:R-:W-:Y:S01]  /*1090*/  DMUL R28, R10, UR22 ;  /* 0x000000160a1c7c28 */ /* 0x000fe20008000000 */
[----:B------:R-:W-:Y:S01]  /*10a0*/  UMOV UR22, 0xe8400301 ;  /* 0xe840030100167882 */ /* 0x000fe20000000000 */
[----:B------:R-:W-:-:S06]  /*10b0*/  UMOV UR23, 0x402db369 ;  /* 0x402db36900177882 */ /* 0x000fcc0000000000 */
[----:B------:R-:W-:Y:S01]  /*10c0*/  DFMA R28, R20, UR22, R28 ;  /* 0x00000016141c7c2b */ /* 0x000fe2000800001c */
[----:B------:R0:W-:Y:S07]  /*10d0*/  STG.E.64 desc[UR4][R42.64], R44 ;  /* 0x0000002c2a007986 */ /* 0x0001ee000c101b04 */
[----:B------:R-:W-:Y:S02]  /*10e0*/  DFMA R28, R14, UR6, R28 ;  /* 0x000000060e1c7c2b */ /* 0x000fe4000800001c */
[----:B0-----:R-:W-:-:S06]  /*10f0*/  DFMA R44, R18, -UR26, -R40 ;  /* 0x8000001a122c7c2b */ /* 0x001fcc0008000828 */
[----:B------:R-:W-:Y:S01]  /*1100*/  DFMA R40, R6, -UR10, R28 ;  /* 0x8000000a06287c2b */ /* 0x000fe2000800001c */
[----:B------:R-:W-:Y:S01]  /*1110*/  IMAD.WIDE R42, R16, 0x8, R42 ;  /* 0x00000008102a7825 */ /* 0x000fe200078e022a */
[----:B------:R-:W-:Y:S01]  /*1120*/  DFMA R28, R2, UR28, R44 ;  /* 0x0000001c021c7c2b */ /* 0x000fe2000800002c */
[----:B------:R-:W-:Y:S01]  /*1130*/  UMOV UR6, 0x95a11005 ;  /* 0x95a1100500067882 */ /* 0x000fe20000000000 */
[----:B------:R-:W-:Y:S01]  /*1140*/  UMOV UR7, 0x4043d83e ;  /* 0x4043d83e00077882 */ /* 0x000fe20000000000 */
[----:B------:R-:W-:Y:S02]  /*1150*/  DMUL R44, R14, UR36 ;  /* 0x000000240e2c7c28 */ /* 0x000fe40008000000 */
[----:B------:R0:W-:Y:S03]  /*1160*/  STG.E.64 desc[UR4][R42.64], R40 ;  /* 0x000000282a007986 */ /* 0x0001e6000c101b04 */
[----:B------:R-:W-:-:S03]  /*1170*/  DFMA R28, R22, UR6, R28 ;  /* 0x00000006161c7c2b */ /* 0x000fc6000800001c */
[----:B------:R-:W-:Y:S01]  /*1180*/  DFMA R44, R10, -UR30, -R44 ;  /* 0x8000001e0a2c7c2b */ /* 0x000fe2000800082c */
[----:B0-----:R-:W-:-:S05]  /*1190*/  IMAD.WIDE R42, R16, 0x8, R42 ;  /* 0x00000008102a7825 */ /* 0x001fca00078e022a */
[----:B------:R0:W-:Y:S02]  /*11a0*/  STG.E.64 desc[UR4][R42.64], R28 ;  /* 0x0000001c2a007986 */ /* 0x0001e4000c101b04 */
[----:B0-----:R-:W-:-:S08]  /*11b0*/  DMUL R28, R6, UR34 ;  /* 0x00000022061c7c28 */ /* 0x001fd00008000000 */
[----:B------:R-:W-:Y:S01]  /*11c0*/  DADD R40, R44, R28 ;  /* 0x000000002c287229 */ /* 0x000fe2000000001c */
[----:B------:R-:W-:-:S06]  /*11d0*/  IMAD.WIDE R44, R16, 0x8, R42 ;  /* 0x00000008102c7825 */ /* 0x000fcc00078e022a */
[----:B------:R0:W-:Y:S01]  /*11e0*/  STG.E.64 desc[UR4][R44.64], R40 ;  /* 0x000000282c007986 */ /* 0x0001e2000c101b04 */
[----:B------:R-:W-:Y:S01]  /*11f0*/  UMOV UR6, 0xea8696c9 ;  /* 0xea8696c900067882 */ /* 0x000fe20000000000 */
[----:B------:R-:W-:Y:S01]  /*1200*/  UMOV UR7, 0x403cadec ;  /* 0x403cadec00077882 */ /* 0x000fe20000000000 */
[----:B0-----:R-:W-:Y:S01]  /*1210*/  DMUL R40, R2, -UR30 ;  /* 0x8000001e02287c28 */ /* 0x001fe20008000000 */
[----:B------:R-:W-:-:S07]  /*1220*/  IMAD.WIDE R44, R16, 0x8, R44 ;  /* 0x00000008102c7825 */ /* 0x000fce00078e022c */
[----:B------:R-:W-:Y:S01]  /*1230*/  DFMA R40, R18, UR6, R40 ;  /* 0x0000000612287c2b */ /* 0x000fe20008000028 */
[----:B------:R-:W-:Y:S01]  /*1240*/  UMOV UR6, 0xdff898b ;  /* 0x0dff898b00067882 */ /* 0x000fe20000000000 */
[----:B------:R-:W-:Y:S01]  /*1250*/  UMOV UR7, 0x4044c1b2 ;  /* 0x4044c1b200077882 */ /* 0x000fe20000000000 */
[----:B------:R-:W-:Y:S01]  /*1260*/  UMOV UR10, 0x553878a1 ;  /* 0x553878a1000a7882 */ /* 0x000fe20000000000 */
[----:B------:R-:W-:Y:S01]  /*1270*/  DFMA R42, R30, -UR6, -R34 ;  /* 0x800000061e2a7c2b */ /* 0x000fe20008000822 */
[----:B------:R-:W-:Y:S01]  /*1280*/  UMOV UR6, 0x1f6cab6a ;  /* 0x1f6cab6a00067882 */ /* 0x000fe20000000000 */
[----:B------:R-:W-:Y:S01]  /*1290*/  UMOV UR7, 0x4042c66b ;  /* 0x4042c66b00077882 */ /* 0x000fe20000000000 */
[----:B------:R0:W-:Y:S01]  /*12a0*/  STG.E.64 desc[UR4][R44.64], R40 ;  /* 0x000000282c007986 */ /* 0x0001e2000c101b04 */
[----:B------:R-:W-:Y:S01]  /*12b0*/  UMOV UR11, 0x4026f18a ;  /* 0x4026f18a000b7882 */ /* 0x000fe20000000000 */
[----:B------:R-:W-:Y:S02]  /*12c0*/  DFMA R34, R14, UR6, -R28 ;  /* 0x000000060e227c2b */ /* 0x000fe4000800081c */
[----:B------:R-:W-:Y:S01]  /*12d0*/  DMUL R30, R18, -UR10 ;  /* 0x8000000a121e7c28 */ /* 0x000fe20008000000 */
[----:B------:R-:W-:Y:S01]  /*12e0*/  UMOV UR10, 0x7b462d64 ;  /* 0x7b462d64000a7882 */ /* 0x000fe20000000000 */
[----:B------:R-:W-:Y:S01]  /*12f0*/  UMOV UR11, 0x40253dd7 ;  /* 0x40253dd7000b7882 */ /* 0x000fe20000000000 */
[----:B0-----:R-:W-:-:S04]  /*1300*/  IMAD.WIDE R44, R16, 0x8, R44 ;  /* 0x00000008102c7825 */ /* 0x001fc800078e022c */
[C---:B------:R-:W-:Y:S01]  /*1310*/  IMAD.WIDE R40, R16.reuse, 0x8, R44 ;  /* 0x0000000810287825 */ /* 0x040fe200078e022c */
[----:B------:R0:W-:Y:S02]  /*1320*/  STG.E.64 desc[UR4][R44.64], R34 ;  /* 0x000000222c007986 */ /* 0x0001e4000c101b04 */
[----:B0-----:R-:W-:Y:S01]  /*1330*/  DFMA R34, R4, UR10, R30 ;  /* 0x0000000a04227c2b */ /* 0x001fe2000800001e */
[----:B------:R-:W-:-:S06]  /*1340*/  IMAD.WIDE R44, R16, 0x8, R40 ;  /* 0x00000008102c7825 */ /* 0x000fcc00078e0228 */
[----:B------:R0:W-:Y:S04]  /*1350*/  STG.E.64 desc[UR4][R40.64], R34 ;  /* 0x0000002228007986 */ /* 0x0001e8000c101b04 */
[----:B------:R1:W-:Y:S01]  /*1360*/  STG.E.64 desc[UR4][R44.64], R36 ;  /* 0x000000242c007986 */ /* 0x0003e2000c101b04 */
[----:B0-----:R-:W-:Y:S01]  /*1370*/  IMAD.WIDE R40, R16, 0x8, R44 ;  /* 0x0000000810287825 */ /* 0x001fe200078e022c */
[----:B------:R-:W-:-:S03]  /*1380*/  DFMA R32, R24, UR16, R32 ;  /* 0x0000001018207c2b */ /* 0x000fc60008000020 */
[----:B-1----:R-:W-:-:S04]  /*1390*/  IMAD.WIDE R44, R16, 0x8, R40 ;  /* 0x00000008102c7825 */ /* 0x002fc800078e0228 */
[----:B------:R-:W-:Y:S01]  /*13a0*/  IMAD.WIDE R34, R16, 0x8, R44 ;  /* 0x0000000810227825 */ /* 0x000fe200078e022c */
[----:B------:R0:W-:Y:S01]  /*13b0*/  STG.E.64 desc[UR4][R40.64], R32 ;  /* 0x0000002028007986 */ /* 0x0001e2000c101b04 */
[----:B------:R-:W-:Y:S01]  /*13c0*/  UMOV UR10, 0xd7ffa13c ;  /* 0xd7ffa13c000a7882 */ /* 0x000fe20000000000 */
[----:B------:R-:W-:Y:S01]  /*13d0*/  UMOV UR11, 0x3fe09af4 ;  /* 0x3fe09af4000b7882 */ /* 0x000fe20000000000 */
[----:B------:R-:W-:Y:S01]  /*13e0*/  UMOV UR16, 0x1f6cab69 ;  /* 0x1f6cab6900107882 */ /* 0x000fe20000000000 */
[----:B------:R-:W-:Y:S01]  /*13f0*/  DMUL R36, R10, UR10 ;  /* 0x0000000a0a247c28 */ /* 0x000fe20008000000 */
[----:B------:R1:W-:Y:S01]  /*1400*/  STG.E.64 desc[UR4][R44.64], R38 ;  /* 0x000000262c007986 */ /* 0x0003e2000c101b04 */
[----:B------:R-:W-:-:S03]  /*1410*/  UMOV UR17, 0x4022c66b ;  /* 0x4022c66b00117882 */ /* 0x000fc60000000000 */
[----:B------:R2:W-:Y:S01]  /*1420*/  STG.E.64 desc[UR4][R34.64], R42 ;  /* 0x0000002a22007986 */ /* 0x0005e2000c101b04 */
[C---:B0-----:R-:W-:Y:S01]  /*1430*/  IMAD.WIDE R32, R16.reuse, 0x8, R34 ;  /* 0x0000000810207825 */ /* 0x041fe200078e0222 */
[----:B------:R-:W-:Y:S01]  /*1440*/  DMUL R40, R14, UR16 ;  /* 0x000000100e287c28 */ /* 0x000fe20008000000 */
[----:B------:R-:W-:Y:S01]  /*1450*/  UMOV UR16, 0x5a17b8bd ;  /* 0x5a17b8bd00107882 */ /* 0x000fe20000000000 */
[----:B------:R-:W-:Y:S01]  /*1460*/  UMOV UR17, 0x400a8d4d ;  /* 0x400a8d4d00117882 */ /* 0x000fe20000000000 */
[----:B------:R-:W-:Y:S01]  /*1470*/  UMOV UR10, 0xbd249493 ;  /* 0xbd249493000a7882 */ /* 0x000fe20000000000 */
[----:B------:R-:W-:Y:S01]  /*1480*/  UMOV UR11, 0x3fe6a113 ;  /* 0x3fe6a113000b7882 */ /* 0x000fe20000000000 */
[----:B-1----:R-:W-:Y:S01]  /*1490*/  DMUL R38, R4, UR16 ;  /* 0x0000001004267c28 */ /* 0x002fe20008000000 */
[C---:B--2---:R-:W-:Y:S01]  /*14a0*/  IMAD.WIDE R34, R16.reuse, 0x8, R32 ;  /* 0x0000000810227825 */ /* 0x044fe200078e0220 */
[----:B------:R-:W-:Y:S01]  /*14b0*/  DFMA R20, R20, -UR10, -R36 ;  /* 0x8000000a14147c2b */ /* 0x000fe20008000824 */
[----:B------:R-:W-:Y:S01]  /*14c0*/  UMOV UR10, 0xf1af0f31 ;  /* 0xf1af0f31000a7882 */ /* 0x000fe20000000000 */
[----:B------:R-:W-:Y:S01]  /*14d0*/  UMOV UR11, 0x40031e9d ;  /* 0x40031e9d000b7882 */ /* 0x000fe20000000000 */
[----:B------:R-:W-:Y:S01]  /*14e0*/  IMAD.WIDE R36, R16, 0x8, R34 ;  /* 0x0000000810247825 */ /* 0x000fe200078e0222 */
[----:B------:R-:W-:-:S02]  /*14f0*/  DFMA R40, R10, UR14, R40 ;  /* 0x0000000e0a287c2b */ /* 0x000fc40008000028 */
[C---:B------:R-:W-:Y:S01]  /*1500*/  DFMA R10, R18.reuse, -UR10, -R38 ;  /* 0x8000000a120a7c2b */ /* 0x040fe20008000826 */
[C---:B------:R-:W-:Y:S01]  /*1510*/  IMAD.WIDE R38, R16.reuse, 0x8, R36 ;  /* 0x0000000810267825 */ /* 0x040fe200078e0224 */
[----:B------:R-:W-:Y:S01]  /*1520*/  UMOV UR10, 0x7b462d64 ;  /* 0x7b462d64000a7882 */ /* 0x000fe20000000000 */
[----:B------:R-:W-:Y:S01]  /*1530*/  UMOV UR11, 0x40253dd7 ;  /* 0x40253dd7000b7882 */ /* 0x000fe20000000000 */
[----:B------:R-:W-:Y:S02]  /*1540*/  DFMA R26, R18, UR20, R26 ;  /* 0x00000014121a7c2b */ /* 0x000fe4000800001a */
[----:B------:R-:W-:Y:S02]  /*1550*/  DFMA R4, R4, -UR10, R30 ;  /* 0x8000000a04047c2b */ /* 0x000fe4000800001e */
[----:B------:R-:W-:Y:S01]  /*1560*/  DMUL R8, R8, UR6 ;  /* 0x0000000608087c28 */ /* 0x000fe20008000000 */
[----:B------:R-:W-:Y:S01]  /*1570*/  IMAD.WIDE R30, R16, 0x8, R38 ;  /* 0x00000008101e7825 */ /* 0x000fe200078e0226 */
[----:B------:R-:W-:Y:S01]  /*1580*/  UMOV UR6, 0x43ff71da ;  /* 0x43ff71da00067882 */ /* 0x000fe20000000000 */
[----:B------:R-:W-:Y:S01]  /*1590*/  UMOV UR7, 0x4008e86f ;  /* 0x4008e86f00077882 */ /* 0x000fe20000000000 */
[----:B------:R-:W-:-:S02]  /*15a0*/  DFMA R26, R2, UR18, R26 ;  /* 0x00000012021a7c2b */ /* 0x000fc4000800001a */
[----:B------:R-:W-:Y:S01]  /*15b0*/  DFMA R10, R2, -UR6, R10 ;  /* 0x80000006020a7c2b */ /* 0x000fe2000800000a */
[----:B------:R-:W-:Y:S01]  /*15c0*/  UMOV UR6, 0x5616e25b ;  /* 0x5616e25b00067882 */ /* 0x000fe20000000000 */
[----:B------:R-:W-:Y:S01]  /*15d0*/  UMOV UR7, 0x4035adf9 ;  /* 0x4035adf900077882 */ /* 0x000fe20000000000 */
[C---:B------:R-:W-:Y:S01]  /*15e0*/  IMAD.WIDE R2, R16.reuse, 0x8, R30 ;  /* 0x0000000810027825 */ /* 0x040fe200078e021e */
[----:B------:R-:W-:Y:S01]  /*15f0*/  DFMA R8, R12, -UR6, -R8 ;  /* 0x800000060c087c2b */ /* 0x000fe20008000808 */
[----:B------:R-:W-:Y:S01]  /*1600*/  UMOV UR10, 0xff144576 ;  /* 0xff144576000a7882 */ /* 0x000fe20000000000 */
[----:B------:R-:W-:Y:S01]  /*1610*/  UMOV UR11, 0x3fde0a44 ;  /* 0x3fde0a44000b7882 */ /* 0x000fe20000000000 */
[----:B------:R-:W-:Y:S01]  /*1620*/  UMOV UR6, 0xd490e48d ;  /* 0xd490e48d00067882 */ /* 0x000fe20000000000 */
[----:B------:R-:W-:Y:S01]  /*1630*/  UMOV UR7, 0x4029088e ;  /* 0x4029088e00077882 */ /* 0x000fe20000000000 */
[C---:B------:R-:W-:Y:S02]  /*1640*/  DFMA R20, R14.reuse, -UR10, R20 ;  /* 0x8000000a0e147c2b */ /* 0x040fe40008000014 */
[----:B------:R-:W-:Y:S01]  /*1650*/  DFMA R28, R14, -UR6, -R28 ;  /* 0x800000060e1c7c2b */ /* 0x000fe2000800081c */
[----:B------:R-:W-:Y:S01]  /*1660*/  IMAD.WIDE R14, R16, 0x8, R2 ;  /* 0x00000008100e7825 */ /* 0x000fe200078e0202 */
[----:B------:R-:W-:Y:S01]  /*1670*/  UMOV UR6, 0x7b462d64 ;  /* 0x7b462d6400067882 */ /* 0x000fe20000000000 */
[----:B------:R-:W-:-:S02]  /*1680*/  UMOV UR7, 0x40353dd7 ;  /* 0x40353dd700077882 */ /* 0x000fc40000000000 */
[----:B------:R-:W-:Y:S01]  /*1690*/  DMUL R42, R24, UR6 ;  /* 0x00000006182a7c28 */ /* 0x000fe20008000000 */
[C---:B------:R-:W-:Y:S01]  /*16a0*/  IMAD.WIDE R24, R16.reuse, 0x8, R14 ;  /* 0x0000000810187825 */ /* 0x040fe200078e020e */
[----:B------:R-:W-:Y:S01]  /*16b0*/  UMOV UR10, 0xe45cad2f ;  /* 0xe45cad2f000a7882 */ /* 0x000fe20000000000 */
[----:B------:R-:W-:Y:S01]  /*16c0*/  UMOV UR11, 0x40171ff8 ;  /* 0x40171ff8000b7882 */ /* 0x000fe20000000000 */
[----:B------:R-:W-:Y:S01]  /*16d0*/  UMOV UR6, 0x1d73d879 ;  /* 0x1d73d87900067882 */ /* 0x000fe20000000000 */
[----:B------:R-:W-:Y:S01]  /*16e0*/  UMOV UR7, 0x3fdce7f7 ;  /* 0x3fdce7f700077882 */ /* 0x000fe20000000000 */
[----:B------:R-:W-:Y:S01]  /*16f0*/  DMUL R44, R12, UR10 ;  /* 0x0000000a0c2c7c28 */ /* 0x000fe20008000000 */
[----:B------:R-:W-:Y:S01]  /*1700*/  IMAD.WIDE R12, R16, 0x8, R24 ;  /* 0x00000008100c7825 */ /* 0x000fe200078e0218 */
[----:B------:R-:W-:Y:S01]  /*1710*/  DFMA R20, R6, -UR6, R20 ;  /* 0x8000000606147c2b */ /* 0x000fe20008000014 */
[----:B------:R-:W-:Y:S01]  /*1720*/  UMOV UR6, 0x6c67888e ;  /* 0x6c67888e00067882 */ /* 0x000fe20000000000 */
[----:B------:R-:W-:Y:S01]  /*1730*/  UMOV UR7, 0x40052aed ;  /* 0x40052aed00077882 */ /* 0x000fe20000000000 */
[----:B------:R0:W-:Y:S01]  /*1740*/  STG.E.64 desc[UR4][R32.64], R8 ;  /* 0x0000000820007986 */ /* 0x0001e2000c101b04 */
[----:B------:R-:W-:-:S02]  /*1750*/  DFMA R10, R22, -UR6, R10 ;  /* 0x80000006160a7c2b */ /* 0x000fc4000800000a */
[C---:B------:R-:W-:Y:S01]  /*1760*/  DFMA R40, R6.reuse, UR12, R40 ;  /* 0x0000000c06287c2b */ /* 0x040fe20008000028 */
[----:B------:R-:W-:Y:S01]  /*1770*/  STG.E.64 desc[UR4][R34.64], R42 ;  /* 0x0000002a22007986 */ /* 0x000fe2000c101b04 */
[----:B------:R-:W-:Y:S01]  /*1780*/  UMOV UR6, 0x102b0693 ;  /* 0x102b069300067882 */ /* 0x000fe20000000000 */
[----:B------:R-:W-:Y:S01]  /*1790*/  UMOV UR7, 0x3ff17b14 ;  /* 0x3ff17b1400077882 */ /* 0x000fe20000000000 */
[----:B------:R-:W-:Y:S01]  /*17a0*/  DMUL R6, R6, UR10 ;  /* 0x0000000a06067c28 */ /* 0x000fe20008000000 */
[----:B------:R-:W-:Y:S01]  /*17b0*/  STG.E.64 desc[UR4][R36.64], R44 ;  /* 0x0000002c24007986 */ /* 0x000fe2000c101b04 */
[----:B------:R-:W-:Y:S01]  /*17c0*/  DMUL R18, R18, UR6 ;  /* 0x0000000612127c28 */ /* 0x000fe20008000000 */
[C---:B0-----:R-:W-:Y:S02]  /*17d0*/  IMAD.WIDE R8, R16.reuse, 0x8, R12 ;  /* 0x0000000810087825 */ /* 0x041fe400078e020c */
[----:B------:R-:W-:Y:S04]  /*17e0*/  STG.E.64 desc[UR4][R38.64], R20 ;  /* 0x0000001426007986 */ /* 0x000fe8000c101b04 */
[----:B------:R-:W-:Y:S01]  /*17f0*/  STG.E.64 desc[UR4][R30.64], R10 ;  /* 0x0000000a1e007986 */ /* 0x000fe2000c101b04 */
[----:B------:R-:W-:-:S03]  /*1800*/  IMAD.WIDE R16, R16, 0x8, R8 ;  /* 0x0000000810107825 */ /* 0x000fc600078e0208 */
[----:B------:R-:W-:Y:S04]  /*1810*/  STG.E.64 desc[UR4][R2.64], R40 ;  /* 0x0000002802007986 */ /* 0x000fe8000c101b04 */
[----:B------:R-:W-:Y:S04]  /*1820*/  STG.E.64 desc[UR4][R14.64], R26 ;  /* 0x0000001a0e007986 */ /* 0x000fe8000c101b04 */
[----:B------:R-:W-:Y:S04]  /*1830*/  STG.E.64 desc[UR4][R24.64], R28 ;  /* 0x0000001c18007986 */ /* 0x000fe8000c101b04 */
[----:B------:R-:W-:Y:S04]  /*1840*/  STG.E.64 desc[UR4][R12.64], R4 ;  /* 0x000000040c007986 */ /* 0x000fe8000c101b04 */
[----:B------:R-:W-:Y:S04]  /*1850*/  STG.E.64 desc[UR4][R8.64], R6 ;  /* 0x0000000608007986 */ /* 0x000fe8000c101b04 */
[----:B------:R-:W-:Y:S01]  /*1860*/  STG.E.64 desc[UR4][R16.64], R18 ;  /* 0x0000001210007986 */ /* 0x000fe2000c101b04 */
[----:B------:R-:W-:Y:S05]  /*1870*/  EXIT ;  /* 0x000000000000794d */ /* 0x000fea0003800000 */
.L_x_3:
        /* <DEDUP_REMOVED lines=16> */
.L_x_89:


//--------------------- .text._Z13left_sph2cartILi6EEvPdPKdiiiiPKi --------------------------
	.section	.text._Z13left_sph2cartILi6EEvPdPKdiiiiPKi,"ax",@progbits
	.align	128
.text._Z13left_sph2cartILi6EEvPdPKdiiiiPKi:
        .type           _Z13left_sph2cartILi6EEvPdPKdiiiiPKi,@function
        .size           _Z13left_sph2cartILi6EEvPdPKdiiiiPKi,(.L_x_90 - _Z13left_sph2cartILi6EEvPdPKdiiiiPKi)
        .other          _Z13left_sph2cartILi6EEvPdPKdiiiiPKi,@"STO_CUDA_ENTRY STV_DEFAULT"
_Z13left_sph2cartILi6EEvPdPKdiiiiPKi:
        /* <DEDUP_REMOVED lines=18> */
[----:B0-----:R-:W-:Y:S01]  /*0120*/  IMAD R0, R0, UR7, R5 ;  /* 0x0000000700007c24 */ /* 0x001fe2000f8e0205 */
[----:B------:R-:W-:Y:S01]  /*0130*/  UMOV UR10, 0x73d0a21e ;  /* 0x73d0a21e000a7882 */ /* 0x000fe20000000000 */
[----:B------:R-:W-:Y:S01]  /*0140*/  UMOV UR11, 0x3fdd7a83 ;  /* 0x3fdd7a83000b7882 */ /* 0x000fe20000000000 */
[----:B------:R-:W0:Y:S01]  /*0150*/  LDCU.64 UR8, c[0x0][0x380] ;  /* 0x00007000ff0877ac */ /* 0x000e220008000a00 */
[----:B--2---:R-:W-:-:S04]  /*0160*/  IMAD R3, R0, 0xd, R3 ;  /* 0x0000000d00037824 */ /* 0x004fc800078e0203 */
[----:B---3--:R-:W-:-:S05]  /*0170*/  IMAD.WIDE R6, R3, 0x4, R6 ;  /* 0x0000000403067825 */ /* 0x008fca00078e0206 */
[----:B-1----:R-:W2:Y:S04]  /*0180*/  LDG.E R2, desc[UR4][R6.64+0x20] ;  /* 0x0000200406027981 */ /* 0x002ea8000c1e1900 */
[----:B------:R-:W3:Y:S04]  /*0190*/  LDG.E R10, desc[UR4][R6.64+0x18] ;  /* 0x00001804060a7981 */ /* 0x000ee8000c1e1900 */
[----:B------:R-:W5:Y:S04]  /*01a0*/  LDG.E R12, desc[UR4][R6.64+0x28] ;  /* 0x00002804060c7981 */ /* 0x000f68000c1e1900 */
        /* <DEDUP_REMOVED lines=9> */
[----:B------:R1:W5:Y:S01]  /*0240*/  LDG.E R22, desc[UR4][R6.64+0x14] ;  /* 0x0000140406167981 */ /* 0x000362000c1e1900 */
[----:B------:R-:W0:Y:S02]  /*0250*/  LDC R9, c[0x0][0x360] ;  /* 0x0000d800ff097b82 */ /* 0x000e240000000800 */
[----:B0-----:R-:W-:-:S04]  /*0260*/  IMAD R9, R9, UR6, R26 ;  /* 0x0000000609097c24 */ /* 0x001fc8000f8e021a */
[----:B--2---:R-:W-:-:S04]  /*0270*/  IMAD R3, R2, R8, R9 ;  /* 0x0000000802037224 */ /* 0x004fc800078e0209 */
[----:B----4-:R-:W-:-:S04]  /*0280*/  IMAD.WIDE R2, R3, 0x8, R24 ;  /* 0x0000000803027825 */ /* 0x010fc800078e0218 */
[-CC-:B---3--:R-:W-:Y:S02]  /*0290*/  IMAD R11, R10, R8.reuse, R9.reuse ;  /* 0x000000080a0b7224 */ /* 0x188fe400078e0209 */
[----:B------:R-:W2:Y:S01]  /*02a0*/  LDG.E.64 R2, desc[UR4][R2.64] ;  /* 0x0000000402027981 */ /* 0x000ea2000c1e1b00 */
[----:B-----5:R-:W-:Y:S02]  /*02b0*/  IMAD R13, R12, R8, R9 ;  /* 0x000000080c0d7224 */ /* 0x020fe400078e0209 */
[----:B------:R-:W-:-:S04]  /*02c0*/  IMAD.WIDE R10, R11, 0x8, R24 ;  /* 0x000000080b0a7825 */ /* 0x000fc800078e0218 */
[----:B-1----:R-:W-:Y:S02]  /*02d0*/  IMAD.WIDE R6, R13, 0x8, R24 ;  /* 0x000000080d067825 */ /* 0x002fe400078e0218 */
[----:B------:R-:W3:Y:S02]  /*02e0*/  LDG.E.64 R10, desc[UR4][R10.64] ;  /* 0x000000040a0a7981 */ /* 0x000ee4000c1e1b00 */
[-CC-:B------:R-:W-:Y:S02]  /*02f0*/  IMAD R13, R15, R8.reuse, R9.reuse ;  /* 0x000000080f0d7224 */ /* 0x180fe400078e0209 */
[----:B------:R-:W4:Y:S01]  /*0300*/  LDG.E.64 R6, desc[UR4][R6.64] ;  /* 0x0000000406067981 */ /* 0x000f22000c1e1b00 */
[----:B------:R-:W-:Y:S02]  /*0310*/  IMAD R5, R5, R8, R9 ;  /* 0x0000000805057224 */ /* 0x000fe400078e0209 */
[----:B------:R-:W-:-:S04]  /*0320*/  IMAD.WIDE R12, R13, 0x8, R24 ;  /* 0x000000080d0c7825 */ /* 0x000fc800078e0218 */
[----:B------:R-:W-:Y:S02]  /*0330*/  IMAD.WIDE R26, R5, 0x8, R24 ;  /* 0x00000008051a7825 */ /* 0x000fe400078e0218 */
[----:B------:R-:W5:Y:S02]  /*0340*/  LDG.E.64 R12, desc[UR4][R12.64] ;  /* 0x000000040c0c7981 */ /* 0x000f64000c1e1b00 */
[-CC-:B------:R-:W-:Y:S02]  /*0350*/  IMAD R39, R4, R8.reuse, R9.reuse ;  /* 0x0000000804277224 */ /* 0x180fe400078e0209 */
[----:B------:R0:W5:Y:S01]  /*0360*/  LDG.E.64 R4, desc[UR4][R26.64] ;  /* 0x000000041a047981 */ /* 0x000162000c1e1b00 */
[----:B------:R-:W-:Y:S02]  /*0370*/  IMAD R15, R14, R8, R9 ;  /* 0x000000080e0f7224 */ /* 0x000fe400078e0209 */
[----:B------:R-:W-:-:S04]  /*0380*/  IMAD.WIDE R38, R39, 0x8, R24 ;  /* 0x0000000827267825 */ /* 0x000fc800078e0218 */
[----:B------:R-:W-:Y:S02]  /*0390*/  IMAD R17, R17, R8, R9 ;  /* 0x0000000811117224 */ /* 0x000fe400078e0209 */
[----:B------:R-:W5:Y:S01]  /*03a0*/  LDG.E.64 R38, desc[UR4][R38.64] ;  /* 0x0000000426267981 */ /* 0x000f62000c1e1b00 */
[----:B------:R-:W-:-:S04]  /*03b0*/  IMAD.WIDE R14, R15, 0x8, R24 ;  /* 0x000000080f0e7825 */ /* 0x000fc800078e0218 */
[----:B------:R-:W-:Y:S02]  /*03c0*/  IMAD.WIDE R32, R17, 0x8, R24 ;  /* 0x0000000811207825 */ /* 0x000fe400078e0218 */
[----:B------:R-:W5:Y:S02]  /*03d0*/  LDG.E.64 R14, desc[UR4][R14.64] ;  /* 0x000000040e0e7981 */ /* 0x000f64000c1e1b00 */
[-CC-:B------:R-:W-:Y:S02]  /*03e0*/  IMAD R35, R16, R8.reuse, R9.reuse ;  /* 0x0000000810237224 */ /* 0x180fe400078e0209 */
[----:B------:R1:W5:Y:S01]  /*03f0*/  LDG.E.64 R16, desc[UR4][R32.64] ;  /* 0x0000000420107981 */ /* 0x000362000c1e1b00 */
[----:B------:R-:W-:Y:S02]  /*0400*/  IMAD R29, R18, R8, R9 ;  /* 0x00000008121d7224 */ /* 0x000fe400078e0209 */
[----:B------:R-:W-:-:S05]  /*0410*/  IMAD.WIDE R34, R35, 0x8, R24 ;  /* 0x0000000823227825 */ /* 0x000fca00078e0218 */
[----:B------:R1:W5:Y:S01]  /*0420*/  LDG.E.64 R18, desc[UR4][R34.64] ;  /* 0x0000000422127981 */ /* 0x000362000c1e1b00 */
[----:B------:R-:W-:-:S04]  /*0430*/  IMAD.WIDE R28, R29, 0x8, R24 ;  /* 0x000000081d1c7825 */ /* 0x000fc800078e0218 */
[-CC-:B------:R-:W-:Y:S02]  /*0440*/  IMAD R31, R20, R8.reuse, R9.reuse ;  /* 0x00000008141f7224 */ /* 0x180fe400078e0209 */
[----:B------:R-:W5:Y:S01]  /*0450*/  LDG.E.64 R28, desc[UR4][R28.64] ;  /* 0x000000041c1c7981 */ /* 0x000f62000c1e1b00 */
[----:B0-----:R-:W-:Y:S02]  /*0460*/  IMAD R27, R21, R8, R9 ;  /* 0x00000008151b7224 */ /* 0x001fe400078e0209 */
[----:B------:R-:W-:-:S05]  /*0470*/  IMAD.WIDE R30, R31, 0x8, R24 ;  /* 0x000000081f1e7825 */ /* 0x000fca00078e0218 */
[----:B------:R2:W5:Y:S01]  /*0480*/  LDG.E.64 R20, desc[UR4][R30.64] ;  /* 0x000000041e147981 */ /* 0x000562000c1e1b00 */
[----:B------:R-:W-:-:S04]  /*0490*/  IMAD.WIDE R26, R27, 0x8, R24 ;  /* 0x000000081b1a7825 */ /* 0x000fc800078e0218 */
[----:B-1----:R-:W-:Y:S02]  /*04a0*/  IMAD R33, R22, R8, R9 ;  /* 0x0000000816217224 */ /* 0x002fe400078e0209 */
[----:B------:R3:W5:Y:S02]  /*04b0*/  LDG.E.64 R22, desc[UR4][R26.64] ;  /* 0x000000041a167981 */ /* 0x000764000c1e1b00 */
[----:B------:R-:W-:Y:S02]  /*04c0*/  IMAD.WIDE R24, R33, 0x8, R24 ;  /* 0x0000000821187825 */ /* 0x000fe400078e0218 */
[----:B------:R-:W0:Y:S04]  /*04d0*/  LDC R33, c[0x0][0x398] ;  /* 0x0000e600ff217b82 */ /* 0x000e280000000800 */
[----:B------:R-:W5:Y:S01]  /*04e0*/  LDG.E.64 R24, desc[UR4][R24.64] ;  /* 0x0000000418187981 */ /* 0x000f62000c1e1b00 */
        /* <DEDUP_REMOVED lines=18> */
[----:B0-----:R-:W-:-:S04]  /*0610*/  IMAD R33, R0, 0x1c, R33 ;  /* 0x0000001c00217824 */ /* 0x001fc800078e0221 */
[----:B------:R-:W-:Y:S01]  /*0620*/  IMAD R0, R33, R8, RZ ;  /* 0x0000000821007224 */ /* 0x000fe200078e02ff */
[----:B------:R-:W-:-:S04]  /*0630*/  SHF.R.S32.HI R33, RZ, 0x1f, R9 ;  /* 0x0000001fff217819 */ /* 0x000fc80000011409 */
[----:B------:R-:W-:-:S04]  /*0640*/  IADD3 R9, P0, PT, R9, R0, RZ ;  /* 0x0000000009097210 */ /* 0x000fc80007f1e0ff */
[----:B------:R-:W-:Y:S02]  /*0650*/  LEA.HI.X.SX32 R0, R0, R33, 0x1, P0 ;  /* 0x0000002100007211 */ /* 0x000fe400000f0eff */
[----:B------:R-:W-:Y:S01]  /*0660*/  LEA R34, P0, R9, UR8, 0x3 ;  /* 0x0000000809227c11 */ /* 0x000fe2000f8018ff */
[----:B------:R-:W-:-:S03]  /*0670*/  UMOV UR8, 0xe99e480f ;  /* 0xe99e480f00087882 */ /* 0x000fc60000000000 */
[----:B------:R-:W-:Y:S01]  /*0680*/  LEA.HI.X R35, R9, UR9, R0, 0x3, P0 ;  /* 0x0000000909237c11 */ /* 0x000fe200080f1c00 */
[----:B------:R-:W-:Y:S01]  /*0690*/  UMOV UR9, 0x3fe5dca4 ;  /* 0x3fe5dca400097882 */ /* 0x000fe20000000000 */
[----:B--2---:R-:W-:Y:S01]  /*06a0*/  DMUL R30, R2, UR10 ;  /* 0x0000000a021e7c28 */ /* 0x004fe20008000000 */
[----:B------:R-:W-:Y:S01]  /*06b0*/  UMOV UR10, 0xcbf7209d ;  /* 0xcbf7209d000a7882 */ /* 0x000fe20000000000 */
[----:B------:R-:W-:-:S06]  /*06c0*/  UMOV UR11, 0x3fd45796 ;  /* 0x3fd45796000b7882 */ /* 0x000fcc0000000000 */
[----:B---3--:R-:W-:Y:S01]  /*06d0*/  DFMA R26, R10, -UR10, R30 ;  /* 0x8000000a0a1a7c2b */ /* 0x008fe2000800001e */
[----:B------:R-:W-:Y:S01]  /*06e0*/  UMOV UR10, 0x4a6adc02 ;  /* 0x4a6adc02000a7882 */ /* 0x000fe20000000000 */
[----:B------:R-:W-:-:S06]  /*06f0*/  UMOV UR11, 0x3fe02565 ;  /* 0x3fe02565000b7882 */ /* 0x000fcc0000000000 */
[----:B----4-:R-:W-:Y:S01]  /*0700*/  DFMA R26, R6, -UR10, R26 ;  /* 0x8000000a061a7c2b */ /* 0x010fe2000800001a */
[----:B------:R-:W-:Y:S01]  /*0710*/  UMOV UR10, 0x73d0a21e ;  /* 0x73d0a21e000a7882 */ /* 0x000fe20000000000 */
[----:B------:R-:W-:-:S06]  /*0720*/  UMOV UR11, 0x3fed7a83 ;  /* 0x3fed7a83000b7882 */ /* 0x000fcc0000000000 */
[----:B-----5:R-:W-:Y:S01]  /*0730*/  DFMA R36, R12, UR8, R26 ;  /* 0x000000080c247c2b */ /* 0x020fe2000800001a */
[----:B------:R-:W-:Y:S01]  /*0740*/  UMOV UR8, 0x4a6adc02 ;  /* 0x4a6adc0200087882 */ /* 0x000fe20000000000 */
[----:B------:R-:W-:Y:S02]  /*0750*/  UMOV UR9, 0x40002565 ;  /* 0x4000256500097882 */ /* 0x000fe40000000000 */
[----:B------:R-:W-:Y:S01]  /*0760*/  DMUL R26, R4, UR8 ;  /* 0x00000008041a7c28 */ /* 0x000fe20008000000 */
[----:B------:R-:W-:Y:S01]  /*0770*/  UMOV UR8, 0xaf36b60b ;  /* 0xaf36b60b00087882 */ /* 0x000fe20000000000 */
[----:B------:R-:W-:Y:S01]  /*0780*/  UMOV UR9, 0x4010657b ;  /* 0x4010657b00097882 */ /* 0x000fe20000000000 */
[----:B------:R0:W-:Y:S05]  /*0790*/  STG.E.64 desc[UR4][R34.64], R36 ;  /* 0x0000002422007986 */ /* 0x0001ea000c101b04 */
[----:B------:R-:W-:-:S08]  /*07a0*/  DFMA R26, R38, UR8, -R26 ;  /* 0x00000008261a7c2b */ /* 0x000fd0000800081a */
[----:B------:R-:W-:Y:S02]  /*07b0*/  DFMA R40, R14, UR10, R26 ;  /* 0x0000000a0e287c2b */ /* 0x000fe4000800001a */
[----:B------:R-:W-:Y:S01]  /*07c0*/  DMUL R32, R16, UR12 ;  /* 0x0000000c10207c28 */ /* 0x000fe20008000000 */
[C---:B------:R-:W-:Y:S01]  /*07d0*/  IMAD.WIDE R26, R8.reuse, 0x8, R34 ;  /* 0x00000008081a7825 */ /* 0x040fe200078e0222 */
[----:B0-----:R-:W-:Y:S01]  /*07e0*/  DFMA R34, R10, -UR14, R30 ;  /* 0x8000000e0a227c2b */ /* 0x001fe2000800001e */
[----:B------:R-:W-:Y:S01]  /*07f0*/  UMOV UR12, 0x96dc7996 ;  /* 0x96dc7996000c7882 */ /* 0x000fe20000000000 */
[----:B------:R-:W-:Y:S02]  /*0800*/  UMOV UR13, 0x40061be2 ;  /* 0x40061be2000d7882 */ /* 0x000fe40000000000 */
[----:B------:R0:W-:Y:S01]  /*0810*/  STG.E.64 desc[UR4][R26.64], R40 ;  /* 0x000000281a007986 */ /* 0x0001e2000c101b04 */
[----:B------:R-:W-:Y:S01]  /*0820*/  IMAD.WIDE R36, R8, 0x8, R26 ;  /* 0x0000000808247825 */ /* 0x000fe200078e021a */
[----:B------:R-:W-:Y:S01]  /*0830*/  DFMA R30, R18, -UR12, R32 ;  /* 0x8000000c121e7c2b */ /* 0x000fe20008000020 */
[----:B------:R-:W-:Y:S01]  /*0840*/  UMOV UR12, 0x6fefa76 ;  /* 0x06fefa76000c7882 */ /* 0x000fe20000000000 */
[----:B------:R-:W-:Y:S01]  /*0850*/  DFMA R34, R6, UR16, R34 ;  /* 0x0000001006227c2b */ /* 0x000fe20008000022 */
[----:B------:R-:W-:-:S05]  /*0860*/  UMOV UR13, 0x4002eed6 ;  /* 0x4002eed6000d7882 */ /* 0x000fca0000000000 */
[----:B------:R-:W-:Y:S01]  /*0870*/  DFMA R30, R28, UR12, R30 ;  /* 0x0000000c1c1e7c2b */ /* 0x000fe2000800001e */
[----:B------:R-:W-:Y:S01]  /*0880*/  UMOV UR12, 0x9b04638e ;  /* 0x9b04638e000c7882 */ /* 0x000fe20000000000 */
[----:B------:R-:W-:Y:S02]  /*0890*/  UMOV UR13, 0x40247eda ;  /* 0x40247eda000d7882 */ /* 0x000fe40000000000 */
[----:B0-----:R-:W-:Y:S01]  /*08a0*/  DFMA R40, R12, -UR12, R34 ;  /* 0x8000000c0c287c2b */ /* 0x001fe20008000022 */
[----:B------:R-:W-:Y:S01]  /*08b0*/  UMOV UR12, 0xf1255b30 ;  /* 0xf1255b30000c7882 */ /* 0x000fe20000000000 */
[----:B------:R-:W-:Y:S01]  /*08c0*/  UMOV UR13, 0x402094e9 ;  /* 0x402094e9000d7882 */ /* 0x000fe20000000000 */
[C---:B------:R-:W-:Y:S01]  /*08d0*/  IMAD.WIDE R34, R8.reuse, 0x8, R36 ;  /* 0x0000000808227825 */ /* 0x040fe200078e0224 */
[----:B------:R-:W-:Y:S01]  /*08e0*/  DMUL R26, R20, UR12 ;  /* 0x0000000c141a7c28 */ /* 0x000fe20008000000 */
[----:B------:R0:W-:Y:S01]  /*08f0*/  STG.E.64 desc[UR4][R36.64], R30 ;  /* 0x0000001e24007986 */ /* 0x0001e2000c101b04 */
[----:B------:R-:W-:Y:S01]  /*0900*/  DFMA R32, R18, UR12, R32 ;  /* 0x0000000c12207c2b */ /* 0x000fe20008000020 */
[----:B------:R-:W-:Y:S01]  /*0910*/  UMOV UR12, 0x88beb914 ;  /* 0x88beb914000c7882 */ /* 0x000fe20000000000 */
[----:B------:R-:W-:Y:S01]  /*0920*/  UMOV UR13, 0x4037aa8b ;  /* 0x4037aa8b000d7882 */ /* 0x000fe20000000000 */
[----:B------:R1:W-:Y:S03]  /*0930*/  STG.E.64 desc[UR4][R34.64], R40 ;  /* 0x0000002822007986 */ /* 0x0003e6000c101b04 */
[----:B------:R-:W-:Y:S01]  /*0940*/  DFMA R26, R22, UR18, -R26 ;  /* 0x00000012161a7c2b */ /* 0x000fe2000800081a */
[----:B0-----:R-:W-:-:S07]  /*0950*/  IMAD.WIDE R30, R8, 0x8, R34 ;  /* 0x00000008081e7825 */ /* 0x001fce00078e0222 */
[----:B------:R-:W-:Y:S01]  /*0960*/  DFMA R44, R24, UR20, R26 ;  /* 0x00000014182c7c2b */ /* 0x000fe2000800001a */
[----:B------:R-:W-:Y:S01]  /*0970*/  UMOV UR20, 0x73d0a21e ;  /* 0x73d0a21e00147882 */ /* 0x000fe20000000000 */
[----:B------:R-:W-:Y:S01]  /*0980*/  UMOV UR21, 0x401d7a83 ;  /* 0x401d7a8300157882 */ /* 0x000fe20000000000 */
[----:B-1----:R-:W-:Y:S01]  /*0990*/  DMUL R34, R38, -UR26 ;  /* 0x8000001a26227c28 */ /* 0x002fe20008000000 */
[----:B------:R-:W-:Y:S01]  /*09a0*/  UMOV UR26, 0x73d0a21e ;  /* 0x73d0a21e001a7882 */ /* 0x000fe20000000000 */
[----:B------:R-:W-:Y:S01]  /*09b0*/  DMUL R26, R2, UR20 ;  /* 0x00000014021a7c28 */ /* 0x000fe20008000000 */
[----:B------:R-:W-:Y:S01]  /*09c0*/  UMOV UR27, 0x3ffd7a83 ;  /* 0x3ffd7a83001b7882 */ /* 0x000fe20000000000 */
[----:B------:R-:W-:Y:S01]  /*09d0*/  IMAD.WIDE R36, R8, 0x8, R30 ;  /* 0x0000000808247825 */ /* 0x000fe200078e021e */
[----:B------:R0:W-:Y:S03]  /*09e0*/  STG.E.64 desc[UR4][R30.64], R44 ;  /* 0x0000002c1e007986 */ /* 0x0001e6000c101b04 */
[----:B------:R-:W-:Y:S01]  /*09f0*/  DFMA R34, R14, UR26, R34 ;  /* 0x0000001a0e227c2b */ /* 0x000fe20008000022 */
[----:B------:R-:W-:Y:S01]  /*0a00*/  UMOV UR26, 0x96dc7996 ;  /* 0x96dc7996001a7882 */ /* 0x000fe20000000000 */
[----:B------:R-:W-:Y:S01]  /*0a10*/  UMOV UR27, 0x40161be2 ;  /* 0x40161be2001b7882 */ /* 0x000fe20000000000 */
[----:B------:R-:W-:-:S02]  /*0a20*/  DFMA R42, R10, UR22, -R26 ;  /* 0x000000160a2a7c2b */ /* 0x000fc4000800081a */
[----:B------:R-:W-:-:S06]  /*0a30*/  DMUL R40, R18, UR26 ;  /* 0x0000001a12287c28 */ /* 0x000fcc0008000000 */
[----:B------:R-:W-:Y:S01]  /*0a40*/  DFMA R42, R6, UR24, R42 ;  /* 0x00000018062a7c2b */ /* 0x000fe2000800002a */
[----:B0-----:R-:W-:Y:S01]  /*0a50*/  IMAD.WIDE R30, R8, 0x8, R36 ;  /* 0x00000008081e7825 */ /* 0x001fe200078e0224 */
[----:B------:R-:W-:-:S05]  /*0a60*/  DFMA R40, R16, UR28, R40 ;  /* 0x0000001c10287c2b */ /* 0x000fca0008000028 */
[----:B------:R0:W-:Y:S01]  /*0a70*/  STG.E.64 desc[UR4][R36.64], R42 ;  /* 0x0000002a24007986 */ /* 0x0001e2000c101b04 */
[----:B------:R-:W-:Y:S02]  /*0a80*/  IMAD.WIDE R44, R8, 0x8, R30 ;  /* 0x00000008082c7825 */ /* 0x000fe400078e021e */
[C---:B------:R-:W-:Y:S01]  /*0a90*/  DFMA R40, R28.reuse, -UR12, R40 ;  /* 0x8000000c1c287c2b */ /* 0x040fe20008000028 */
[----:B------:R1:W-:Y:S01]  /*0aa0*/  STG.E.64 desc[UR4][R30.64], R34 ;  /* 0x000000221e007986 */ /* 0x0003e2000c101b04 */
[----:B------:R-:W-:Y:S01]  /*0ab0*/  DFMA R28, R28, UR18, R32 ;  /* 0x000000121c1c7c2b */ /* 0x000fe20008000020 */
[----:B------:R-:W-:Y:S01]  /*0ac0*/  UMOV UR18, 0x73d0a21e ;  /* 0x73d0a21e00127882 */ /* 0x000fe20000000000 */
[----:B------:R-:W-:-:S03]  /*0ad0*/  UMOV UR19, 0x402d7a83 ;  /* 0x402d7a8300137882 */ /* 0x000fc60000000000 */
[----:B------:R-:W-:Y:S01]  /*0ae0*/  STG.E.64 desc[UR4][R44.64], R40 ;  /* 0x000000282c007986 */ /* 0x000fe2000c101b04 */
[C---:B0-----:R-:W-:Y:S01]  /*0af0*/  IMAD.WIDE R42, R8.reuse, 0x8, R44 ;  /* 0x00000008082a7825 */ /* 0x041fe200078e022c */
[----:B-1----:R-:W-:Y:S01]  /*0b00*/  DMUL R30, R14, UR18 ;  /* 0x000000120e1e7c28 */ /* 0x002fe20008000000 */
[----:B------:R-:W-:Y:S01]  /*0b10*/  UMOV UR18, 0x9d059304 ;  /* 0x9d05930400127882 */ /* 0x000fe20000000000 */
[----:B------:R-:W-:Y:S01]  /*0b20*/  UMOV UR19, 0x40342ebe ;  /* 0x40342ebe00137882 */ /* 0x000fe20000000000 */
[----:B------:R-:W-:-:S05]  /*0b30*/  IMAD.WIDE R34, R8, 0x8, R42 ;  /* 0x0000000808227825 */ /* 0x000fca00078e022a */
[----:B------:R-:W-:Y:S01]  /*0b40*/  DFMA R32, R4, UR18, -R30 ;  /* 0x0000001204207c2b */ /* 0x000fe2000800081e */
[----:B------:R-:W-:Y:S01]  /*0b50*/  UMOV UR18, 0xf1cec1a7 ;  /* 0xf1cec1a700127882 */ /* 0x000fe20000000000 */
[----:B------:R-:W-:-:S05]  /*0b60*/  UMOV UR19, 0x40274e0a ;  /* 0x40274e0a00137882 */ /* 0x000fca0000000000 */
[----:B------:R0:W-:Y:S02]  /*0b70*/  STG.E.64 desc[UR4][R42.64], R32 ;  /* 0x000000202a007986 */ /* 0x0001e4000c101b04 */
[----:B0-----:R-:W-:Y:S01]  /*0b80*/  DMUL R32, R16, -UR18 ;  /* 0x8000001210207c28 */ /* 0x001fe20008000000 */
[----:B------:R-:W-:Y:S01]  /*0b90*/  UMOV UR18, 0x96dc7996 ;  /* 0x96dc799600127882 */ /* 0x000fe20000000000 */
[----:B------:R-:W-:-:S06]  /*0ba0*/  UMOV UR19, 0x40361be2 ;  /* 0x40361be200137882 */ /* 0x000fcc0000000000 */
[C-C-:B------:R-:W-:Y:S02]  /*0bb0*/  DFMA R36, R18.reuse, UR20, R32.reuse ;  /* 0x0000001412247c2b */ /* 0x140fe40008000020 */
[----:B------:R-:W-:Y:S01]  /*0bc0*/  DFMA R18, R18, -UR18, R32 ;  /* 0x8000001212127c2b */ /* 0x000fe20008000020 */
[----:B------:R-:W-:Y:S01]  /*0bd0*/  UMOV UR18, 0x73d0a21e ;  /* 0x73d0a21e00127882 */ /* 0x000fe20000000000 */
[----:B------:R-:W-:Y:S02]  /*0be0*/  UMOV UR19, 0x3fdd7a83 ;  /* 0x3fdd7a8300137882 */ /* 0x000fe40000000000 */
[----:B------:R-:W-:Y:S01]  /*0bf0*/  DMUL R40, R2, UR18 ;  /* 0x0000001202287c28 */ /* 0x000fe20008000000 */
[----:B------:R-:W-:Y:S07]  /*0c00*/  STG.E.64 desc[UR4][R34.64], R36 ;  /* 0x0000002422007986 */ /* 0x000fee000c101b04 */
[----:B------:R-:W-:Y:S01]  /*0c10*/  DFMA R40, R10, -UR14, -R40 ;  /* 0x8000000e0a287c2b */ /* 0x000fe20008000828 */
[----:B------:R-:W-:Y:S01]  /*0c20*/  UMOV UR14, 0x9b04638e ;  /* 0x9b04638e000e7882 */ /* 0x000fe20000000000 */
[----:B------:R-:W-:-:S06]  /*0c30*/  UMOV UR15, 0x40247eda ;  /* 0x40247eda000f7882 */ /* 0x000fcc0000000000 */
[----:B------:R-:W-:Y:S01]  /*0c40*/  DFMA R32, R6, UR16, R40 ;  /* 0x0000001006207c2b */ /* 0x000fe20008000028 */
[----:B------:R-:W-:-:S07]  /*0c50*/  IMAD.WIDE R40, R8, 0x8, R34 ;  /* 0x0000000808287825 */ /* 0x000fce00078e0222 */
[----:B------:R-:W-:Y:S01]  /*0c60*/  DFMA R32, R12, UR14, R32 ;  /* 0x0000000e0c207c2b */ /* 0x000fe20008000020 */
[----:B------:R-:W-:Y:S01]  /*0c70*/  UMOV UR14, 0x73d0a21e ;  /* 0x73d0a21e000e7882 */ /* 0x000fe20000000000 */
[----:B------:R-:W-:Y:S02]  /*0c80*/  UMOV UR15, 0x3fdd7a83 ;  /* 0x3fdd7a83000f7882 */ /* 0x000fe40000000000 */
[----:B------:R-:W-:Y:S01]  /*0c90*/  DMUL R2, R2, UR14 ;  /* 0x0000000e02027c28 */ /* 0x000fe20008000000 */
[----:B------:R-:W-:Y:S01]  /*0ca0*/  UMOV UR14, 0xcbf7209d ;  /* 0xcbf7209d000e7882 */ /* 0x000fe20000000000 */
[----:B------:R-:W-:Y:S01]  /*0cb0*/  UMOV UR15, 0x3fd45796 ;  /* 0x3fd45796000f7882 */ /* 0x000fe20000000000 */
[----:B------:R0:W-:Y:S05]  /*0cc0*/  STG.E.64 desc[UR4][R40.64], R32 ;  /* 0x0000002028007986 */ /* 0x0001ea000c101b04 */
[----:B------:R-:W-:Y:S01]  /*0cd0*/  DFMA R2, R10, -UR14, -R2 ;  /* 0x8000000e0a027c2b */ /* 0x000fe20008000802 */
[----:B------:R-:W-:Y:S01]  /*0ce0*/  UMOV UR14, 0x4a6adc02 ;  /* 0x4a6adc02000e7882 */ /* 0x000fe20000000000 */
[----:B------:R-:W-:-:S06]  /*0cf0*/  UMOV UR15, 0x3fe02565 ;  /* 0x3fe02565000f7882 */ /* 0x000fcc0000000000 */
[----:B------:R-:W-:Y:S01]  /*0d00*/  DFMA R2, R6, -UR14, R2 ;  /* 0x8000000e06027c2b */ /* 0x000fe20008000002 */
[----:B------:R-:W-:Y:S01]  /*0d10*/  UMOV UR14, 0xe99e480f ;  /* 0xe99e480f000e7882 */ /* 0x000fe20000000000 */
[----:B------:R-:W-:Y:S01]  /*0d20*/  UMOV UR15, 0x3fe5dca4 ;  /* 0x3fe5dca4000f7882 */ /* 0x000fe20000000000 */
[----:B0-----:R-:W-:-:S05]  /*0d30*/  IMAD.WIDE R40, R8, 0x8, R40 ;  /* 0x0000000808287825 */ /* 0x001fca00078e0228 */
[----:B------:R-:W-:Y:S01]  /*0d40*/  DFMA R12, R12, -UR14, R2 ;  /* 0x8000000e0c0c7c2b */ /* 0x000fe20008000002 */
[----:B------:R-:W-:Y:S01]  /*0d50*/  UMOV UR14, 0x4a6adc02 ;  /* 0x4a6adc02000e7882 */ /* 0x000fe20000000000 */
[----:B------:R-:W-:Y:S01]  /*0d60*/  UMOV UR15, 0x40002565 ;  /* 0x40002565000f7882 */ /* 0x000fe20000000000 */
[----:B------:R-:W-:Y:S01]  /*0d70*/  DMUL R2, R20, UR26 ;  /* 0x0000001a14027c28 */ /* 0x000fe20008000000 */
[----:B------:R-:W-:Y:S01]  /*0d80*/  IMAD.WIDE R36, R8, 0x8, R40 ;  /* 0x0000000808247825 */ /* 0x000fe200078e0228 */
[----:B------:R-:W-:-:S03]  /*0d90*/  DMUL R34, R4, UR14 ;  /* 0x0000000e04227c28 */ /* 0x000fc60008000000 */
[----:B------:R-:W-:-:S03]  /*0da0*/  IMAD.WIDE R44, R8, 0x8, R36 ;  /* 0x00000008082c7825 */ /* 0x000fc600078e0224 */
[----:B------:R-:W-:Y:S01]  /*0db0*/  DFMA R2, R22, -UR12, -R2 ;  /* 0x8000000c16027c2b */ /* 0x000fe20008000802 */
[----:B------:R-:W-:Y:S01]  /*0dc0*/  UMOV UR12, 0xf1cec1a7 ;  /* 0xf1cec1a7000c7882 */ /* 0x000fe20000000000 */
[----:B------:R-:W-:Y:S01]  /*0dd0*/  DFMA R34, R38, UR8, R34 ;  /* 0x0000000826227c2b */ /* 0x000fe20008000022 */
[----:B------:R-:W-:Y:S01]  /*0de0*/  UMOV UR8, 0xeb885c86 ;  /* 0xeb885c8600087882 */ /* 0x000fe20000000000 */
[----:B------:R-:W-:Y:S01]  /*0df0*/  UMOV UR9, 0x403e461d ;  /* 0x403e461d00097882 */ /* 0x000fe20000000000 */
[----:B------:R-:W-:-:S05]  /*0e00*/  UMOV UR13, 0x40074e0a ;  /* 0x40074e0a000d7882 */ /* 0x000fca0000000000 */
[----:B------:R-:W-:Y:S01]  /*0e10*/  DFMA R34, R14, UR10, R34 ;  /* 0x0000000a0e227c2b */ /* 0x000fe20008000022 */
[----:B------:R-:W-:Y:S01]  /*0e20*/  UMOV UR10, 0xf1cec1a7 ;  /* 0xf1cec1a7000a7882 */ /* 0x000fe20000000000 */
[----:B------:R-:W-:Y:S01]  /*0e30*/  DFMA R14, R24, UR28, R2 ;  /* 0x0000001c180e7c2b */ /* 0x000fe20008000002 */
[----:B------:R-:W-:Y:S01]  /*0e40*/  UMOV UR11, 0x40274e0a ;  /* 0x40274e0a000b7882 */ /* 0x000fe20000000000 */
[----:B------:R-:W-:Y:S01]  /*0e50*/  DMUL R2, R6, -UR8 ;  /* 0x8000000806027c28 */ /* 0x000fe20008000000 */
[----:B------:R-:W-:Y:S01]  /*0e60*/  UMOV UR8, 0xa57604b1 ;  /* 0xa57604b100087882 */ /* 0x000fe20000000000 */
[----:B------:R-:W-:-:S03]  /*0e70*/  UMOV UR9, 0x4026e289 ;  /* 0x4026e28900097882 */ /* 0x000fc60000000000 */
[----:B------:R0:W-:Y:S03]  /*0e80*/  STG.E.64 desc[UR4][R40.64], R14 ;  /* 0x0000000e28007986 */ /* 0x0001e6000c101b04 */
[----:B------:R-:W-:Y:S01]  /*0e90*/  DFMA R32, R10, UR8, R2 ;  /* 0x000000080a207c2b */ /* 0x000fe20008000002 */
[----:B------:R-:W-:Y:S01]  /*0ea0*/  UMOV UR8, 0x96dc7996 ;  /* 0x96dc799600087882 */ /* 0x000fe20000000000 */
[----:B------:R-:W-:Y:S01]  /*0eb0*/  DMUL R2, R24, UR10 ;  /* 0x0000000a18027c28 */ /* 0x000fe20008000000 */
[----:B------:R-:W-:Y:S01]  /*0ec0*/  UMOV UR9, 0x40361be2 ;  /* 0x40361be200097882 */ /* 0x000fe20000000000 */
[----:B------:R-:W-:Y:S01]  /*0ed0*/  UMOV UR10, 0x9d059304 ;  /* 0x9d059304000a7882 */ /* 0x000fe20000000000 */
[----:B------:R-:W-:Y:S02]  /*0ee0*/  UMOV UR11, 0x40342ebe ;  /* 0x40342ebe000b7882 */ /* 0x000fe40000000000 */
[----:B------:R-:W-:Y:S03]  /*0ef0*/  STG.E.64 desc[UR4][R36.64], R32 ;  /* 0x0000002024007986 */ /* 0x000fe6000c101b04 */
[----:B------:R-:W-:Y:S01]  /*0f00*/  DFMA R42, R20, UR8, -R2 ;  /* 0x00000008142a7c2b */ /* 0x000fe20008000802 */
[----:B------:R-:W-:Y:S01]  /*0f10*/  UMOV UR8, 0x31f2b0ec ;  /* 0x31f2b0ec00087882 */ /* 0x000fe20000000000 */
[----:B------:R-:W-:Y:S01]  /*0f20*/  UMOV UR9, 0x401e8362 ;  /* 0x401e836200097882 */ /* 0x000fe20000000000 */
[----:B0-----:R-:W-:Y:S01]  /*0f30*/  IMAD.WIDE R40, R8, 0x8, R44 ;  /* 0x0000000808287825 */ /* 0x001fe200078e022c */
[----:B------:R-:W-:-:S03]  /*0f40*/  DFMA R14, R10, -UR8, R26 ;  /* 0x800000080a0e7c2b */ /* 0x000fc6000800001a */
[----:B------:R0:W-:Y:S04]  /*0f50*/  STG.E.64 desc[UR4][R44.64], R42 ;  /* 0x0000002a2c007986 */ /* 0x0001e8000c101b04 */
[----:B------:R1:W-:Y:S01]  /*0f60*/  STG.E.64 desc[UR4][R40.64], R14 ;  /* 0x0000000e28007986 */ /* 0x0003e2000c101b04 */
[----:B0-----:R-:W-:Y:S01]  /*0f70*/  DFMA R44, R4, -UR10, -R30 ;  /* 0x8000000a042c7c2b */ /* 0x001fe2000800081e */
[----:B------:R-:W-:Y:S01]  /*0f80*/  UMOV UR10, 0x96dc7996 ;  /* 0x96dc7996000a7882 */ /* 0x000fe20000000000 */
[----:B------:R-:W-:Y:S01]  /*0f90*/  UMOV UR11, 0x40061be2 ;  /* 0x40061be2000b7882 */ /* 0x000fe20000000000 */
[----:B-1----:R-:W-:-:S05]  /*0fa0*/  IMAD.WIDE R40, R8, 0x8, R40 ;  /* 0x0000000808287825 */ /* 0x002fca00078e0228 */
[----:B------:R0:W-:Y:S01]  /*0fb0*/  STG.E.64 desc[UR4][R40.64], R34 ;  /* 0x0000002228007986 */ /* 0x0001e2000c101b04 */
[----:B------:R-:W-:-:S05]  /*0fc0*/  IMAD.WIDE R42, R8, 0x8, R40 ;  /* 0x00000008082a7825 */ /* 0x000fca00078e0228 */
[----:B------:R-:W-:Y:S01]  /*0fd0*/  STG.E.64 desc[UR4][R42.64], R28 ;  /* 0x0000001c2a007986 */ /* 0x000fe2000c101b04 */
[----:B------:R-:W-:-:S05]  /*0fe0*/  IMAD.WIDE R38, R8, 0x8, R42 ;  /* 0x0000000808267825 */ /* 0x000fca00078e022a */
[----:B------:R-:W-:Y:S01]  /*0ff0*/  STG.E.64 desc[UR4][R38.64], R44 ;  /* 0x0000002c26007986 */ /* 0x000fe2000c101b04 */
[C---:B------:R-:W-:Y:S01]  /*1000*/  IMAD.WIDE R36, R8.reuse, 0x8, R38 ;  /* 0x0000000808247825 */ /* 0x040fe200078e0226 */
[----:B0-----:R-:W-:Y:S01]  /*1010*/  DMUL R34, R20, UR10 ;  /* 0x0000000a14227c28 */ /* 0x001fe20008000000 */
[----:B------:R-:W-:Y:S01]  /*1020*/  UMOV UR10, 0x6fefa76 ;  /* 0x06fefa76000a7882 */ /* 0x000fe20000000000 */
[----:B------:R-:W-:Y:S02]  /*1030*/  UMOV UR11, 0x4002eed6 ;  /* 0x4002eed6000b7882 */ /* 0x000fe40000000000 */
[----:B------:R0:W-:Y:S01]  /*1040*/  STG.E.64 desc[UR4][R36.64], R18 ;  /* 0x0000001224007986 */ /* 0x0001e2000c101b04 */
[----:B------:R-:W-:-:S03]  /*1050*/  IMAD.WIDE R32, R8, 0x8, R36 ;  /* 0x0000000808207825 */ /* 0x000fc600078e0224 */
[----:B------:R-:W-:Y:S01]  /*1060*/  DFMA R22, R22, UR10, R34 ;  /* 0x0000000a16167c2b */ /* 0x000fe20008000022 */
[----:B------:R-:W-:Y:S01]  /*1070*/  UMOV UR10, 0x73d0a21e ;  /* 0x73d0a21e000a7882 */ /* 0x000fe20000000000 */
[----:B------:R-:W-:Y:S01]  /*1080*/  UMOV UR11, 0x401d7a83 ;  /* 0x401d7a83000b7882 */ /* 0x000fe20000000000 */
[C---:B------:R-:W-:Y:S01]  /*1090*/  IMAD.WIDE R14, R8.reuse, 0x8, R32 ;  /* 0x00000008080e7825 */ /* 0x040fe200078e0220 */
[----:B------:R-:W-:Y:S01]  /*10a0*/  DFMA R34, R10, UR22, R26 ;  /* 0x000000160a227c2b */ /* 0x000fe2000800001a */
[----:B------:R-:W-:Y:S01]  /*10b0*/  STG.E.64 desc[UR4][R32.64], R30 ;  /* 0x0000001e20007986 */ /* 0x000fe2000c101b04 */
[----:B------:R-:W-:Y:S01]  /*10c0*/  DFMA R20, R20, -UR10, -R2 ;  /* 0x8000000a14147c2b */ /* 0x000fe20008000802 */
[----:B------:R-:W-:Y:S01]  /*10d0*/  UMOV UR10, 0x8e3f0152 ;  /* 0x8e3f0152000a7882 */ /* 0x000fe20000000000 */
[----:B------:R-:W-:Y:S01]  /*10e0*/  UMOV UR11, 0x4012a4d5 ;  /* 0x4012a4d5000b7882 */ /* 0x000fe20000000000 */
[----:B------:R-:W-:Y:S01]  /*10f0*/  IMAD.WIDE R4, R8, 0x8, R14 ;  /* 0x0000000808047825 */ /* 0x000fe200078e020e */
[----:B0-----:R-:W-:-:S02]  /*1100*/  DMUL R18, R16, UR10 ;  /* 0x0000000a10127c28 */ /* 0x001fc40008000000 */
[----:B------:R-:W-:Y:S02]  /*1110*/  DFMA R34, R6, UR24, R34 ;  /* 0x0000001806227c2b */ /* 0x000fe40008000022 */
[C---:B------:R-:W-:Y:S01]  /*1120*/  DFMA R22, R24.reuse, UR12, R22 ;  /* 0x0000000c18167c2b */ /* 0x040fe20008000016 */
[C---:B------:R-:W-:Y:S01]  /*1130*/  IMAD.WIDE R28, R8.reuse, 0x8, R4 ;  /* 0x00000008081c7825 */ /* 0x040fe200078e0204 */
[----:B------:R-:W-:Y:S01]  /*1140*/  DMUL R24, R24, UR10 ;  /* 0x0000000a18187c28 */ /* 0x000fe20008000000 */
[----:B------:R-:W-:Y:S01]  /*1150*/  UMOV UR10, 0x3cc5b3b1 ;  /* 0x3cc5b3b1000a7882 */ /* 0x000fe20000000000 */
[----:B------:R-:W-:Y:S01]  /*1160*/  UMOV UR11, 0x3ff04612 ;  /* 0x3ff04612000b7882 */ /* 0x000fe20000000000 */
[C---:B------:R-:W-:Y:S01]  /*1170*/  DFMA R26, R10.reuse, -UR8, -R26 ;  /* 0x800000080a1a7c2b */ /* 0x040fe2000800081a */
[----:B------:R-:W-:Y:S01]  /*1180*/  STG.E.64 desc[UR4][R14.64], R18 ;  /* 0x000000120e007986 */ /* 0x000fe2000c101b04 */
[----:B------:R-:W-:Y:S01]  /*1190*/  IMAD.WIDE R2, R8, 0x8, R28 ;  /* 0x0000000808027825 */ /* 0x000fe200078e021c */
[----:B------:R-:W-:-:S02]  /*11a0*/  DMUL R10, R10, UR10 ;  /* 0x0000000a0a0a7c28 */ /* 0x000fc40008000000 */
[----:B------:R-:W-:Y:S01]  /*11b0*/  STG.E.64 desc[UR4][R4.64], R12 ;  /* 0x0000000c04007986 */ /* 0x000fe2000c101b04 */
[----:B------:R-:W-:-:S03]  /*11c0*/  IMAD.WIDE R6, R8, 0x8, R2 ;  /* 0x0000000808067825 */ /* 0x000fc600078e0202 */
[----:B------:R-:W-:Y:S04]  /*11d0*/  STG.E.64 desc[UR4][R28.64], R22 ;  /* 0x000000161c007986 */ /* 0x000fe8000c101b04 */
[----:B------:R-:W-:Y:S01]  /*11e0*/  STG.E.64 desc[UR4][R2.64], R34 ;  /* 0x0000002202007986 */ /* 0x000fe2000c101b04 */
[----:B------:R-:W-:-:S03]  /*11f0*/  IMAD.WIDE R16, R8, 0x8, R6 ;  /* 0x0000000808107825 */ /* 0x000fc600078e0206 */
[----:B------:R-:W-:Y:S01]  /*1200*/  STG.E.64 desc[UR4][R6.64], R20 ;  /* 0x0000001406007986 */ /* 0x000fe2000c101b04 */
[----:B------:R-:W-:-:S03]  /*1210*/  IMAD.WIDE R36, R8, 0x8, R16 ;  /* 0x0000000808247825 */ /* 0x000fc600078e0210 */
[----:B------:R-:W-:Y:S04]  /*1220*/  STG.E.64 desc[UR4][R16.64], R26 ;  /* 0x0000001a10007986 */ /* 0x000fe8000c101b04 */
[----:B------:R-:W-:Y:S01]  /*1230*/  STG.E.64 desc[UR4][R36.64], R24 ;  /* 0x0000001824007986 */ /* 0x000fe2000c101b04 */
[----:B------:R-:W-:-:S05]  /*1240*/  IMAD.WIDE R8, R8, 0x8, R36 ;  /* 0x0000000808087825 */ /* 0x000fca00078e0224 */
[----:B------:R-:W-:Y:S01]  /*1250*/  STG.E.64 desc[UR4][R8.64], R10 ;  /* 0x0000000a08007986 */ /* 0x000fe2000c101b04 */
[----:B------:R-:W-:Y:S05]  /*1260*/  EXIT ;  /* 0x000000000000794d */ /* 0x000fea0003800000 */
.L_x_4:
        /* <DEDUP_REMOVED lines=9> */
.L_x_90:


//--------------------- .text._Z13left_sph2cartILi5EEvPdPKdiiiiPKi --------------------------
	.section	.text._Z13left_sph2cartILi5EEvPdPKdiiiiPKi,"ax",@progbits
	.align	128
.text._Z13left_sph2cartILi5EEvPdPKdiiiiPKi:
        .type           _Z13left_sph2cartILi5EEvPdPKdiiiiPKi,@function
        .size           _Z13left_sph2cartILi5EEvPdPKdiiiiPKi,(.L_x_91 - _Z13left_sph2cartILi5EEvPdPKdiiiiPKi)
        .other          _Z13left_sph2cartILi5EEvPdPKdiiiiPKi,@"STO_CUDA_ENTRY STV_DEFAULT"
_Z13left_sph2cartILi5EEvPdPKdiiiiPKi:
        /* <DEDUP_REMOVED lines=16> */
[----:B------:R-:W3:Y:S08]  /*0100*/  LDC.64 R12, c[0x0][0x3a0] ;  /* 0x0000e800ff0c7b82 */ /* 0x000ef00000000a00 */
[----:B------:R-:W4:Y:S01]  /*0110*/  LDC.64 R20, c[0x0][0x388] ;  /* 0x0000e200ff147b82 */ /* 0x000f220000000a00 */
[----:B0-----:R-:W-:-:S04]  /*0120*/  IMAD R3, R0, 0xb, R3 ;  /* 0x0000000b00037824 */ /* 0x001fc800078e0203 */
        /* <DEDUP_REMOVED lines=12> */
[----:B---3--:R-:W-:-:S04]  /*01f0*/  IMAD R3, R3, R14, R31 ;  /* 0x0000000e03037224 */ /* 0x008fc800078e021f */
[----:B----4-:R-:W-:-:S04]  /*0200*/  IMAD.WIDE R8, R3, 0x8, R20 ;  /* 0x0000000803087825 */ /* 0x010fc800078e0214 */
[-CC-:B-----5:R-:W-:Y:S02]  /*0210*/  IMAD R3, R16, R14.reuse, R31.reuse ;  /* 0x0000000e10037224 */ /* 0x1a0fe400078e021f */
[----:B--2---:R-:W-:Y:S01]  /*0220*/  IMAD R19, R2, R14, R31 ;  /* 0x0000000e02137224 */ /* 0x004fe200078e021f */
[----:B------:R-:W2:Y:S01]  /*0230*/  LDG.E.64 R8, desc[UR4][R8.64] ;  /* 0x0000000408087981 */ /* 0x000ea2000c1e1b00 */
[----:B------:R-:W-:-:S04]  /*0240*/  IMAD.WIDE R2, R3, 0x8, R20 ;  /* 0x0000000803027825 */ /* 0x000fc800078e0214 */
[----:B------:R-:W-:Y:S02]  /*0250*/  IMAD.WIDE R18, R19, 0x8, R20 ;  /* 0x0000000813127825 */ /* 0x000fe400078e0214 */
[----:B------:R-:W3:Y:S02]  /*0260*/  LDG.E.64 R2, desc[UR4][R2.64] ;  /* 0x0000000402027981 */ /* 0x000ee4000c1e1b00 */
[-CC-:B------:R-:W-:Y:S02]  /*0270*/  IMAD R17, R17, R14.reuse, R31.reuse ;  /* 0x0000000e11117224 */ /* 0x180fe400078e021f */
[-CC-:B------:R-:W-:Y:S01]  /*0280*/  IMAD R11, R11, R14.reuse, R31.reuse ;  /* 0x0000000e0b0b7224 */ /* 0x180fe200078e021f */
[----:B------:R-:W4:Y:S01]  /*0290*/  LDG.E.64 R18, desc[UR4][R18.64] ;  /* 0x0000000412127981 */ /* 0x000f22000c1e1b00 */
[----:B0-----:R-:W-:Y:S02]  /*02a0*/  IMAD R13, R15, R14, R31 ;  /* 0x0000000e0f0d7224 */ /* 0x001fe400078e021f */
[--C-:B------:R-:W-:Y:S01]  /*02b0*/  IMAD.WIDE R26, R17, 0x8, R20.reuse ;  /* 0x00000008111a7825 */ /* 0x100fe200078e0214 */
[----:B------:R-:W0:Y:S03]  /*02c0*/  LDC R15, c[0x0][0x398] ;  /* 0x0000e600ff0f7b82 */ /* 0x000e260000000800 */
[----:B------:R-:W-:-:S02]  /*02d0*/  IMAD.WIDE R22, R11, 0x8, R20 ;  /* 0x000000080b167825 */ /* 0x000fc400078e0214 */
        /* <DEDUP_REMOVED lines=10> */
[----:B------:R-:W5:Y:S02]  /*0380*/  LDG.E.64 R16, desc[UR4][R16.64] ;  /* 0x0000000410107981 */ /* 0x000f64000c1e1b00 */
[----:B------:R-:W-:-:S04]  /*0390*/  IMAD.WIDE R28, R7, 0x8, R20 ;  /* 0x00000008071c7825 */ /* 0x000fc800078e0214 */
[----:B------:R-:W-:Y:S02]  /*03a0*/  IMAD R33, R6, R14, R31 ;  /* 0x0000000e06217224 */ /* 0x000fe400078e021f */
[----:B------:R2:W5:Y:S02]  /*03b0*/  LDG.E.64 R6, desc[UR4][R28.64] ;  /* 0x000000041c067981 */ /* 0x000564000c1e1b00 */
[----:B------:R-:W-:-:S04]  /*03c0*/  IMAD.WIDE R32, R33, 0x8, R20 ;  /* 0x0000000821207825 */ /* 0x000fc800078e0214 */
[----:B------:R-:W-:Y:S02]  /*03d0*/  IMAD R25, R10, R14, R31 ;  /* 0x0000000e0a197224 */ /* 0x000fe400078e021f */
[----:B------:R3:W5:Y:S02]  /*03e0*/  LDG.E.64 R10, desc[UR4][R32.64] ;  /* 0x00000004200a7981 */ /* 0x000764000c1e1b00 */
[----:B------:R-:W-:-:S06]  /*03f0*/  IMAD.WIDE R24, R25, 0x8, R20 ;  /* 0x0000000819187825 */ /* 0x000fcc00078e0214 */
[----:B------:R-:W5:Y:S01]  /*0400*/  LDG.E.64 R24, desc[UR4][R24.64] ;  /* 0x0000000418187981 */ /* 0x000f62000c1e1b00 */
[----:B0-----:R-:W-:Y:S01]  /*0410*/  IMAD R15, R0, 0x15, R15 ;  /* 0x00000015000f7824 */ /* 0x001fe200078e020f */
[----:B------:R-:W-:Y:S01]  /*0420*/  UMOV UR8, 0xf36df79b ;  /* 0xf36df79b00087882 */ /* 0x000fe20000000000 */
[----:B------:R-:W-:Y:S02]  /*0430*/  UMOV UR9, 0x3fdcfd13 ;  /* 0x3fdcfd1300097882 */ /* 0x000fe40000000000 */
[----:B------:R-:W-:Y:S01]  /*0440*/  IMAD R0, R15, R14, RZ ;  /* 0x0000000e0f007224 */ /* 0x000fe200078e02ff */
[----:B------:R-:W-:Y:S01]  /*0450*/  SHF.R.S32.HI R15, RZ, 0x1f, R31 ;  /* 0x0000001fff0f7819 */ /* 0x000fe2000001141f */
[----:B------:R-:W-:Y:S01]  /*0460*/  UMOV UR10, 0x28019a83 ;  /* 0x28019a83000a7882 */ /* 0x000fe20000000000 */
[----:B------:R-:W-:Y:S02]  /*0470*/  UMOV UR11, 0x3fdf4fae ;  /* 0x3fdf4fae000b7882 */ /* 0x000fe40000000000 */
[----:B------:R-:W-:Y:S01]  /*0480*/  IADD3 R21, P0, PT, R31, R0, RZ ;  /* 0x000000001f157210 */ /* 0x000fe20007f1e0ff */
[----:B------:R-:W-:Y:S01]  /*0490*/  UMOV UR12, 0x9e0133e2 ;  /* 0x9e0133e2000c7882 */ /* 0x000fe20000000000 */
[----:B------:R-:W-:-:S02]  /*04a0*/  UMOV UR13, 0x3ff77bc2 ;  /* 0x3ff77bc2000d7882 */ /* 0x000fc40000000000 */
        /* <DEDUP_REMOVED lines=13> */
[----:B--2---:R-:W-:-:S08]  /*0580*/  DMUL R28, R8, UR8 ;  /* 0x00000008081c7c28 */ /* 0x004fd00008000000 */
[----:B---3--:R-:W-:Y:S02]  /*0590*/  DFMA R32, R2, -UR10, R28 ;  /* 0x8000000a02207c2b */ /* 0x008fe4000800001c */
[----:B----4-:R-:W-:Y:S01]  /*05a0*/  DMUL R30, R18, UR12 ;  /* 0x0000000c121e7c28 */ /* 0x010fe20008000000 */
[----:B------:R-:W-:Y:S01]  /*05b0*/  UMOV UR10, 0xf179e96c ;  /* 0xf179e96c000a7882 */ /* 0x000fe20000000000 */
[----:B------:R-:W-:-:S04]  /*05c0*/  UMOV UR11, 0x3fe50114 ;  /* 0x3fe50114000b7882 */ /* 0x000fc80000000000 */
[----:B-----5:R-:W-:Y:S01]  /*05d0*/  DFMA R32, R26, UR10, R32 ;  /* 0x0000000a1a207c2b */ /* 0x020fe20008000020 */
[----:B------:R-:W-:Y:S01]  /*05e0*/  UMOV UR10, 0xe82e889d ;  /* 0xe82e889d000a7882 */ /* 0x000fe20000000000 */
[----:B------:R-:W-:Y:S01]  /*05f0*/  UMOV UR11, 0x40032c94 ;  /* 0x40032c94000b7882 */ /* 0x000fe20000000000 */
[----:B------:R-:W-:Y:S02]  /*0600*/  DFMA R30, R22, UR6, -R30 ;  /* 0x00000006161e7c2b */ /* 0x000fe4000800081e */
[----:B------:R-:W-:Y:S01]  /*0610*/  DMUL R34, R12, UR10 ;  /* 0x0000000a0c227c28 */ /* 0x000fe20008000000 */
[----:B------:R-:W-:Y:S01]  /*0620*/  UMOV UR10, 0x28019a83 ;  /* 0x28019a83000a7882 */ /* 0x000fe20000000000 */
[----:B------:R-:W-:-:S04]  /*0630*/  UMOV UR11, 0x3fef4fae ;  /* 0x3fef4fae000b7882 */ /* 0x000fc80000000000 */
[----:B------:R-:W-:Y:S01]  /*0640*/  DFMA R36, R4, UR8, R30 ;  /* 0x0000000804247c2b */ /* 0x000fe2000800001e */
[----:B------:R-:W-:Y:S01]  /*0650*/  UMOV UR8, 0x850e960c ;  /* 0x850e960c00087882 */ /* 0x000fe20000000000 */
[----:B------:R-:W-:Y:S02]  /*0660*/  UMOV UR9, 0x3ffc116d ;  /* 0x3ffc116d00097882 */ /* 0x000fe40000000000 */
[----:B------:R-:W-:Y:S01]  /*0670*/  DFMA R34, R16, UR8, -R34 ;  /* 0x0000000810227c2b */ /* 0x000fe20008000822 */
[----:B------:R0:W-:Y:S01]  /*0680*/  STG.E.64 desc[UR4][R20.64], R32 ;  /* 0x0000002014007986 */ /* 0x0001e2000c101b04 */
[----:B------:R-:W-:Y:S01]  /*0690*/  IMAD.WIDE R30, R14, 0x8, R20 ;  /* 0x000000080e1e7825 */ /* 0x000fe200078e0214 */
[----:B------:R-:W-:Y:S01]  /*06a0*/  UMOV UR8, 0xd7ffa13b ;  /* 0xd7ffa13b00087882 */ /* 0x000fe20000000000 */
[----:B------:R-:W-:-:S04]  /*06b0*/  UMOV UR9, 0x40009af4 ;  /* 0x40009af400097882 */ /* 0x000fc80000000000 */
[----:B------:R-:W-:Y:S01]  /*06c0*/  DFMA R34, R6, UR8, R34 ;  /* 0x0000000806227c2b */ /* 0x000fe20008000022 */
[----:B------:R-:W-:Y:S01]  /*06d0*/  UMOV UR8, 0xf36df79b ;  /* 0xf36df79b00087882 */ /* 0x000fe20000000000 */
[----:B0-----:R-:W-:Y:S01]  /*06e0*/  DMUL R32, R2, UR10 ;  /* 0x0000000a02207c28 */ /* 0x001fe20008000000 */
[----:B------:R-:W-:Y:S01]  /*06f0*/  UMOV UR9, 0x3fecfd13 ;  /* 0x3fecfd1300097882 */ /* 0x000fe20000000000 */
[----:B------:R-:W-:Y:S01]  /*0700*/  IMAD.WIDE R20, R14, 0x8, R30 ;  /* 0x000000080e147825 */ /* 0x000fe200078e021e */
[----:B------:R0:W-:Y:S05]  /*0710*/  STG.E.64 desc[UR4][R30.64], R36 ;  /* 0x000000241e007986 */ /* 0x0001ea000c101b04 */
[----:B------:R-:W-:Y:S01]  /*0720*/  DFMA R32, R8, UR8, R32 ;  /* 0x0000000808207c2b */ /* 0x000fe20008000020 */
[----:B------:R1:W-:Y:S07]  /*0730*/  STG.E.64 desc[UR4][R20.64], R34 ;  /* 0x0000002214007986 */ /* 0x0003ee000c101b04 */
[----:B0-----:R-:W-:-:S02]  /*0740*/  DFMA R30, R26, -UR14, R32 ;  /* 0x8000000e1a1e7c2b */ /* 0x001fc40008000020 */
[----:B-1----:R-:W-:Y:S01]  /*0750*/  DMUL R34, R10, UR16 ;  /* 0x000000100a227c28 */ /* 0x002fe20008000000 */
[----:B------:R-:W-:-:S07]  /*0760*/  IMAD.WIDE R36, R14, 0x8, R20 ;  /* 0x000000080e247825 */ /* 0x000fce00078e0214 */
[C-C-:B------:R-:W-:Y:S01]  /*0770*/  DFMA R32, R24.reuse, UR18, -R34.reuse ;  /* 0x0000001218207c2b */ /* 0x140fe20008000822 */
[----:B------:R-:W-:Y:S01]  /*0780*/  UMOV UR18, 0xf69279b4 ;  /* 0xf69279b400127882 */ /* 0x000fe20000000000 */
[----:B------:R-:W-:Y:S01]  /*0790*/  DFMA R24, R24, -UR20, -R34 ;  /* 0x8000001418187c2b */ /* 0x000fe20008000822 */
[----:B------:R-:W-:Y:S01]  /*07a0*/  UMOV UR19, 0x4015bdce ;  /* 0x4015bdce00137882 */ /* 0x000fe20000000000 */
[----:B------:R-:W-:Y:S01]  /*07b0*/  DMUL R34, R18, UR10 ;  /* 0x0000000a12227c28 */ /* 0x000fe20008000000 */
[----:B------:R0:W-:Y:S01]  /*07c0*/  STG.E.64 desc[UR4][R36.64], R30 ;  /* 0x0000001e24007986 */ /* 0x0001e2000c101b04 */
[----:B------:R-:W-:Y:S01]  /*07d0*/  DMUL R20, R8, -UR18 ;  /* 0x8000001208147c28 */ /* 0x000fe20008000000 */
[----:B------:R-:W-:Y:S01]  /*07e0*/  UMOV UR11, 0x400f4fae ;  /* 0x400f4fae000b7882 */ /* 0x000fe20000000000 */
[----:B0-----:R-:W-:-:S05]  /*07f0*/  IMAD.WIDE R36, R14, 0x8, R36 ;  /* 0x000000080e247825 */ /* 0x001fca00078e0224 */
[----:B------:R0:W-:Y:S01]  /*0800*/  STG.E.64 desc[UR4][R36.64], R32 ;  /* 0x0000002024007986 */ /* 0x0001e2000c101b04 */
[----:B------:R-:W-:Y:S01]  /*0810*/  IMAD.WIDE R30, R14, 0x8, R36 ;  /* 0x000000080e1e7825 */ /* 0x000fe200078e0224 */
[----:B0-----:R-:W-:Y:S02]  /*0820*/  DFMA R32, R22, -UR14, -R34 ;  /* 0x8000000e16207c2b */ /* 0x001fe40008000822 */
[----:B------:R-:W-:-:S06]  /*0830*/  DFMA R34, R2, UR10, R20 ;  /* 0x0000000a02227c2b */ /* 0x000fcc0008000014 */
[----:B------:R-:W-:Y:S01]  /*0840*/  DFMA R36, R4, UR8, R32 ;  /* 0x0000000804247c2b */ /* 0x000fe20008000020 */
[----:B------:R0:W-:Y:S01]  /*0850*/  STG.E.64 desc[UR4][R30.64], R34 ;  /* 0x000000221e007986 */ /* 0x0001e2000c101b04 */
[----:B------:R-:W-:Y:S01]  /*0860*/  UMOV UR8, 0x43ff71d9 ;  /* 0x43ff71d900087882 */ /* 0x000fe20000000000 */
[----:B------:R-:W-:Y:S01]  /*0870*/  UMOV UR9, 0x4028e86f ;  /* 0x4028e86f00097882 */ /* 0x000fe20000000000 */
[----:B------:R-:W-:Y:S01]  /*0880*/  DFMA R32, R2, UR12, R28 ;  /* 0x0000000c02207c2b */ /* 0x000fe2000800001c */
[----:B------:R-:W-:Y:S01]  /*0890*/  UMOV UR10, 0xf69279b4 ;  /* 0xf69279b4000a7882 */ /* 0x000fe20000000000 */
[----:B------:R-:W-:Y:S02]  /*08a0*/  UMOV UR11, 0x4015bdce ;  /* 0x4015bdce000b7882 */ /* 0x000fe40000000000 */
[----:B------:R-:W-:Y:S01]  /*08b0*/  DMUL R28, R4, UR10 ;  /* 0x0000000a041c7c28 */ /* 0x000fe20008000000 */
[----:B0-----:R-:W-:Y:S01]  /*08c0*/  IMAD.WIDE R34, R14, 0x8, R30 ;  /* 0x000000080e227825 */ /* 0x001fe200078e021e */
[----:B------:R-:W-:Y:S01]  /*08d0*/  DMUL R30, R6, -UR8 ;  /* 0x80000008061e7c28 */ /* 0x000fe20008000000 */
[----:B------:R-:W-:Y:S01]  /*08e0*/  UMOV UR8, 0x850e960c ;  /* 0x850e960c00087882 */ /* 0x000fe20000000000 */
[----:B------:R-:W-:-:S02]  /*08f0*/  UMOV UR9, 0x400c116d ;  /* 0x400c116d00097882 */ /* 0x000fc40000000000 */
[----:B------:R0:W-:Y:S01]  /*0900*/  STG.E.64 desc[UR4][R34.64], R36 ;  /* 0x0000002422007986 */ /* 0x0001e2000c101b04 */
[----:B------:R-:W-:-:S03]  /*0910*/  DFMA R32, R26, UR6, R32 ;  /* 0x000000061a207c2b */ /* 0x000fc60008000020 */
[----:B------:R-:W-:Y:S01]  /*0920*/  DFMA R30, R16, UR8, R30 ;  /* 0x00000008101e7c2b */ /* 0x000fe2000800001e */
[----:B------:R-:W-:Y:S01]  /*0930*/  UMOV UR6, 0x9e0133e2 ;  /* 0x9e0133e200067882 */ /* 0x000fe20000000000 */
[----:B------:R-:W-:Y:S01]  /*0940*/  UMOV UR7, 0x40277bc2 ;  /* 0x40277bc200077882 */ /* 0x000fe20000000000 */
[----:B------:R-:W-:Y:S01]  /*0950*/  UMOV UR8, 0x35f0eb3 ;  /* 0x035f0eb300087882 */ /* 0x000fe20000000000 */
[----:B------:R-:W-:Y:S01]  /*0960*/  UMOV UR9, 0x4012b649 ;  /* 0x4012b64900097882 */ /* 0x000fe20000000000 */
[C---:B0-----:R-:W-:Y:S01]  /*0970*/  IMAD.WIDE R36, R14.reuse, 0x8, R34 ;  /* 0x000000080e247825 */ /* 0x041fe200078e0222 */
[----:B------:R-:W-:Y:S02]  /*0980*/  DFMA R34, R18, UR6, -R28 ;  /* 0x0000000612227c2b */ /* 0x000fe4000800081c */
[----:B------:R-:W-:Y:S02]  /*0990*/  DMUL R26, R16, -UR8 ;  /* 0x80000008101a7c28 */ /* 0x000fe40008000000 */
[----:B------:R0:W-:Y:S02]  /*09a0*/  STG.E.64 desc[UR4][R36.64], R30 ;  /* 0x0000001e24007986 */ /* 0x0001e4000c101b04 */
[----:B0-----:R-:W-:-:S05]  /*09b0*/  IMAD.WIDE R36, R14, 0x8, R36 ;  /* 0x000000080e247825 */ /* 0x001fca00078e0224 */
[----:B------:R0:W-:Y:S02]  /*09c0*/  STG.E.64 desc[UR4][R36.64], R34 ;  /* 0x0000002224007986 */ /* 0x0001e4000c101b04 */
[----:B0-----:R-:W-:Y:S01]  /*09d0*/  IMAD.WIDE R36, R14, 0x8, R36 ;  /* 0x000000080e247825 */ /* 0x001fe200078e0224 */
[----:B------:R-:W-:-:S03]  /*09e0*/  DFMA R34, R12, UR16, R26 ;  /* 0x000000100c227c2b */ /* 0x000fc6000800001a */
[----:B------:R-:W-:-:S04]  /*09f0*/  IMAD.WIDE R30, R14, 0x8, R36 ;  /* 0x000000080e1e7825 */ /* 0x000fc800078e0224 */
[----:B------:R-:W-:Y:S04]  /*0a00*/  STG.E.64 desc[UR4][R36.64], R34 ;  /* 0x0000002224007986 */ /* 0x000fe8000c101b04 */
[----:B------:R0:W-:Y:S01]  /*0a10*/  STG.E.64 desc[UR4][R30.64], R32 ;  /* 0x000000201e007986 */ /* 0x0001e2000c101b04 */
[----:B------:R-:W-:Y:S01]  /*0a20*/  UMOV UR6, 0x28019a83 ;  /* 0x28019a8300067882 */ /* 0x000fe20000000000 */
[----:B------:R-:W-:Y:S01]  /*0a30*/  UMOV UR7, 0x3fdf4fae ;  /* 0x3fdf4fae00077882 */ /* 0x000fe20000000000 */
[----:B0-----:R-:W-:Y:S01]  /*0a40*/  IMAD.WIDE R32, R14, 0x8, R30 ;  /* 0x000000080e207825 */ /* 0x001fe200078e021e */
[----:B------:R-:W-:-:S03]  /*0a50*/  DMUL R34, R18, UR6 ;  /* 0x0000000612227c28 */ /* 0x000fc60008000000 */
[C---:B------:R-:W-:Y:S01]  /*0a60*/  IMAD.WIDE R30, R14.reuse, 0x8, R32 ;  /* 0x000000080e1e7825 */ /* 0x040fe200078e0220 */
[----:B------:R0:W-:Y:S01]  /*0a70*/  STG.E.64 desc[UR4][R32.64], R24 ;  /* 0x0000001820007986 */ /* 0x0001e2000c101b04 */
[----:B------:R-:W-:Y:S01]  /*0a80*/  UMOV UR6, 0xf179e96c ;  /* 0xf179e96c00067882 */ /* 0x000fe20000000000 */
[----:B------:R-:W-:Y:S02]  /*0a90*/  UMOV UR7, 0x3fe50114 ;  /* 0x3fe5011400077882 */ /* 0x000fe40000000000 */
[----:B------:R-:W-:Y:S01]  /*0aa0*/  DFMA R22, R22, UR6, R34 ;  /* 0x0000000616167c2b */ /* 0x000fe20008000022 */
[----:B------:R-:W-:Y:S01]  /*0ab0*/  UMOV UR6, 0x28019a83 ;  /* 0x28019a8300067882 */ /* 0x000fe20000000000 */
[----:B------:R-:W-:Y:S02]  /*0ac0*/  UMOV UR7, 0x400f4fae ;  /* 0x400f4fae00077882 */ /* 0x000fe40000000000 */
[----:B------:R-:W-:Y:S01]  /*0ad0*/  DFMA R28, R18, -UR6, -R28 ;  /* 0x80000006121c7c2b */ /* 0x000fe2000800081c */
[----:B------:R-:W-:Y:S01]  /*0ae0*/  UMOV UR6, 0xe82e889d ;  /* 0xe82e889d00067882 */ /* 0x000fe20000000000 */
[----:B0-----:R-:W-:Y:S01]  /*0af0*/  IMAD.WIDE R32, R14, 0x8, R30 ;  /* 0x000000080e207825 */ /* 0x001fe200078e021e */
[----:B------:R-:W-:-:S02]  /*0b00*/  UMOV UR7, 0x40032c94 ;  /* 0x40032c9400077882 */ /* 0x000fc40000000000 */
[----:B------:R-:W-:Y:S01]  /*0b10*/  DMUL R34, R12, UR6 ;  /* 0x000000060c227c28 */ /* 0x000fe20008000000 */
[C---:B------:R-:W-:Y:S01]  /*0b20*/  IMAD.WIDE R18, R14.reuse, 0x8, R32 ;  /* 0x000000080e127825 */ /* 0x040fe200078e0220 */
[----:B------:R-:W-:Y:S01]  /*0b30*/  UMOV UR6, 0x9e0133e2 ;  /* 0x9e0133e200067882 */ /* 0x000fe20000000000 */
[----:B------:R-:W-:Y:S02]  /*0b40*/  UMOV UR7, 0x40277bc2 ;  /* 0x40277bc200077882 */ /* 0x000fe40000000000 */
[----:B------:R-:W-:Y:S01]  /*0b50*/  DFMA R20, R2, -UR6, R20 ;  /* 0x8000000602147c2b */ /* 0x000fe20008000014 */
[----:B------:R-:W-:Y:S01]  /*0b60*/  UMOV UR8, 0x850e960c ;  /* 0x850e960c00087882 */ /* 0x000fe20000000000 */
[----:B------:R-:W-:Y:S01]  /*0b70*/  IMAD.WIDE R2, R14, 0x8, R18 ;  /* 0x000000080e027825 */ /* 0x000fe200078e0212 */
[----:B------:R-:W-:Y:S01]  /*0b80*/  UMOV UR9, 0x3ffc116d ;  /* 0x3ffc116d00097882 */ /* 0x000fe20000000000 */
[----:B------:R-:W-:Y:S01]  /*0b90*/  UMOV UR6, 0xe82e889d ;  /* 0xe82e889d00067882 */ /* 0x000fe20000000000 */
[----:B------:R-:W-:Y:S01]  /*0ba0*/  UMOV UR7, 0x40132c94 ;  /* 0x40132c9400077882 */ /* 0x000fe20000000000 */
[----:B------:R-:W-:-:S02]  /*0bb0*/  DFMA R24, R16, UR8, R34 ;  /* 0x0000000810187c2b */ /* 0x000fc40008000022 */
[----:B------:R-:W-:Y:S01]  /*0bc0*/  DFMA R26, R12, -UR6, R26 ;  /* 0x800000060c1a7c2b */ /* 0x000fe2000800001a */
[----:B------:R-:W-:Y:S01]  /*0bd0*/  IMAD.WIDE R12, R14, 0x8, R2 ;  /* 0x000000080e0c7825 */ /* 0x000fe200078e0202 */
[----:B------:R-:W-:Y:S01]  /*0be0*/  UMOV UR6, 0xd7ffa13b ;  /* 0xd7ffa13b00067882 */ /* 0x000fe20000000000 */
[----:B------:R-:W-:-:S03]  /*0bf0*/  UMOV UR7, 0x40009af4 ;  /* 0x40009af400077882 */ /* 0x000fc60000000000 */
[----:B------:R-:W-:Y:S01]  /*0c00*/  DFMA R24, R6, UR6, R24 ;  /* 0x0000000606187c2b */ /* 0x000fe20008000018 */
[C---:B------:R-:W-:Y:S01]  /*0c10*/  IMAD.WIDE R6, R14.reuse, 0x8, R12 ;  /* 0x000000080e067825 */ /* 0x040fe200078e020c */
[----:B------:R-:W-:Y:S01]  /*0c20*/  UMOV UR6, 0xe82e889d ;  /* 0xe82e889d00067882 */ /* 0x000fe20000000000 */
[----:B------:R-:W-:Y:S02]  /*0c30*/  UMOV UR7, 0x40232c94 ;  /* 0x40232c9400077882 */ /* 0x000fe40000000000 */
        /* <DEDUP_REMOVED lines=8> */
[C---:B------:R-:W-:Y:S01]  /*0cc0*/  DFMA R22, R4.reuse, UR8, R22 ;  /* 0x0000000804167c2b */ /* 0x040fe20008000016 */
[----:B------:R-:W-:Y:S01]  /*0cd0*/  UMOV UR8, 0xd231b11e ;  /* 0xd231b11e00087882 */ /* 0x000fe20000000000 */
[----:B------:R-:W-:Y:S01]  /*0ce0*/  UMOV UR9, 0x3fedf074 ;  /* 0x3fedf07400097882 */ /* 0x000fe20000000000 */
[----:B------:R-:W-:Y:S01]  /*0cf0*/  STG.E.64 desc[UR4][R30.64], R20 ;  /* 0x000000141e007986 */ /* 0x000fe2000c101b04 */
[----:B------:R-:W-:-:S02]  /*0d00*/  DMUL R4, R4, UR6 ;  /* 0x0000000604047c28 */ /* 0x000fc40008000000 */
[----:B------:R-:W-:Y:S01]  /*0d10*/  DMUL R16, R16, UR8 ;  /* 0x0000000810107c28 */ /* 0x000fe20008000000 */
        /* <DEDUP_REMOVED lines=10> */
.L_x_5:
        /* <DEDUP_REMOVED lines=12> */
.L_x_91:


//--------------------- .text._Z13left_sph2cartILi4EEvPdPKdiiiiPKi --------------------------
	.section	.text._Z13left_sph2cartILi4EEvPdPKdiiiiPKi,"ax",@progbits
	.align	128
.text._Z13left_sph2cartILi4EEvPdPKdiiiiPKi:
        .type           _Z13left_sph2cartILi4EEvPdPKdiiiiPKi,@function
        .size           _Z13left_sph2cartILi4EEvPdPKdiiiiPKi,(.L_x_92 - _Z13left_sph2cartILi4EEvPdPKdiiiiPKi)
        .other          _Z13left_sph2cartILi4EEvPdPKdiiiiPKi,@"STO_CUDA_ENTRY STV_DEFAULT"
_Z13left_sph2cartILi4EEvPdPKdiiiiPKi:
        /* <DEDUP_REMOVED lines=13> */
[----:B------:R-:W0:Y:S01]  /*00d0*/  LDC.64 R20, c[0x0][0x398] ;  /* 0x0000e600ff147b82 */ /* 0x000e220000000a00 */
        /* <DEDUP_REMOVED lines=18> */
[----:B------:R-:W3:Y:S01]  /*0200*/  LDG.E.64 R4, desc[UR4][R4.64] ;  /* 0x0000000404047981 */ /* 0x000ee2000c1e1b00 */
[----:B--2---:R-:W-:Y:S02]  /*0210*/  IMAD R9, R9, R2, R25 ;  /* 0x0000000209097224 */ /* 0x004fe400078e0219 */
[----:B------:R-:W-:-:S04]  /*0220*/  IMAD.WIDE R6, R7, 0x8, R18 ;  /* 0x0000000807067825 */ /* 0x000fc800078e0212 */
[----:B------:R-:W-:Y:S02]  /*0230*/  IMAD R17, R8, R2, R25 ;  /* 0x0000000208117224 */ /* 0x000fe400078e0219 */
[----:B------:R-:W2:Y:S01]  /*0240*/  LDG.E.64 R6, desc[UR4][R6.64] ;  /* 0x0000000406067981 */ /* 0x000ea2000c1e1b00 */
[----:B------:R-:W-:-:S04]  /*0250*/  IMAD.WIDE R8, R9, 0x8, R18 ;  /* 0x0000000809087825 */ /* 0x000fc800078e0212 */
[----:B0-----:R-:W-:Y:S02]  /*0260*/  IMAD.WIDE R10, R17, 0x8, R18 ;  /* 0x00000008110a7825 */ /* 0x001fe400078e0212 */
[----:B------:R-:W4:Y:S02]  /*0270*/  LDG.E.64 R8, desc[UR4][R8.64] ;  /* 0x0000000408087981 */ /* 0x000f24000c1e1b00 */
[-CC-:B------:R-:W-:Y:S02]  /*0280*/  IMAD R13, R13, R2.reuse, R25.reuse ;  /* 0x000000020d0d7224 */ /* 0x180fe400078e0219 */
[----:B------:R-:W5:Y:S01]  /*0290*/  LDG.E.64 R10, desc[UR4][R10.64] ;  /* 0x000000040a0a7981 */ /* 0x000f62000c1e1b00 */
[----:B------:R-:W-:Y:S02]  /*02a0*/  IMAD R17, R12, R2, R25 ;  /* 0x000000020c117224 */ /* 0x000fe400078e0219 */
[----:B------:R-:W-:-:S04]  /*02b0*/  IMAD.WIDE R22, R13, 0x8, R18 ;  /* 0x000000080d167825 */ /* 0x000fc800078e0212 */
[----:B------:R-:W-:Y:S02]  /*02c0*/  IMAD.WIDE R12, R17, 0x8, R18 ;  /* 0x00000008110c7825 */ /* 0x000fe400078e0212 */
[----:B------:R-:W5:Y:S02]  /*02d0*/  LDG.E.64 R22, desc[UR4][R22.64] ;  /* 0x0000000416167981 */ /* 0x000f64000c1e1b00 */
[----:B------:R-:W-:Y:S02]  /*02e0*/  IMAD R15, R15, R2, R25 ;  /* 0x000000020f0f7224 */ /* 0x000fe400078e0219 */
[----:B------:R-:W5:Y:S02]  /*02f0*/  LDG.E.64 R12, desc[UR4][R12.64] ;  /* 0x000000040c0c7981 */ /* 0x000f64000c1e1b00 */
[----:B------:R-:W-:-:S06]  /*0300*/  IMAD.WIDE R16, R15, 0x8, R18 ;  /* 0x000000080f107825 */ /* 0x000fcc00078e0212 */
[----:B------:R-:W5:Y:S01]  /*0310*/  LDG.E.64 R16, desc[UR4][R16.64] ;  /* 0x0000000410107981 */ /* 0x000f62000c1e1b00 */
[-CC-:B------:R-:W-:Y:S02]  /*0320*/  IMAD R15, R14, R2.reuse, R25.reuse ;  /* 0x000000020e0f7224 */ /* 0x180fe400078e0219 */
[----:B------:R-:W-:Y:S02]  /*0330*/  IMAD R3, R3, R2, R25 ;  /* 0x0000000203037224 */ /* 0x000fe400078e0219 */
[----:B------:R-:W-:-:S04]  /*0340*/  IMAD.WIDE R14, R15, 0x8, R18 ;  /* 0x000000080f0e7825 */ /* 0x000fc800078e0212 */
[----:B------:R-:W-:Y:S02]  /*0350*/  IMAD.WIDE R18, R3, 0x8, R18 ;  /* 0x0000000803127825 */ /* 0x000fe400078e0212 */
[----:B------:R-:W5:Y:S04]  /*0360*/  LDG.E.64 R14, desc[UR4][R14.64] ;  /* 0x000000040e0e7981 */ /* 0x000f68000c1e1b00 */
[----:B------:R-:W5:Y:S01]  /*0370*/  LDG.E.64 R18, desc[UR4][R18.64] ;  /* 0x0000000412127981 */ /* 0x000f62000c1e1b00 */
[----:B------:R-:W-:Y:S01]  /*0380*/  IMAD R3, R0, 0xf, R20 ;  /* 0x0000000f00037824 */ /* 0x000fe200078e0214 */
[----:B------:R-:W-:Y:S01]  /*0390*/  UMOV UR8, 0x27d29b67 ;  /* 0x27d29b6700087882 */ /* 0x000fe20000000000 */
[----:B------:R-:W-:Y:S01]  /*03a0*/  UMOV UR9, 0x3fde4710 ;  /* 0x3fde471000097882 */ /* 0x000fe20000000000 */
[----:B------:R-:W-:Y:S01]  /*03b0*/  UMOV UR10, 0x27d29b67 ;  /* 0x27d29b67000a7882 */ /* 0x000fe20000000000 */
[----:B------:R-:W-:Y:S01]  /*03c0*/  IMAD R0, R3, R2, RZ ;  /* 0x0000000203007224 */ /* 0x000fe200078e02ff */
[----:B------:R-:W-:Y:S01]  /*03d0*/  SHF.R.S32.HI R3, RZ, 0x1f, R25 ;  /* 0x0000001fff037819 */ /* 0x000fe20000011419 */
[----:B------:R-:W-:-:S03]  /*03e0*/  UMOV UR11, 0x3fee4710 ;  /* 0x3fee4710000b7882 */ /* 0x000fc60000000000 */
[----:B------:R-:W-:-:S04]  /*03f0*/  IADD3 R25, P0, PT, R25, R0, RZ ;  /* 0x0000000019197210 */ /* 0x000fc80007f1e0ff */
[----:B------:R-:W-:Y:S01]  /*0400*/  LEA.HI.X.SX32 R0, R0, R3, 0x1, P0 ;  /* 0x0000000300007211 */ /* 0x000fe200000f0eff */
[----:B---3--:R-:W-:Y:S01]  /*0410*/  DMUL R20, R4, UR8 ;  /* 0x0000000804147c28 */ /* 0x008fe20008000000 */
[----:B------:R-:W-:Y:S01]  /*0420*/  UMOV UR8, 0x3a4aeedb ;  /* 0x3a4aeedb00087882 */ /* 0x000fe20000000000 */
[----:B------:R-:W-:-:S06]  /*0430*/  UMOV UR9, 0x3fd44f92 ;  /* 0x3fd44f9200097882 */ /* 0x000fcc0000000000 */
[----:B--2---:R-:W-:Y:S01]  /*0440*/  DFMA R26, R6, UR8, -R20 ;  /* 0x00000008061a7c2b */ /* 0x004fe20008000814 */
[----:B------:R-:W-:Y:S01]  /*0450*/  UMOV UR8, 0xaa0d83a4 ;  /* 0xaa0d83a400087882 */ /* 0x000fe20000000000 */
[C---:B------:R-:W-:Y:S01]  /*0460*/  LEA R20, P0, R25.reuse, UR6, 0x3 ;  /* 0x0000000619147c11 */ /* 0x040fe2000f8018ff */
[----:B------:R-:W-:Y:S01]  /*0470*/  UMOV UR9, 0x3fe406d8 ;  /* 0x3fe406d800097882 */ /* 0x000fe20000000000 */
[----:B------:R-:W-:Y:S02]  /*0480*/  UMOV UR6, 0xaa0d83a4 ;  /* 0xaa0d83a400067882 */ /* 0x000fe40000000000 */
[----:B------:R-:W-:Y:S01]  /*0490*/  LEA.HI.X R21, R25, UR7, R0, 0x3, P0 ;  /* 0x0000000719157c11 */ /* 0x000fe200080f1c00 */
[----:B------:R-:W-:Y:S01]  /*04a0*/  UMOV UR7, 0x400406d8 ;  /* 0x400406d800077882 */ /* 0x000fe20000000000 */
[----:B----4-:R-:W-:Y:S01]  /*04b0*/  DFMA R26, R8, UR8, R26 ;  /* 0x00000008081a7c2b */ /* 0x010fe2000800001a */
[----:B------:R-:W-:Y:S01]  /*04c0*/  UMOV UR9, 0x400406d8 ;  /* 0x400406d800097882 */ /* 0x000fe20000000000 */
[----:B-----5:R-:W-:Y:S01]  /*04d0*/  DMUL R24, R10, UR10 ;  /* 0x0000000a0a187c28 */ /* 0x020fe20008000000 */
[----:B------:R-:W-:-:S04]  /*04e0*/  IMAD.WIDE R28, R2, 0x8, R20 ;  /* 0x00000008021c7825 */ /* 0x000fc800078e0214 */
[----:B------:R0:W-:Y:S03]  /*04f0*/  STG.E.64 desc[UR4][R20.64], R26 ;  /* 0x0000001a14007986 */ /* 0x0001e6000c101b04 */
[C-C-:B0-----:R-:W-:Y:S01]  /*0500*/  DFMA R26, R22.reuse, UR6, -R24.reuse ;  /* 0x00000006161a7c2b */ /* 0x141fe20008000818 */
[----:B------:R-:W-:Y:S01]  /*0510*/  UMOV UR6, 0x3901edf5 ;  /* 0x3901edf500067882 */ /* 0x000fe20000000000 */
[----:B------:R-:W-:Y:S01]  /*0520*/  UMOV UR7, 0x40000e9f ;  /* 0x40000e9f00077882 */ /* 0x000fe20000000000 */
[----:B------:R-:W-:Y:S01]  /*0530*/  DFMA R22, R22, -UR8, -R24 ;  /* 0x8000000816167c2b */ /* 0x000fe20008000818 */
[----:B------:R-:W-:Y:S01]  /*0540*/  UMOV UR8, 0x7b462d62 ;  /* 0x7b462d6200087882 */ /* 0x000fe20000000000 */
[----:B------:R-:W-:Y:S01]  /*0550*/  DMUL R24, R12, -UR6 ;  /* 0x800000060c187c28 */ /* 0x000fe20008000000 */
[----:B------:R-:W-:Y:S01]  /*0560*/  UMOV UR6, 0xa45d91d8 ;  /* 0xa45d91d800067882 */ /* 0x000fe20000000000 */
[----:B------:R-:W-:Y:S01]  /*0570*/  UMOV UR7, 0x3ffc5274 ;  /* 0x3ffc527400077882 */ /* 0x000fe20000000000 */
[----:B------:R0:W-:Y:S01]  /*0580*/  STG.E.64 desc[UR4][R28.64], R26 ;  /* 0x0000001a1c007986 */ /* 0x0001e2000c101b04 */
[----:B------:R-:W-:-:S04]  /*0590*/  UMOV UR9, 0x40153dd7 ;  /* 0x40153dd700097882 */ /* 0x000fc80000000000 */
[C-C-:B------:R-:W-:Y:S01]  /*05a0*/  DFMA R20, R16.reuse, UR6, R24.reuse ;  /* 0x0000000610147c2b */ /* 0x140fe20008000018 */
[----:B------:R-:W-:Y:S01]  /*05b0*/  UMOV UR6, 0xff144576 ;  /* 0xff14457600067882 */ /* 0x000fe20000000000 */
[----:B------:R-:W-:Y:S01]  /*05c0*/  UMOV UR7, 0x400e0a44 ;  /* 0x400e0a4400077882 */ /* 0x000fe20000000000 */
[----:B------:R-:W-:Y:S01]  /*05d0*/  DFMA R24, R16, -UR8, R24 ;  /* 0x8000000810187c2b */ /* 0x000fe20008000018 */
[----:B------:R-:W-:Y:S01]  /*05e0*/  UMOV UR8, 0x3901edf5 ;  /* 0x3901edf500087882 */ /* 0x000fe20000000000 */
[C---:B------:R-:W-:Y:S01]  /*05f0*/  IMAD.WIDE R16, R2.reuse, 0x8, R28 ;  /* 0x0000000802107825 */ /* 0x040fe200078e021c */
[----:B------:R-:W-:Y:S01]  /*0600*/  UMOV UR9, 0x40000e9f ;  /* 0x40000e9f00097882 */ /* 0x000fe20000000000 */
[----:B0-----:R-:W-:Y:S01]  /*0610*/  DMUL R26, R8, -UR6 ;  /* 0x80000006081a7c28 */ /* 0x001fe20008000000 */
[----:B------:R-:W-:Y:S01]  /*0620*/  UMOV UR6, 0x3a4aeedb ;  /* 0x3a4aeedb00067882 */ /* 0x000fe20000000000 */
[----:B------:R-:W-:Y:S01]  /*0630*/  UMOV UR7, 0x3fe44f92 ;  /* 0x3fe44f9200077882 */ /* 0x000fe20000000000 */
[----:B------:R0:W-:Y:S05]  /*0640*/  STG.E.64 desc[UR4][R16.64], R20 ;  /* 0x0000001410007986 */ /* 0x0001ea000c101b04 */
[----:B0-----:R-:W-:Y:S01]  /*0650*/  DFMA R20, R6, UR6, R26 ;  /* 0x0000000606147c2b */ /* 0x001fe2000800001a */
[----:B------:R-:W-:Y:S01]  /*0660*/  UMOV UR6, 0x7b462d62 ;  /* 0x7b462d6200067882 */ /* 0x000fe20000000000 */
[C---:B------:R-:W-:Y:S01]  /*0670*/  IMAD.WIDE R26, R2.reuse, 0x8, R16 ;  /* 0x00000008021a7825 */ /* 0x040fe200078e0210 */
[----:B------:R-:W-:Y:S01]  /*0680*/  DMUL R16, R14, UR8 ;  /* 0x000000080e107c28 */ /* 0x000fe20008000000 */
[----:B------:R-:W-:Y:S01]  /*0690*/  UMOV UR7, 0x40153dd7 ;  /* 0x40153dd700077882 */ /* 0x000fe20000000000 */
[----:B------:R-:W-:Y:S01]  /*06a0*/  UMOV UR8, 0xa45d91d8 ;  /* 0xa45d91d800087882 */ /* 0x000fe20000000000 */
[----:B------:R-:W-:Y:S01]  /*06b0*/  UMOV UR9, 0x3ffc5274 ;  /* 0x3ffc527400097882 */ /* 0x000fe20000000000 */
[----:B------:R0:W-:Y:S04]  /*06c0*/  STG.E.64 desc[UR4][R26.64], R20 ;  /* 0x000000141a007986 */ /* 0x0001e8000c101b04 */
[C-C-:B------:R-:W-:Y:S01]  /*06d0*/  DFMA R28, R18.reuse, UR6, -R16.reuse ;  /* 0x00000006121c7c2b */ /* 0x140fe20008000810 */
[----:B------:R-:W-:Y:S01]  /*06e0*/  UMOV UR6, 0x3a4aeedb ;  /* 0x3a4aeedb00067882 */ /* 0x000fe20000000000 */
[----:B------:R-:W-:Y:S01]  /*06f0*/  UMOV UR7, 0x40044f92 ;  /* 0x40044f9200077882 */ /* 0x000fe20000000000 */
[----:B------:R-:W-:Y:S01]  /*0700*/  DFMA R18, R18, -UR8, -R16 ;  /* 0x8000000812127c2b */ /* 0x000fe20008000810 */
[----:B------:R-:W-:Y:S01]  /*0710*/  UMOV UR8, 0x3a4aeedb ;  /* 0x3a4aeedb00087882 */ /* 0x000fe20000000000 */
[----:B------:R-:W-:Y:S01]  /*0720*/  DMUL R16, R6, -UR6 ;  /* 0x8000000606107c28 */ /* 0x000fe20008000000 */
[----:B------:R-:W-:Y:S01]  /*0730*/  UMOV UR6, 0x1dddf48e ;  /* 0x1dddf48e00067882 */ /* 0x000fe20000000000 */
[----:B------:R-:W-:Y:S01]  /*0740*/  UMOV UR7, 0x4006b54c ;  /* 0x4006b54c00077882 */ /* 0x000fe20000000000 */
[----:B------:R-:W-:Y:S01]  /*0750*/  UMOV UR9, 0x3fd44f92 ;  /* 0x3fd44f9200097882 */ /* 0x000fe20000000000 */
[----:B0-----:R-:W-:-:S05]  /*0760*/  IMAD.WIDE R26, R2, 0x8, R26 ;  /* 0x00000008021a7825 */ /* 0x001fca00078e021a */
[----:B------:R0:W-:Y:S01]  /*0770*/  STG.E.64 desc[UR4][R26.64], R28 ;  /* 0x0000001c1a007986 */ /* 0x0001e2000c101b04 */
[----:B------:R-:W-:Y:S01]  /*0780*/  IMAD.WIDE R20, R2, 0x8, R26 ;  /* 0x0000000802147825 */ /* 0x000fe200078e021a */
[----:B0-----:R-:W-:Y:S01]  /*0790*/  DFMA R28, R4, UR6, R16 ;  /* 0x00000006041c7c2b */ /* 0x001fe20008000010 */
[----:B------:R-:W-:-:S06]  /*07a0*/  UMOV UR7, 0x4016b54c ;  /* 0x4016b54c00077882 */ /* 0x000fcc0000000000 */
[----:B------:R0:W-:Y:S02]  /*07b0*/  STG.E.64 desc[UR4][R20.64], R28 ;  /* 0x0000001c14007986 */ /* 0x0001e4000c101b04 */
[----:B0-----:R-:W-:-:S05]  /*07c0*/  IMAD.WIDE R20, R2, 0x8, R20 ;  /* 0x0000000802147825 */ /* 0x001fca00078e0214 */
[----:B------:R0:W-:Y:S01]  /*07d0*/  STG.E.64 desc[UR4][R20.64], R22 ;  /* 0x0000001614007986 */ /* 0x0001e2000c101b04 */
[----:B------:R-:W-:-:S05]  /*07e0*/  IMAD.WIDE R28, R2, 0x8, R20 ;  /* 0x00000008021c7825 */ /* 0x000fca00078e0214 */
[----:B------:R1:W-:Y:S01]  /*07f0*/  STG.E.64 desc[UR4][R28.64], R24 ;  /* 0x000000181c007986 */ /* 0x0003e2000c101b04 */
[----:B------:R-:W-:-:S04]  /*0800*/  IMAD.WIDE R26, R2, 0x8, R28 ;  /* 0x00000008021a7825 */ /* 0x000fc800078e021c */
[C---:B0-----:R-:W-:Y:S01]  /*0810*/  IMAD.WIDE R20, R2.reuse, 0x8, R26 ;  /* 0x0000000802147825 */ /* 0x041fe200078e021a */
[----:B-1----:R-:W-:Y:S01]  /*0820*/  DMUL R24, R10, UR6 ;  /* 0x000000060a187c28 */ /* 0x002fe20008000000 */
[----:B------:R-:W-:Y:S01]  /*0830*/  UMOV UR6, 0x27d29b67 ;  /* 0x27d29b6700067882 */ /* 0x000fe20000000000 */
[----:B------:R-:W-:Y:S01]  /*0840*/  UMOV UR7, 0x3fde4710 ;  /* 0x3fde471000077882 */ /* 0x000fe20000000000 */
[----:B------:R-:W-:Y:S01]  /*0850*/  IMAD.WIDE R10, R2, 0x8, R20 ;  /* 0x00000008020a7825 */ /* 0x000fe200078e0214 */
[C---:B------:R-:W-:Y:S01]  /*0860*/  DMUL R22, R4.reuse, UR6 ;  /* 0x0000000604167c28 */ /* 0x040fe20008000000 */
[----:B------:R-:W-:Y:S01]  /*0870*/  UMOV UR6, 0x1dddf48e ;  /* 0x1dddf48e00067882 */ /* 0x000fe20000000000 */
[----:B------:R-:W-:Y:S01]  /*0880*/  UMOV UR7, 0x4006b54c ;  /* 0x4006b54c00077882 */ /* 0x000fe20000000000 */
[----:B------:R0:W-:Y:S01]  /*0890*/  STG.E.64 desc[UR4][R26.64], R24 ;  /* 0x000000181a007986 */ /* 0x0001e2000c101b04 */
[----:B------:R-:W-:Y:S01]  /*08a0*/  DFMA R4, R4, -UR6, R16 ;  /* 0x8000000604047c2b */ /* 0x000fe20008000010 */
[----:B------:R-:W-:Y:S01]  /*08b0*/  UMOV UR6, 0x4c02929c ;  /* 0x4c02929c00067882 */ /* 0x000fe20000000000 */
[----:B------:R-:W-:-:S02]  /*08c0*/  UMOV UR7, 0x400568d4 ;  /* 0x400568d400077882 */ /* 0x000fc40000000000 */
[----:B------:R-:W-:Y:S01]  /*08d0*/  DFMA R22, R6, UR8, R22 ;  /* 0x0000000806167c2b */ /* 0x000fe20008000016 */
[----:B------:R-:W-:Y:S01]  /*08e0*/  UMOV UR8, 0xaa0d83a4 ;  /* 0xaa0d83a400087882 */ /* 0x000fe20000000000 */
[----:B------:R-:W-:Y:S01]  /*08f0*/  UMOV UR9, 0x3fe406d8 ;  /* 0x3fe406d800097882 */ /* 0x000fe20000000000 */
[----:B------:R-:W-:Y:S02]  /*0900*/  DMUL R12, R12, UR6 ;  /* 0x000000060c0c7c28 */ /* 0x000fe40008000000 */
[----:B------:R-:W-:-:S03]  /*0910*/  DMUL R14, R14, UR6 ;  /* 0x000000060e0e7c28 */ /* 0x000fc60008000000 */
[----:B------:R-:W-:Y:S01]  /*0920*/  DFMA R22, R8, UR8, R22 ;  /* 0x0000000808167c2b */ /* 0x000fe20008000016 */
[C---:B0-----:R-:W-:Y:S01]  /*0930*/  IMAD.WIDE R26, R2.reuse, 0x8, R10 ;  /* 0x00000008021a7825 */ /* 0x041fe200078e020a */
[----:B------:R-:W-:Y:S01]  /*0940*/  UMOV UR8, 0xf863e924 ;  /* 0xf863e92400087882 */ /* 0x000fe20000000000 */
[----:B------:R-:W-:Y:S01]  /*0950*/  UMOV UR9, 0x3feb14c2 ;  /* 0x3feb14c200097882 */ /* 0x000fe20000000000 */
[----:B------:R-:W-:Y:S01]  /*0960*/  STG.E.64 desc[UR4][R20.64], R12 ;  /* 0x0000000c14007986 */ /* 0x000fe2000c101b04 */
[----:B------:R-:W-:Y:S01]  /*0970*/  DMUL R6, R6, UR8 ;  /* 0x0000000806067c28 */ /* 0x000fe20008000000 */
[C---:B------:R-:W-:Y:S02]  /*0980*/  IMAD.WIDE R16, R2.reuse, 0x8, R26 ;  /* 0x0000000802107825 */ /* 0x040fe400078e021a */
[----:B------:R-:W-:Y:S04]  /*0990*/  STG.E.64 desc[UR4][R10.64], R22 ;  /* 0x000000160a007986 */ /* 0x000fe8000c101b04 */
[----:B------:R-:W-:Y:S01]  /*09a0*/  STG.E.64 desc[UR4][R26.64], R18 ;  /* 0x000000121a007986 */ /* 0x000fe2000c101b04 */
[----:B------:R-:W-:-:S03]  /*09b0*/  IMAD.WIDE R8, R2, 0x8, R16 ;  /* 0x0000000802087825 */ /* 0x000fc600078e0210 */
[----:B------:R-:W-:Y:S01]  /*09c0*/  STG.E.64 desc[UR4][R16.64], R4 ;  /* 0x0000000410007986 */ /* 0x000fe2000c101b04 */
[----:B------:R-:W-:-:S03]  /*09d0*/  IMAD.WIDE R2, R2, 0x8, R8 ;  /* 0x0000000802027825 */ /* 0x000fc600078e0208 */
[----:B------:R-:W-:Y:S04]  /*09e0*/  STG.E.64 desc[UR4][R8.64], R14 ;  /* 0x0000000e08007986 */ /* 0x000fe8000c101b04 */
[----:B------:R-:W-:Y:S01]  /*09f0*/  STG.E.64 desc[UR4][R2.64], R6 ;  /* 0x0000000602007986 */ /* 0x000fe2000c101b04 */
[----:B------:R-:W-:Y:S05]  /*0a00*/  EXIT ;  /* 0x000000000000794d */ /* 0x000fea0003800000 */
.L_x_6:
        /* <DEDUP_REMOVED lines=15> */
.L_x_92:


//--------------------- .text._Z13left_sph2cartILi3EEvPdPKdiiiiPKi --------------------------
	.section	.text._Z13left_sph2cartILi3EEvPdPKdiiiiPKi,"ax",@progbits
	.align	128
.text._Z13left_sph2cartILi3EEvPdPKdiiiiPKi:
        .type           _Z13left_sph2cartILi3EEvPdPKdiiiiPKi,@function
        .size           _Z13left_sph2cartILi3EEvPdPKdiiiiPKi,(.L_x_93 - _Z13left_sph2cartILi3EEvPdPKdiiiiPKi)
        .other          _Z13left_sph2cartILi3EEvPdPKdiiiiPKi,@"STO_CUDA_ENTRY STV_DEFAULT"
_Z13left_sph2cartILi3EEvPdPKdiiiiPKi:
        /* <DEDUP_REMOVED lines=36> */
[----:B------:R-:W-:Y:S01]  /*0240*/  IMAD R15, R15, R14, R11 ;  /* 0x0000000e0f0f7224 */ /* 0x000fe200078e020b */
[----:B------:R-:W4:Y:S01]  /*0250*/  LDG.E.64 R20, desc[UR4][R20.64] ;  /* 0x0000000414147981 */ /* 0x000f22000c1e1b00 */
[----:B0-----:R-:W-:-:S04]  /*0260*/  IMAD.WIDE R4, R17, 0x8, R8 ;  /* 0x0000000811047825 */ /* 0x001fc800078e0208 */
[----:B------:R-:W-:Y:S02]  /*0270*/  IMAD.WIDE R18, R15, 0x8, R8 ;  /* 0x000000080f127825 */ /* 0x000fe400078e0208 */
[----:B------:R-:W5:Y:S02]  /*0280*/  LDG.E.64 R4, desc[UR4][R4.64] ;  /* 0x0000000404047981 */ /* 0x000f64000c1e1b00 */
[----:B------:R-:W-:Y:S02]  /*0290*/  IMAD R17, R10, R14, R11 ;  /* 0x0000000e0a117224 */ /* 0x000fe400078e020b */
[----:B------:R-:W5:Y:S02]  /*02a0*/  LDG.E.64 R18, desc[UR4][R18.64] ;  /* 0x0000000412127981 */ /* 0x000f64000c1e1b00 */
[----:B------:R-:W-:-:S06]  /*02b0*/  IMAD.WIDE R16, R17, 0x8, R8 ;  /* 0x0000000811107825 */ /* 0x000fcc00078e0208 */
[----:B------:R-:W5:Y:S01]  /*02c0*/  LDG.E.64 R16, desc[UR4][R16.64] ;  /* 0x0000000410107981 */ /* 0x000f62000c1e1b00 */
[----:B------:R-:W-:-:S04]  /*02d0*/  IMAD R3, R3, R14, R11 ;  /* 0x0000000e03037224 */ /* 0x000fc800078e020b */
[----:B------:R-:W-:-:S06]  /*02e0*/  IMAD.WIDE R8, R3, 0x8, R8 ;  /* 0x0000000803087825 */ /* 0x000fcc00078e0208 */
[----:B------:R-:W5:Y:S01]  /*02f0*/  LDG.E.64 R8, desc[UR4][R8.64] ;  /* 0x0000000408087981 */ /* 0x000f62000c1e1b00 */
[----:B------:R-:W-:Y:S01]  /*0300*/  IMAD R3, R0, 0xa, R2 ;  /* 0x0000000a00037824 */ /* 0x000fe200078e0202 */
[----:B------:R-:W-:Y:S01]  /*0310*/  UMOV UR8, 0x65e56e9 ;  /* 0x065e56e900087882 */ /* 0x000fe20000000000 */
[----:B------:R-:W-:Y:S02]  /*0320*/  UMOV UR9, 0x3fdd403d ;  /* 0x3fdd403d00097882 */ /* 0x000fe40000000000 */
[----:B------:R-:W-:Y:S01]  /*0330*/  IMAD R0, R3, R14, RZ ;  /* 0x0000000e03007224 */ /* 0x000fe200078e02ff */
[----:B------:R-:W-:Y:S01]  /*0340*/  SHF.R.S32.HI R3, RZ, 0x1f, R11 ;  /* 0x0000001fff037819 */ /* 0x000fe2000001140b */
[----:B------:R-:W-:-:S03]  /*0350*/  UMOV UR10, 0x65e56e9 ;  /* 0x065e56e9000a7882 */ /* 0x000fc60000000000 */
[----:B------:R-:W-:Y:S01]  /*0360*/  IADD3 R11, P0, PT, R11, R0, RZ ;  /* 0x000000000b0b7210 */ /* 0x000fe20007f1e0ff */
[----:B------:R-:W-:-:S03]  /*0370*/  UMOV UR11, 0x3fdd403d ;  /* 0x3fdd403d000b7882 */ /* 0x000fc60000000000 */
[----:B------:R-:W-:Y:S02]  /*0380*/  LEA.HI.X.SX32 R0, R0, R3, 0x1, P0 ;  /* 0x0000000300007211 */ /* 0x000fe400000f0eff */
[----:B------:R-:W-:Y:S01]  /*0390*/  LEA R28, P0, R11, UR6, 0x3 ;  /* 0x000000060b1c7c11 */ /* 0x000fe2000f8018ff */
[----:B------:R-:W-:-:S03]  /*03a0*/  UMOV UR6, 0xa45d91d8 ;  /* 0xa45d91d800067882 */ /* 0x000fc60000000000 */
[----:B------:R-:W-:Y:S01]  /*03b0*/  LEA.HI.X R29, R11, UR7, R0, 0x3, P0 ;  /* 0x000000070b1d7c11 */ /* 0x000fe200080f1c00 */
[----:B------:R-:W-:Y:S01]  /*03c0*/  UMOV UR7, 0x3ffc5274 ;  /* 0x3ffc527400077882 */ /* 0x000fe20000000000 */
[----:B--2---:R-:W-:Y:S01]  /*03d0*/  DMUL R24, R12, -UR8 ;  /* 0x800000080c187c28 */ /* 0x004fe20008000000 */
[----:B------:R-:W-:Y:S01]  /*03e0*/  UMOV UR8, 0x183e613b ;  /* 0x183e613b00087882 */ /* 0x000fe20000000000 */
[----:B------:R-:W-:Y:S01]  /*03f0*/  UMOV UR9, 0x3fe2e1a3 ;  /* 0x3fe2e1a300097882 */ /* 0x000fe20000000000 */
[----:B---3--:R-:W-:-:S05]  /*0400*/  DMUL R22, R6, UR10 ;  /* 0x0000000a06167c28 */ /* 0x008fca0008000000 */
[----:B----4-:R-:W-:Y:S01]  /*0410*/  DFMA R2, R20, UR8, R24 ;  /* 0x0000000814027c2b */ /* 0x010fe20008000018 */
[----:B------:R-:W-:Y:S01]  /*0420*/  UMOV UR8, 0x3d058e84 ;  /* 0x3d058e8400087882 */ /* 0x000fe20000000000 */
[----:B------:R-:W-:Y:S02]  /*0430*/  UMOV UR9, 0x3ff1e997 ;  /* 0x3ff1e99700097882 */ /* 0x000fe40000000000 */
[----:B-----5:R-:W-:-:S03]  /*0440*/  DMUL R10, R4, -UR8 ;  /* 0x80000008040a7c28 */ /* 0x020fc60008000000 */
[----:B------:R0:W-:Y:S01]  /*0450*/  STG.E.64 desc[UR4][R28.64], R2 ;  /* 0x000000021c007986 */ /* 0x0001e2000c101b04 */
[----:B------:R-:W-:Y:S01]  /*0460*/  DFMA R26, R18, UR6, -R22 ;  /* 0x00000006121a7c2b */ /* 0x000fe20008000816 */
[----:B------:R-:W-:Y:S01]  /*0470*/  UMOV UR6, 0xe45cad2e ;  /* 0xe45cad2e00067882 */ /* 0x000fe20000000000 */
[----:B------:R-:W-:Y:S01]  /*0480*/  UMOV UR7, 0x3ff71ff8 ;  /* 0x3ff71ff800077882 */ /* 0x000fe20000000000 */
[----:B0-----:R-:W-:Y:S01]  /*0490*/  IMAD.WIDE R28, R14, 0x8, R28 ;  /* 0x000000080e1c7825 */ /* 0x001fe200078e021c */
[----:B------:R-:W-:-:S04]  /*04a0*/  DFMA R2, R16, UR6, R10 ;  /* 0x0000000610027c2b */ /* 0x000fc8000800000a */
[----:B------:R0:W-:Y:S02]  /*04b0*/  STG.E.64 desc[UR4][R28.64], R26 ;  /* 0x0000001a1c007986 */ /* 0x0001e4000c101b04 */
[----:B0-----:R-:W-:-:S05]  /*04c0*/  IMAD.WIDE R26, R14, 0x8, R28 ;  /* 0x000000080e1a7825 */ /* 0x001fca00078e021c */
[----:B------:R0:W-:Y:S01]  /*04d0*/  STG.E.64 desc[UR4][R26.64], R2 ;  /* 0x000000021a007986 */ /* 0x0001e2000c101b04 */
[----:B------:R-:W-:Y:S01]  /*04e0*/  UMOV UR6, 0xa45d91d8 ;  /* 0xa45d91d800067882 */ /* 0x000fe20000000000 */
[----:B------:R-:W-:Y:S02]  /*04f0*/  UMOV UR7, 0x3ffc5274 ;  /* 0x3ffc527400077882 */ /* 0x000fe40000000000 */
[----:B------:R-:W-:Y:S01]  /*0500*/  DFMA R24, R20, -UR6, R24 ;  /* 0x8000000614187c2b */ /* 0x000fe20008000018 */
[----:B0-----:R-:W-:-:S04]  /*0510*/  IMAD.WIDE R26, R14, 0x8, R26 ;  /* 0x000000080e1a7825 */ /* 0x001fc800078e021a */
[C---:B------:R-:W-:Y:S02]  /*0520*/  IMAD.WIDE R2, R14.reuse, 0x8, R26 ;  /* 0x000000080e027825 */ /* 0x040fe400078e021a */
[----:B------:R0:W-:Y:S02]  /*0530*/  STG.E.64 desc[UR4][R26.64], R24 ;  /* 0x000000181a007986 */ /* 0x0001e4000c101b04 */
[C---:B------:R-:W-:Y:S01]  /*0540*/  IMAD.WIDE R20, R14.reuse, 0x8, R2 ;  /* 0x000000080e147825 */ /* 0x040fe200078e0202 */
[----:B------:R-:W-:Y:S01]  /*0550*/  UMOV UR6, 0x183e613b ;  /* 0x183e613b00067882 */ /* 0x000fe20000000000 */
[----:B------:R-:W-:Y:S02]  /*0560*/  UMOV UR7, 0x3fe2e1a3 ;  /* 0x3fe2e1a300077882 */ /* 0x000fe40000000000 */
[----:B------:R-:W-:Y:S01]  /*0570*/  DFMA R22, R18, -UR6, -R22 ;  /* 0x8000000612167c2b */ /* 0x000fe20008000816 */
[C---:B0-----:R-:W-:Y:S01]  /*0580*/  IMAD.WIDE R24, R14.reuse, 0x8, R20 ;  /* 0x000000080e187825 */ /* 0x041fe200078e0214 */
[----:B------:R-:W-:Y:S01]  /*0590*/  UMOV UR6, 0xe45cad2e ;  /* 0xe45cad2e00067882 */ /* 0x000fe20000000000 */
[----:B------:R-:W-:Y:S01]  /*05a0*/  UMOV UR7, 0x3ff71ff8 ;  /* 0x3ff71ff800077882 */ /* 0x000fe20000000000 */
[----:B------:R-:W-:Y:S01]  /*05b0*/  UMOV UR8, 0x65e56e9 ;  /* 0x065e56e900087882 */ /* 0x000fe20000000000 */
[----:B------:R-:W-:Y:S01]  /*05c0*/  DFMA R10, R16, -UR6, R10 ;  /* 0x80000006100a7c2b */ /* 0x000fe2000800000a */
[----:B------:R-:W-:Y:S01]  /*05d0*/  IMAD.WIDE R18, R14, 0x8, R24 ;  /* 0x000000080e127825 */ /* 0x000fe200078e0218 */
[----:B------:R-:W-:Y:S01]  /*05e0*/  UMOV UR7, 0x40071ff8 ;  /* 0x40071ff800077882 */ /* 0x000fe20000000000 */
[----:B------:R-:W-:Y:S01]  /*05f0*/  UMOV UR9, 0x3ffd403d ;  /* 0x3ffd403d00097882 */ /* 0x000fe20000000000 */
[----:B------:R-:W-:-:S02]  /*0600*/  DMUL R8, R8, UR6 ;  /* 0x0000000608087c28 */ /* 0x000fc40008000000 */
[----:B------:R-:W-:Y:S01]  /*0610*/  DMUL R16, R12, UR8 ;  /* 0x000000080c107c28 */ /* 0x000fe20008000000 */
[C---:B------:R-:W-:Y:S01]  /*0620*/  IMAD.WIDE R12, R14.reuse, 0x8, R18 ;  /* 0x000000080e0c7825 */ /* 0x040fe200078e0212 */
[----:B------:R-:W-:Y:S01]  /*0630*/  UMOV UR6, 0xfc0768b0 ;  /* 0xfc0768b000067882 */ /* 0x000fe20000000000 */
[----:B------:R-:W-:Y:S01]  /*0640*/  UMOV UR7, 0x3fe7e21e ;  /* 0x3fe7e21e00077882 */ /* 0x000fe20000000000 */
[----:B------:R-:W-:Y:S02]  /*0650*/  DMUL R6, R6, UR8 ;  /* 0x0000000806067c28 */ /* 0x000fe40008000000 */
[----:B------:R-:W-:Y:S01]  /*0660*/  DMUL R4, R4, UR6 ;  /* 0x0000000604047c28 */ /* 0x000fe20008000000 */
[----:B------:R-:W-:Y:S01]  /*0670*/  STG.E.64 desc[UR4][R2.64], R8 ;  /* 0x0000000802007986 */ /* 0x000fe2000c101b04 */
[----:B------:R-:W-:-:S03]  /*0680*/  IMAD.WIDE R14, R14, 0x8, R12 ;  /* 0x000000080e0e7825 */ /* 0x000fc600078e020c */
[----:B------:R-:W-:Y:S04]  /*0690*/  STG.E.64 desc[UR4][R20.64], R16 ;  /* 0x0000001014007986 */ /* 0x000fe8000c101b04 */
[----:B------:R-:W-:Y:S04]  /*06a0*/  STG.E.64 desc[UR4][R24.64], R22 ;  /* 0x0000001618007986 */ /* 0x000fe8000c101b04 */
[----:B------:R-:W-:Y:S04]  /*06b0*/  STG.E.64 desc[UR4][R18.64], R10 ;  /* 0x0000000a12007986 */ /* 0x000fe8000c101b04 */
[----:B------:R-:W-:Y:S04]  /*06c0*/  STG.E.64 desc[UR4][R12.64], R6 ;  /* 0x000000060c007986 */ /* 0x000fe8000c101b04 */
[----:B------:R-:W-:Y:S01]  /*06d0*/  STG.E.64 desc[UR4][R14.64], R4 ;  /* 0x000000040e007986 */ /* 0x000fe2000c101b04 */
[----:B------:R-:W-:Y:S05]  /*06e0*/  EXIT ;  /* 0x000000000000794d */ /* 0x000fea0003800000 */
.L_x_7:
        /* <DEDUP_REMOVED lines=9> */
.L_x_93:


//--------------------- .text._Z13left_sph2cartILi2EEvPdPKdiiiiPKi --------------------------
	.section	.text._Z13left_sph2cartILi2EEvPdPKdiiiiPKi,"ax",@progbits
	.align	128
.text._Z13left_sph2cartILi2EEvPdPKdiiiiPKi:
        .type           _Z13left_sph2cartILi2EEvPdPKdiiiiPKi,@function
        .size           _Z13left_sph2cartILi2EEvPdPKdiiiiPKi,(.L_x_94 - _Z13left_sph2cartILi2EEvPdPKdiiiiPKi)
        .other          _Z13left_sph2cartILi2EEvPdPKdiiiiPKi,@"STO_CUDA_ENTRY STV_DEFAULT"
_Z13left_sph2cartILi2EEvPdPKdiiiiPKi:
        /* <DEDUP_REMOVED lines=24> */
[----:B------:R-:W2:Y:S01]  /*0180*/  LDG.E R11, desc[UR4][R6.64+0xc] ;  /* 0x00000c04060b7981 */ /* 0x000ea2000c1e1900 */
[----:B---3--:R-:W-:-:S04]  /*0190*/  IMAD R3, R2, R8, R15 ;  /* 0x0000000802037224 */ /* 0x008fc800078e020f */
[----:B----4-:R-:W-:-:S04]  /*01a0*/  IMAD.WIDE R2, R3, 0x8, R4 ;  /* 0x0000000803027825 */ /* 0x010fc800078e0204 */
[-CC-:B-----5:R-:W-:Y:S02]  /*01b0*/  IMAD R13, R13, R8.reuse, R15.reuse ;  /* 0x000000080d0d7224 */ /* 0x1a0fe400078e020f */
[----:B------:R-:W3:Y:S01]  /*01c0*/  LDG.E.64 R2, desc[UR4][R2.64] ;  /* 0x0000000402027981 */ /* 0x000ee2000c1e1b00 */
[----:B--2---:R-:W-:Y:S02]  /*01d0*/  IMAD R9, R9, R8, R15 ;  /* 0x0000000809097224 */ /* 0x004fe400078e020f */
[----:B------:R-:W-:-:S04]  /*01e0*/  IMAD.WIDE R22, R13, 0x8, R4 ;  /* 0x000000080d167825 */ /* 0x000fc800078e0204 */
[-CC-:B------:R-:W-:Y:S02]  /*01f0*/  IMAD R13, R10, R8.reuse, R15.reuse ;  /* 0x000000080a0d7224 */ /* 0x180fe400078e020f */
[----:B------:R-:W-:Y:S01]  /*0200*/  IMAD R17, R11, R8, R15 ;  /* 0x000000080b117224 */ /* 0x000fe200078e020f */
[----:B------:R-:W2:Y:S01]  /*0210*/  LDG.E.64 R22, desc[UR4][R22.64] ;  /* 0x0000000416167981 */ /* 0x000ea2000c1e1b00 */
[----:B------:R-:W-:-:S04]  /*0220*/  IMAD.WIDE R10, R9, 0x8, R4 ;  /* 0x00000008090a7825 */ /* 0x000fc800078e0204 */
[--C-:B------:R-:W-:Y:S02]  /*0230*/  IMAD.WIDE R16, R17, 0x8, R4.reuse ;  /* 0x0000000811107825 */ /* 0x100fe400078e0204 */
[----:B------:R-:W4:Y:S02]  /*0240*/  LDG.E.64 R10, desc[UR4][R10.64] ;  /* 0x000000040a0a7981 */ /* 0x000f24000c1e1b00 */
[----:B------:R-:W-:Y:S02]  /*0250*/  IMAD.WIDE R6, R13, 0x8, R4 ;  /* 0x000000080d067825 */ /* 0x000fe400078e0204 */
[----:B------:R0:W5:Y:S04]  /*0260*/  LDG.E.64 R4, desc[UR4][R16.64] ;  /* 0x0000000410047981 */ /* 0x000168000c1e1b00 */
[----:B------:R-:W5:Y:S01]  /*0270*/  LDG.E.64 R6, desc[UR4][R6.64] ;  /* 0x0000000406067981 */ /* 0x000f62000c1e1b00 */
[----:B------:R-:W-:-:S04]  /*0280*/  IMAD R9, R0, 0x6, R12 ;  /* 0x0000000600097824 */ /* 0x000fc800078e020c */
[----:B------:R-:W-:Y:S01]  /*0290*/  IMAD R0, R9, R8, RZ ;  /* 0x0000000809007224 */ /* 0x000fe200078e02ff */
[----:B------:R-:W-:-:S04]  /*02a0*/  SHF.R.S32.HI R9, RZ, 0x1f, R15 ;  /* 0x0000001fff097819 */ /* 0x000fc8000001140f */
[----:B------:R-:W-:-:S04]  /*02b0*/  IADD3 R15, P0, PT, R15, R0, RZ ;  /* 0x000000000f0f7210 */ /* 0x000fc80007f1e0ff */
[----:B------:R-:W-:Y:S02]  /*02c0*/  LEA.HI.X.SX32 R0, R0, R9, 0x1, P0 ;  /* 0x0000000900007211 */ /* 0x000fe400000f0eff */
[----:B------:R-:W-:-:S04]  /*02d0*/  LEA R12, P0, R15, UR6, 0x3 ;  /* 0x000000060f0c7c11 */ /* 0x000fc8000f8018ff */
[----:B------:R-:W-:Y:S01]  /*02e0*/  LEA.HI.X R13, R15, UR7, R0, 0x3, P0 ;  /* 0x000000070f0d7c11 */ /* 0x000fe200080f1c00 */
[----:B------:R-:W-:Y:S02]  /*02f0*/  UMOV UR6, 0x1a8c679a ;  /* 0x1a8c679a00067882 */ /* 0x000fe40000000000 */
[----:B------:R-:W-:Y:S01]  /*0300*/  IMAD.WIDE R14, R8, 0x8, R12 ;  /* 0x00000008080e7825 */ /* 0x000fe200078e020c */
[----:B------:R-:W-:-:S03]  /*0310*/  UMOV UR7, 0x3fd42f60 ;  /* 0x3fd42f6000077882 */ /* 0x000fc60000000000 */
[C---:B------:R-:W-:Y:S01]  /*0320*/  IMAD.WIDE R18, R8.reuse, 0x8, R14 ;  /* 0x0000000808127825 */ /* 0x040fe200078e020e */
[----:B------:R-:W-:Y:S01]  /*0330*/  UMOV UR8, 0x102b0694 ;  /* 0x102b069400087882 */ /* 0x000fe20000000000 */
[----:B------:R-:W-:Y:S02]  /*0340*/  UMOV UR9, 0x3fe17b14 ;  /* 0x3fe17b1400097882 */ /* 0x000fe40000000000 */
[----:B0-----:R-:W-:Y:S01]  /*0350*/  IMAD.WIDE R16, R8, 0x8, R18 ;  /* 0x0000000808107825 */ /* 0x001fe200078e0212 */
[----:B---3--:R-:W-:Y:S01]  /*0360*/  DMUL R24, R2, -UR6 ;  /* 0x8000000602187c28 */ /* 0x008fe20008000000 */
[----:B------:R-:W-:Y:S01]  /*0370*/  UMOV UR6, 0x102b0694 ;  /* 0x102b069400067882 */ /* 0x000fe20000000000 */
[----:B------:R-:W-:-:S06]  /*0380*/  UMOV UR7, 0x3fe17b14 ;  /* 0x3fe17b1400077882 */ /* 0x000fcc0000000000 */
[C-C-:B--2---:R-:W-:Y:S01]  /*0390*/  DFMA R20, R22.reuse, UR6, R24.reuse ;  /* 0x0000000616147c2b */ /* 0x144fe20008000018 */
[----:B------:R-:W-:Y:S01]  /*03a0*/  UMOV UR7, 0x3ff17b14 ;  /* 0x3ff17b1400077882 */ /* 0x000fe20000000000 */
[----:B------:R-:W-:Y:S01]  /*03b0*/  DFMA R22, R22, -UR8, R24 ;  /* 0x8000000816167c2b */ /* 0x000fe20008000018 */
[----:B------:R-:W-:Y:S01]  /*03c0*/  UMOV UR8, 0x1a8c679a ;  /* 0x1a8c679a00087882 */ /* 0x000fe20000000000 */
[----:B------:R-:W-:Y:S01]  /*03d0*/  UMOV UR9, 0x3fe42f60 ;  /* 0x3fe42f6000097882 */ /* 0x000fe20000000000 */
[----:B----4-:R-:W-:Y:S01]  /*03e0*/  DMUL R24, R10, UR6 ;  /* 0x000000060a187c28 */ /* 0x010fe20008000000 */
[C---:B------:R-:W-:Y:S01]  /*03f0*/  IMAD.WIDE R10, R8.reuse, 0x8, R16 ;  /* 0x00000008080a7825 */ /* 0x040fe200078e0210 */
[----:B-----5:R-:W-:Y:S02]  /*0400*/  DMUL R4, R4, UR6 ;  /* 0x0000000604047c28 */ /* 0x020fe40008000000 */
        /* <DEDUP_REMOVED lines=10> */
.L_x_8:
        /* <DEDUP_REMOVED lines=13> */
.L_x_94:


//--------------------- .text._Z13left_sph2cartILi1EEvPdPKdiiiiPKi --------------------------
	.section	.text._Z13left_sph2cartILi1EEvPdPKdiiiiPKi,"ax",@progbits
	.align	128
.text._Z13left_sph2cartILi1EEvPdPKdiiiiPKi:
        .type           _Z13left_sph2cartILi1EEvPdPKdiiiiPKi,@function
        .size           _Z13left_sph2cartILi1EEvPdPKdiiiiPKi,(.L_x_95 - _Z13left_sph2cartILi1EEvPdPKdiiiiPKi)
        .other          _Z13left_sph2cartILi1EEvPdPKdiiiiPKi,@"STO_CUDA_ENTRY STV_DEFAULT"
_Z13left_sph2cartILi1EEvPdPKdiiiiPKi:
        /* <DEDUP_REMOVED lines=22> */
[----:B------:R-:W2:Y:S01]  /*0160*/  LDG.E R6, desc[UR4][R14.64+0x8] ;  /* 0x000008040e067981 */ /* 0x000ea2000c1e1900 */
[-CC-:B---3--:R-:W-:Y:S02]  /*0170*/  IMAD R3, R3, R2.reuse, R7.reuse ;  /* 0x0000000203037224 */ /* 0x188fe400078e0207 */
[----:B-----5:R-:W-:-:S02]  /*0180*/  IMAD R5, R5, R2, R7 ;  /* 0x0000000205057224 */ /* 0x020fc400078e0207 */
[----:B----4-:R-:W-:-:S04]  /*0190*/  IMAD.WIDE R8, R3, 0x8, R12 ;  /* 0x0000000803087825 */ /* 0x010fc800078e020c */
[----:B--2---:R-:W-:Y:S02]  /*01a0*/  IMAD R17, R6, R2, R7 ;  /* 0x0000000206117224 */ /* 0x004fe400078e0207 */
[--C-:B------:R-:W-:Y:S01]  /*01b0*/  IMAD.WIDE R10, R5, 0x8, R12.reuse ;  /* 0x00000008050a7825 */ /* 0x100fe200078e020c */
[----:B------:R-:W2:Y:S03]  /*01c0*/  LDG.E.64 R8, desc[UR4][R8.64] ;  /* 0x0000000408087981 */ /* 0x000ea6000c1e1b00 */
[----:B------:R-:W-:Y:S02]  /*01d0*/  IMAD.WIDE R12, R17, 0x8, R12 ;  /* 0x00000008110c7825 */ /* 0x000fe400078e020c */
[----:B------:R-:W3:Y:S04]  /*01e0*/  LDG.E.64 R10, desc[UR4][R10.64] ;  /* 0x000000040a0a7981 */ /* 0x000ee8000c1e1b00 */
[----:B------:R-:W4:Y:S01]  /*01f0*/  LDG.E.64 R12, desc[UR4][R12.64] ;  /* 0x000000040c0c7981 */ /* 0x000f22000c1e1b00 */
[----:B------:R-:W-:-:S04]  /*0200*/  IMAD R3, R0, 0x3, R4 ;  /* 0x0000000300037824 */ /* 0x000fc800078e0204 */
[----:B------:R-:W-:Y:S01]  /*0210*/  IMAD R0, R3, R2, RZ ;  /* 0x0000000203007224 */ /* 0x000fe200078e02ff */
[----:B------:R-:W-:-:S04]  /*0220*/  SHF.R.S32.HI R3, RZ, 0x1f, R7 ;  /* 0x0000001fff037819 */ /* 0x000fc80000011407 */
[----:B------:R-:W-:-:S04]  /*0230*/  IADD3 R7, P0, PT, R7, R0, RZ ;  /* 0x0000000007077210 */ /* 0x000fc80007f1e0ff */
[----:B------:R-:W-:Y:S02]  /*0240*/  LEA.HI.X.SX32 R0, R0, R3, 0x1, P0 ;  /* 0x0000000300007211 */ /* 0x000fe400000f0eff */
[----:B------:R-:W-:-:S04]  /*0250*/  LEA R4, P0, R7, UR6, 0x3 ;  /* 0x0000000607047c11 */ /* 0x000fc8000f8018ff */
[----:B------:R-:W-:-:S03]  /*0260*/  LEA.HI.X R5, R7, UR7, R0, 0x3, P0 ;  /* 0x0000000707057c11 */ /* 0x000fc600080f1c00 */
[----:B------:R-:W-:-:S04]  /*0270*/  IMAD.WIDE R6, R2, 0x8, R4 ;  /* 0x0000000802067825 */ /* 0x000fc800078e0204 */
[----:B------:R-:W-:Y:S01]  /*0280*/  IMAD.WIDE R2, R2, 0x8, R6 ;  /* 0x0000000802027825 */ /* 0x000fe200078e0206 */
[----:B--2---:R-:W-:Y:S04]  /*0290*/  STG.E.64 desc[UR4][R4.64], R8 ;  /* 0x0000000804007986 */ /* 0x004fe8000c101b04 */
[----:B---3--:R-:W-:Y:S04]  /*02a0*/  STG.E.64 desc[UR4][R6.64], R10 ;  /* 0x0000000a06007986 */ /* 0x008fe8000c101b04 */
[----:B----4-:R-:W-:Y:S01]  /*02b0*/  STG.E.64 desc[UR4][R2.64], R12 ;  /* 0x0000000c02007986 */ /* 0x010fe2000c101b04 */
[----:B------:R-:W-:Y:S05]  /*02c0*/  EXIT ;  /* 0x000000000000794d */ /* 0x000fea0003800000 */
.L_x_9:
        /* <DEDUP_REMOVED lines=11> */
.L_x_95:


//--------------------- .text._Z13left_sph2cartILi0EEvPdPKdiiiiPKi --------------------------
	.section	.text._Z13left_sph2cartILi0EEvPdPKdiiiiPKi,"ax",@progbits
	.align	128
.text._Z13left_sph2cartILi0EEvPdPKdiiiiPKi:
        .type           _Z13left_sph2cartILi0EEvPdPKdiiiiPKi,@function
        .size           _Z13left_sph2cartILi0EEvPdPKdiiiiPKi,(.L_x_96 - _Z13left_sph2cartILi0EEvPdPKdiiiiPKi)
        .other          _Z13left_sph2cartILi0EEvPdPKdiiiiPKi,@"STO_CUDA_ENTRY STV_DEFAULT"
_Z13left_sph2cartILi0EEvPdPKdiiiiPKi:
[----:B------:R-:W-:Y:S01]  /*0000*/  LDC R1, c[0x0][0x37c] ;  /* 0x0000df00ff017b82 */ /* 0x000fe20000000800 */
[----:B------:R-:W0:Y:S07]  /*0010*/  S2R R5, SR_TID.Y ;  /* 0x0000000000057919 */ /* 0x000e2e0000002200 */
[----:B------:R-:W1:Y:S01]  /*0020*/  LDC R0, c[0x0][0x360] ;  /* 0x0000d800ff007b82 */ /* 0x000e620000000800 */
[----:B------:R-:W2:Y:S01]  /*0030*/  LDCU.64 UR6, c[0x0][0x390] ;  /* 0x00007200ff0677ac */ /* 0x000ea20008000a00 */
[----:B------:R-:W1:Y:S06]  /*0040*/  S2R R3, SR_TID.X ;  /* 0x0000000000037919 */ /* 0x000e6c0000002100 */
[----:B------:R-:W0:Y:S08]  /*0050*/  S2UR UR5, SR_CTAID.Y ;  /* 0x00000000000579c3 */ /* 0x000e300000002600 */
[----:B------:R-:W0:Y:S08]  /*0060*/  LDC R6, c[0x0][0x364] ;  /* 0x0000d900ff067b82 */ /* 0x000e300000000800 */
[----:B------:R-:W1:Y:S01]  /*0070*/  S2UR UR4, SR_CTAID.X ;  /* 0x00000000000479c3 */ /* 0x000e620000002500 */
[----:B0-----:R-:W-:-:S05]  /*0080*/  IMAD R6, R6, UR5, R5 ;  /* 0x0000000506067c24 */ /* 0x001fca000f8e0205 */
[----:B--2---:R-:W-:Y:S01]  /*0090*/  ISETP.GE.AND P0, PT, R6, UR7, PT ;  /* 0x0000000706007c0c */ /* 0x004fe2000bf06270 */
[----:B-1----:R-:W-:-:S05]  /*00a0*/  IMAD R0, R0, UR4, R3 ;  /* 0x0000000400007c24 */ /* 0x002fca000f8e0203 */
[----:B------:R-:W-:-:S13]  /*00b0*/  ISETP.GE.OR P0, PT, R0, UR6, P0 ;  /* 0x0000000600007c0c */ /* 0x000fda0008706670 */
[----:B------:R-:W-:Y:S05]  /*00c0*/  @P0 EXIT ;  /* 0x000000000000094d */ /* 0x000fea0003800000 */
[----:B------:R-:W0:Y:S01]  /*00d0*/  LDC.64 R2, c[0x0][0x3a0] ;  /* 0x0000e800ff027b82 */ /* 0x000e220000000a00 */
[----:B------:R-:W1:Y:S01]  /*00e0*/  LDCU.64 UR8, c[0x0][0x398] ;  /* 0x00007300ff0877ac */ /* 0x000e620008000a00 */
[----:B------:R-:W2:Y:S01]  /*00f0*/  LDCU.64 UR4, c[0x0][0x358] ;  /* 0x00006b00ff0477ac */ /* 0x000ea20008000a00 */
[----:B------:R-:W3:Y:S01]  /*0100*/  LDCU.64 UR10, c[0x0][0x380] ;  /* 0x00007000ff0a77ac */ /* 0x000ee20008000a00 */
[----:B-1----:R-:W-:-:S04]  /*0110*/  VIADD R5, R6, UR9 ;  /* 0x0000000906057c36 */ /* 0x002fc80008000000 */
[----:B0-----:R-:W-:Y:S02]  /*0120*/  IMAD.WIDE R2, R5, 0x4, R2 ;  /* 0x0000000405027825 */ /* 0x001fe400078e0202 */
[----:B------:R-:W0:Y:S04]  /*0130*/  LDC.64 R4, c[0x0][0x388] ;  /* 0x0000e200ff047b82 */ /* 0x000e280000000a00 */
[----:B--2---:R-:W2:Y:S01]  /*0140*/  LDG.E R3, desc[UR4][R2.64] ;  /* 0x0000000402037981 */ /* 0x004ea2000c1e1900 */
[----:B------:R-:W-:Y:S01]  /*0150*/  IADD3 R6, PT, PT, R6, UR8, RZ ;  /* 0x0000000806067c10 */ /* 0x000fe2000fffe0ff */
[----:B--2---:R-:W-:-:S04]  /*0160*/  IMAD R7, R3, UR6, R0 ;  /* 0x0000000603077c24 */ /* 0x004fc8000f8e0200 */
[----:B0-----:R-:W-:-:S06]  /*0170*/  IMAD.WIDE R4, R7, 0x8, R4 ;  /* 0x0000000807047825 */ /* 0x001fcc00078e0204 */
[----:B------:R-:W2:Y:S01]  /*0180*/  LDG.E.64 R4, desc[UR4][R4.64] ;  /* 0x0000000404047981 */ /* 0x000ea2000c1e1b00 */
[----:B------:R-:W-:Y:S01]  /*0190*/  IMAD R7, R6, UR6, RZ ;  /* 0x0000000606077c24 */ /* 0x000fe2000f8e02ff */
[----:B------:R-:W-:-:S04]  /*01a0*/  SHF.R.S32.HI R6, RZ, 0x1f, R0 ;  /* 0x0000001fff067819 */ /* 0x000fc80000011400 */
[----:B------:R-:W-:-:S04]  /*01b0*/  IADD3 R0, P0, PT, R0, R7, RZ ;  /* 0x0000000700007210 */ /* 0x000fc80007f1e0ff */
[----:B------:R-:W-:Y:S02]  /*01c0*/  LEA.HI.X.SX32 R7, R7, R6, 0x1, P0 ;  /* 0x0000000607077211 */ /* 0x000fe400000f0eff */
[----:B---3--:R-:W-:-:S04]  /*01d0*/  LEA R2, P0, R0, UR10, 0x3 ;  /* 0x0000000a00027c11 */ /* 0x008fc8000f8018ff */
[----:B------:R-:W-:-:S05]  /*01e0*/  LEA.HI.X R3, R0, UR11, R7, 0x3, P0 ;  /* 0x0000000b00037c11 */ /* 0x000fca00080f1c07 */
[----:B--2---:R-:W-:Y:S01]  /*01f0*/  STG.E.64 desc[UR4][R2.64], R4 ;  /* 0x0000000402007986 */ /* 0x004fe2000c101b04 */
[----:B------:R-:W-:Y:S05]  /*0200*/  EXIT ;  /* 0x000000000000794d */ /* 0x000fea0003800000 */
.L_x_10:
        /* <DEDUP_REMOVED lines=15> */
.L_x_96:


//--------------------- .text._Z22right_sph2cart_inplaceILi10EEvPdiii --------------------------
	.section	.text._Z22right_sph2cart_inplaceILi10EEvPdiii,"ax",@progbits
	.align	128
.text._Z22right_sph2cart_inplaceILi10EEvPdiii:
        .type           _Z22right_sph2cart_inplaceILi10EEvPdiii,@function
        .size           _Z22right_sph2cart_inplaceILi10EEvPdiii,(.L_x_97 - _Z22right_sph2cart_inplaceILi10EEvPdiii)
        .other          _Z22right_sph2cart_inplaceILi10EEvPdiii,@"STO_CUDA_ENTRY STV_DEFAULT"
_Z22right_sph2cart_inplaceILi10EEvPdiii:
        /* <DEDUP_REMOVED lines=13> */
[----:B------:R-:W0:Y:S01]  /*00d0*/  LDC R0, c[0x0][0x364] ;  /* 0x0000d900ff007b82 */ /* 0x000e220000000800 */
[----:B------:R-:W1:Y:S01]  /*00e0*/  LDCU UR10, c[0x0][0x390] ;  /* 0x00007200ff0a77ac */ /* 0x000e620008000800 */
[----:B------:R-:W2:Y:S06]  /*00f0*/  LDCU.64 UR6, c[0x0][0x358] ;  /* 0x00006b00ff0677ac */ /* 0x000eac0008000a00 */
[----:B------:R-:W3:Y:S01]  /*0100*/  LDC R2, c[0x0][0x360] ;  /* 0x0000d800ff027b82 */ /* 0x000ee20000000800 */
[----:B------:R-:W4:Y:S07]  /*0110*/  LDCU.64 UR12, c[0x0][0x380] ;  /* 0x00007000ff0c77ac */ /* 0x000f2e0008000a00 */
[----:B------:R-:W5:Y:S01]  /*0120*/  LDC.64 R40, c[0x0][0x380] ;  /* 0x0000e000ff287b82 */ /* 0x000f620000000a00 */
[----:B0-----:R-:W-:-:S04]  /*0130*/  IMAD R0, R0, UR9, R5 ;  /* 0x0000000900007c24 */ /* 0x001fc8000f8e0205 */
[----:B------:R-:W-:Y:S02]  /*0140*/  IMAD R0, R0, 0x42, RZ ;  /* 0x0000004200007824 */ /* 0x000fe400078e02ff */
[----:B---3--:R-:W-:-:S04]  /*0150*/  IMAD R2, R2, UR8, R3 ;  /* 0x0000000802027c24 */ /* 0x008fc8000f8e0203 */
[----:B------:R-:W-:-:S05]  /*0160*/  IMAD R25, R2, UR4, RZ ;  /* 0x0000000402197c24 */ /* 0x000fca000f8e02ff */
[----:B-1----:R-:W-:-:S05]  /*0170*/  IADD3 R3, PT, PT, R25, UR10, R0 ;  /* 0x0000000a19037c10 */ /* 0x002fca000fffe000 */
[----:B-----5:R-:W-:-:S05]  /*0180*/  IMAD.WIDE R40, R3, 0x8, R40 ;  /* 0x0000000803287825 */ /* 0x020fca00078e0228 */
[----:B--2---:R-:W2:Y:S04]  /*0190*/  LDG.E.64 R6, desc[UR6][R40.64+0x18] ;  /* 0x0000180628067981 */ /* 0x004ea8000c1e1b00 */
[----:B------:R-:W3:Y:S04]  /*01a0*/  LDG.E.64 R4, desc[UR6][R40.64+0x58] ;  /* 0x0000580628047981 */ /* 0x000ee8000c1e1b00 */
[----:B------:R-:W5:Y:S04]  /*01b0*/  LDG.E.64 R2, desc[UR6][R40.64+0x8] ;  /* 0x0000080628027981 */ /* 0x000f68000c1e1b00 */
        /* <DEDUP_REMOVED lines=17> */
[----:B------:R3:W5:Y:S01]  /*02d0*/  LDG.E.64 R34, desc[UR6][R40.64] ;  /* 0x0000000628227981 */ /* 0x000762000c1e1b00 */
[----:B------:R-:W-:-:S02]  /*02e0*/  USHF.R.S32.HI UR5, URZ, 0x1f, UR10 ;  /* 0x0000001fff057899 */ /* 0x000fc4000801140a */
[----:B------:R-:W-:Y:S02]  /*02f0*/  IADD3 R0, P0, P1, R25, UR10, R0 ;  /* 0x0000000a19007c10 */ /* 0x000fe4000f91e000 */
[----:B------:R-:W-:Y:S01]  /*0300*/  SHF.R.S32.HI R25, RZ, 0x1f, R25 ;  /* 0x0000001fff197819 */ /* 0x000fe20000011419 */
[----:B------:R-:W-:Y:S01]  /*0310*/  UMOV UR10, 0xe672721 ;  /* 0x0e672721000a7882 */ /* 0x000fe20000000000 */
[----:B------:R-:W-:Y:S01]  /*0320*/  UMOV UR11, 0x403ca33c ;  /* 0x403ca33c000b7882 */ /* 0x000fe20000000000 */
[----:B------:R-:W-:Y:S01]  /*0330*/  UMOV UR14, 0x948dce7b ;  /* 0x948dce7b000e7882 */ /* 0x000fe20000000000 */
[----:B------:R-:W-:Y:S01]  /*0340*/  UMOV UR15, 0x4012dfe2 ;  /* 0x4012dfe2000f7882 */ /* 0x000fe20000000000 */
[----:B------:R-:W-:Y:S02]  /*0350*/  IADD3.X R25, PT, PT, R25, UR5, RZ, P0, P1 ;  /* 0x0000000519197c10 */ /* 0x000fe400087e24ff */
[----:B----4-:R-:W-:Y:S01]  /*0360*/  LEA R24, P0, R0, UR12, 0x3 ;  /* 0x0000000c00187c11 */ /* 0x010fe2000f8018ff */
        /* <DEDUP_REMOVED lines=26> */
[----:B---3--:R-:W-:Y:S01]  /*0510*/  DMUL R40, R4, UR14 ;  /* 0x0000000e04287c28 */ /* 0x008fe20008000000 */
[----:B------:R-:W-:Y:S01]  /*0520*/  UMOV UR10, 0xbeda977d ;  /* 0xbeda977d000a7882 */ /* 0x000fe20000000000 */
[----:B------:R-:W-:-:S04]  /*0530*/  UMOV UR11, 0x4012858f ;  /* 0x4012858f000b7882 */ /* 0x000fc80000000000 */
[----:B-----5:R-:W-:Y:S02]  /*0540*/  DFMA R50, R2, UR12, -R48 ;  /* 0x0000000c02327c2b */ /* 0x020fe40008000830 */
[----:B------:R-:W-:Y:S01]  /*0550*/  DFMA R48, R42, -UR10, R40 ;  /* 0x8000000a2a307c2b */ /* 0x000fe20008000028 */
[----:B------:R-:W-:Y:S01]  /*0560*/  UMOV UR12, 0xa68f0ace ;  /* 0xa68f0ace000c7882 */ /* 0x000fe20000000000 */
[----:B------:R-:W-:Y:S01]  /*0570*/  UMOV UR13, 0x4011bfe8 ;  /* 0x4011bfe8000d7882 */ /* 0x000fe20000000000 */
[----:B------:R-:W-:Y:S01]  /*0580*/  UMOV UR10, 0xd032cd82 ;  /* 0xd032cd82000a7882 */ /* 0x000fe20000000000 */
[----:B------:R-:W-:-:S04]  /*0590*/  UMOV UR11, 0x40362fe2 ;  /* 0x40362fe2000b7882 */ /* 0x000fc80000000000 */
[----:B------:R-:W-:Y:S01]  /*05a0*/  DFMA R48, R32, UR12, R48 ;  /* 0x0000000c20307c2b */ /* 0x000fe20008000030 */
[----:B------:R-:W-:Y:S01]  /*05b0*/  UMOV UR12, 0xe3a8a8a5 ;  /* 0xe3a8a8a5000c7882 */ /* 0x000fe20000000000 */
[----:B------:R-:W-:Y:S01]  /*05c0*/  DFMA R50, R8, UR10, R50 ;  /* 0x0000000a08327c2b */ /* 0x000fe20008000032 */
[----:B------:R-:W-:-:S05]  /*05d0*/  UMOV UR13, 0x40105d46 ;  /* 0x40105d46000d7882 */ /* 0x000fca0000000000 */
[----:B------:R-:W-:Y:S01]  /*05e0*/  DFMA R48, R26, -UR12, R48 ;  /* 0x8000000c1a307c2b */ /* 0x000fe20008000030 */
[----:B------:R-:W-:Y:S01]  /*05f0*/  UMOV UR12, 0x85e2a5f2 ;  /* 0x85e2a5f2000c7882 */ /* 0x000fe20000000000 */
[----:B------:R-:W-:Y:S01]  /*0600*/  DFMA R50, R10, -UR16, R50 ;  /* 0x800000100a327c2b */ /* 0x000fe20008000032 */
[----:B------:R-:W-:-:S05]  /*0610*/  UMOV UR13, 0x400b7485 ;  /* 0x400b7485000d7882 */ /* 0x000fca0000000000 */
[----:B------:R-:W-:Y:S02]  /*0620*/  DFMA R48, R28, UR12, R48 ;  /* 0x0000000c1c307c2b */ /* 0x000fe40008000030 */
[----:B------:R-:W-:Y:S01]  /*0630*/  DFMA R50, R12, UR14, R50 ;  /* 0x0000000e0c327c2b */ /* 0x000fe20008000032 */
[----:B------:R-:W-:Y:S01]  /*0640*/  UMOV UR14, 0x19f479a1 ;  /* 0x19f479a1000e7882 */ /* 0x000fe20000000000 */
[----:B------:R-:W-:Y:S01]  /*0650*/  UMOV UR15, 0x4057d04b ;  /* 0x4057d04b000f7882 */ /* 0x000fe20000000000 */
[----:B------:R-:W-:Y:S02]  /*0660*/  UMOV UR12, 0x5b7f839d ;  /* 0x5b7f839d000c7882 */ /* 0x000fe40000000000 */
[----:B------:R0:W-:Y:S01]  /*0670*/  STG.E.64 desc[UR6][R24.64+0x10], R48 ;  /* 0x0000103018007986 */ /* 0x0001e2000c101b06 */
[----:B------:R-:W-:Y:S02]  /*0680*/  UMOV UR13, 0x4035cb61 ;  /* 0x4035cb61000d7882 */ /* 0x000fe40000000000 */
[----:B------:R-:W-:Y:S01]  /*0690*/  DMUL R52, R14, UR12 ;  /* 0x0000000c0e347c28 */ /* 0x000fe20008000000 */
[----:B------:R-:W-:Y:S01]  /*06a0*/  UMOV UR12, 0xf63b7f ;  /* 0x00f63b7f000c7882 */ /* 0x000fe20000000000 */
[----:B------:R-:W-:Y:S01]  /*06b0*/  UMOV UR13, 0x402fd024 ;  /* 0x402fd024000d7882 */ /* 0x000fe20000000000 */
[----:B0-----:R-:W-:Y:S01]  /*06c0*/  DMUL R48, R30, UR14 ;  /* 0x0000000e1e307c28 */ /* 0x001fe20008000000 */
[----:B------:R-:W-:Y:S01]  /*06d0*/  UMOV UR14, 0xa01e1e03 ;  /* 0xa01e1e03000e7882 */ /* 0x000fe20000000000 */
[----:B------:R-:W-:-:S03]  /*06e0*/  UMOV UR15, 0x40540acb ;  /* 0x40540acb000f7882 */ /* 0x000fc60000000000 */
[----:B------:R-:W-:-:S03]  /*06f0*/  DFMA R52, R16, UR12, -R52 ;  /* 0x0000000c10347c2b */ /* 0x000fc60008000834 */
[----:B------:R-:W-:Y:S01]  /*0700*/  DFMA R48, R36, UR14, -R48 ;  /* 0x0000000e24307c2b */ /* 0x000fe20008000830 */
[----:B------:R-:W-:Y:S01]  /*0710*/  UMOV UR16, 0x79167f7b ;  /* 0x79167f7b00107882 */ /* 0x000fe20000000000 */
[----:B------:R-:W-:Y:S01]  /*0720*/  UMOV UR17, 0x4053a52f ;  /* 0x4053a52f00117882 */ /* 0x000fe20000000000 */
[----:B------:R-:W-:Y:S01]  /*0730*/  UMOV UR12, 0x79167f7a ;  /* 0x79167f7a000c7882 */ /* 0x000fe20000000000 */
[----:B------:R-:W-:-:S04]  /*0740*/  UMOV UR13, 0x4033a52f ;  /* 0x4033a52f000d7882 */ /* 0x000fc80000000000 */
[----:B------:R-:W-:Y:S02]  /*0750*/  DFMA R48, R38, UR16, R48 ;  /* 0x0000001026307c2b */ /* 0x000fe40008000030 */
[----:B------:R-:W-:Y:S01]  /*0760*/  DFMA R52, R18, UR12, R52 ;  /* 0x0000000c12347c2b */ /* 0x000fe20008000034 */
[----:B------:R-:W-:Y:S01]  /*0770*/  UMOV UR14, 0x5b7f839e ;  /* 0x5b7f839e000e7882 */ /* 0x000fe20000000000 */
[----:B------:R-:W-:Y:S01]  /*0780*/  UMOV UR15, 0x4045cb61 ;  /* 0x4045cb61000f7882 */ /* 0x000fe20000000000 */
[----:B------:R0:W-:Y:S01]  /*0790*/  STG.E.64 desc[UR6][R24.64+0x20], R50 ;  /* 0x0000203218007986 */ /* 0x0001e2000c101b06 */
[----:B------:R-:W-:Y:S01]  /*07a0*/  UMOV UR12, 0x229b4cd5 ;  /* 0x229b4cd5000c7882 */ /* 0x000fe20000000000 */
[----:B------:R-:W-:-:S03]  /*07b0*/  UMOV UR13, 0x402fc064 ;  /* 0x402fc064000d7882 */ /* 0x000fc60000000000 */
[----:B------:R-:W-:Y:S02]  /*07c0*/  DFMA R52, R46, -UR12, R52 ;  /* 0x8000000c2e347c2b */ /* 0x000fe40008000034 */
[----:B0-----:R-:W-:Y:S01]  /*07d0*/  DFMA R50, R20, -UR14, R48 ;  /* 0x8000000e14327c2b */ /* 0x001fe20008000030 */
[----:B------:R-:W-:Y:S01]  /*07e0*/  UMOV UR14, 0x9d96ba ;  /* 0x009d96ba000e7882 */ /* 0x000fe20000000000 */
[----:B------:R-:W-:Y:S02]  /*07f0*/  UMOV UR15, 0x3fd45c40 ;  /* 0x3fd45c40000f7882 */ /* 0x000fe40000000000 */
[----:B------:R-:W-:Y:S01]  /*0800*/  DMUL R48, R16, -UR14 ;  /* 0x8000000e10307c28 */ /* 0x000fe20008000000 */
[----:B------:R-:W-:Y:S01]  /*0810*/  UMOV UR12, 0xa01e1e01 ;  /* 0xa01e1e01000c7882 */ /* 0x000fe20000000000 */
[----:B------:R-:W-:Y:S02]  /*0820*/  UMOV UR13, 0x40240acb ;  /* 0x40240acb000d7882 */ /* 0x000fe40000000000 */
[----:B------:R-:W-:Y:S01]  /*0830*/  DFMA R52, R22, UR12, R52 ;  /* 0x0000000c16347c2b */ /* 0x000fe20008000034 */
[----:B------:R-:W-:Y:S01]  /*0840*/  UMOV UR12, 0x4cec5822 ;  /* 0x4cec5822000c7882 */ /* 0x000fe20000000000 */
[----:B------:R-:W-:-:S02]  /*0850*/  UMOV UR13, 0x404f7524 ;  /* 0x404f7524000d7882 */ /* 0x000fc40000000000 */
[----:B------:R-:W-:Y:S01]  /*0860*/  DFMA R48, R14, UR18, R48 ;  /* 0x000000120e307c2b */ /* 0x000fe20008000030 */
[----:B------:R0:W-:Y:S01]  /*0870*/  STG.E.64 desc[UR6][R24.64+0x40], R50 ;  /* 0x0000403218007986 */ /* 0x0001e2000c101b06 */
[----:B------:R-:W-:Y:S01]  /*0880*/  UMOV UR18, 0x4accf305 ;  /* 0x4accf30500127882 */ /* 0x000fe20000000000 */
[----:B------:R-:W-:Y:S01]  /*0890*/  UMOV UR19, 0x3fddef85 ;  /* 0x3fddef8500137882 */ /* 0x000fe20000000000 */
[----:B------:R-:W-:Y:S01]  /*08a0*/  UMOV UR14, 0x9e47e33c ;  /* 0x9e47e33c000e7882 */ /* 0x000fe20000000000 */
[----:B------:R-:W-:-:S03]  /*08b0*/  UMOV UR15, 0x404bc857 ;  /* 0x404bc857000f7882 */ /* 0x000fc60000000000 */
[----:B------:R-:W-:Y:S02]  /*08c0*/  DFMA R48, R18, -UR18, R48 ;  /* 0x8000001212307c2b */ /* 0x000fe40008000030 */
[----:B0-----:R-:W-:Y:S01]  /*08d0*/  DMUL R50, R4, -UR12 ;  /* 0x8000000c04327c28 */ /* 0x001fe20008000000 */
[----:B------:R-:W-:Y:S01]  /*08e0*/  UMOV UR18, 0x229b4cd8 ;  /* 0x229b4cd800127882 */ /* 0x000fe20000000000 */
[----:B------:R-:W-:-:S06]  /*08f0*/  UMOV UR19, 0x3fdfc064 ;  /* 0x3fdfc06400137882 */ /* 0x000fcc0000000000 */
[----:B------:R-:W-:Y:S02]  /*0900*/  DFMA R50, R42, UR14, R50 ;  /* 0x0000000e2a327c2b */ /* 0x000fe40008000032 */
[----:B------:R-:W-:Y:S01]  /*0910*/  DFMA R48, R46, UR18, R48 ;  /* 0x000000122e307c2b */ /* 0x000fe20008000030 */
[----:B------:R-:W-:Y:S01]  /*0920*/  UMOV UR18, 0x1ac557 ;  /* 0x001ac55700127882 */ /* 0x000fe20000000000 */
[----:B------:R-:W-:-:S04]  /*0930*/  UMOV UR19, 0x3fe1d0b5 ;  /* 0x3fe1d0b500137882 */ /* 0x000fc80000000000 */
[----:B------:R-:W-:Y:S01]  /*0940*/  DFMA R50, R32, -UR20, R50 ;  /* 0x8000001420327c2b */ /* 0x000fe20008000032 */
[----:B------:R-:W-:Y:S01]  /*0950*/  UMOV UR20, 0xda363631 ;  /* 0xda36363100147882 */ /* 0x000fe20000000000 */
[----:B------:R-:W-:Y:S01]  /*0960*/  DFMA R48, R22, -UR18, R48 ;  /* 0x8000001216307c2b */ /* 0x000fe20008000030 */
[----:B------:R-:W-:Y:S01]  /*0970*/  UMOV UR21, 0x4035d1b3 ;  /* 0x4035d1b300157882 */ /* 0x000fe20000000000 */
[----:B------:R0:W-:Y:S01]  /*0980*/  STG.E.64 desc[UR6][R24.64+0x28], R52 ;  /* 0x0000283418007986 */ /* 0x0001e2000c101b06 */
[----:B------:R-:W-:Y:S01]  /*0990*/  UMOV UR18, 0x34fbf3b9 ;  /* 0x34fbf3b900127882 */ /* 0x000fe20000000000 */
[----:B------:R-:W-:-:S04]  /*09a0*/  UMOV UR19, 0x3fe88e80 ;  /* 0x3fe88e8000137882 */ /* 0x000fc80000000000 */
[----:B------:R-:W-:Y:S01]  /*09b0*/  DFMA R48, R44, UR18, R48 ;  /* 0x000000122c307c2b */ /* 0x000fe20008000030 */
[----:B------:R-:W-:Y:S01]  /*09c0*/  UMOV UR18, 0xc4fc66 ;  /* 0x00c4fc6600127882 */ /* 0x000fe20000000000 */
[----:B------:R-:W-:Y:S01]  /*09d0*/  UMOV UR19, 0x3ff97350 ;  /* 0x3ff9735000137882 */ /* 0x000fe20000000000 */
[----:B0-----:R-:W-:Y:S01]  /*09e0*/  DFMA R52, R26, UR20, R50 ;  /* 0x000000141a347c2b */ /* 0x001fe20008000032 */
[----:B------:R-:W-:Y:S01]  /*09f0*/  UMOV UR20, 0x1ac557 ;  /* 0x001ac55700147882 */ /* 0x000fe20000000000 */
[----:B------:R-:W-:Y:S02]  /*0a00*/  UMOV UR21, 0x4011d0b5 ;  /* 0x4011d0b500157882 */ /* 0x000fe40000000000 */
[----:B------:R-:W-:-:S03]  /*0a10*/  DMUL R50, R36, UR20 ;  /* 0x0000001424327c28 */ /* 0x000fc60008000000 */
[----:B------:R0:W-:Y:S01]  /*0a20*/  STG.E.64 desc[UR6][R24.64+0x48], R52 ;  /* 0x0000483418007986 */ /* 0x0001e2000c101b06 */
[----:B------:R-:W-:Y:S01]  /*0a30*/  UMOV UR20, 0x423af0a7 ;  /* 0x423af0a700147882 */ /* 0x000fe20000000000 */
[----:B------:R-:W-:Y:S01]  /*0a40*/  UMOV UR21, 0x401eb220 ;  /* 0x401eb22000157882 */ /* 0x000fe20000000000 */
[----:B0-----:R-:W-:Y:S02]  /*0a50*/  DMUL R52, R16, -UR18 ;  /* 0x8000001210347c28 */ /* 0x001fe40008000000 */
[----:B------:R-:W-:-:S06]  /*0a60*/  DFMA R50, R34, UR20, -R50 ;  /* 0x0000001422327c2b */ /* 0x000fcc0008000832 */
[----:B------:R-:W-:Y:S02]  /*0a70*/  DFMA R52, R14, UR24, R52 ;  /* 0x000000180e347c2b */ /* 0x000fe40008000034 */
[----:B------:R-:W-:-:S06]  /*0a80*/  DFMA R50, R30, UR22, R50 ;  /* 0x000000161e327c2b */ /* 0x000fcc0008000032 */
[----:B------:R-:W-:Y:S01]  /*0a90*/  DFMA R52, R18, UR28, R52 ;  /* 0x0000001c12347c2b */ /* 0x000fe20008000034 */
[----:B------:R-:W-:Y:S01]  /*0aa0*/  UMOV UR18, 0x4accf306 ;  /* 0x4accf30600127882 */ /* 0x000fe20000000000 */
[----:B------:R-:W-:Y:S01]  /*0ab0*/  UMOV UR19, 0x3ffdef85 ;  /* 0x3ffdef8500137882 */ /* 0x000fe20000000000 */
[----:B------:R-:W-:Y:S01]  /*0ac0*/  UMOV UR24, 0x9e47e33d ;  /* 0x9e47e33d00187882 */ /* 0x000fe20000000000 */
[----:B------:R-:W-:Y:S01]  /*0ad0*/  UMOV UR25, 0x402bc857 ;  /* 0x402bc85700197882 */ /* 0x000fe20000000000 */
[----:B------:R0:W-:Y:S01]  /*0ae0*/  STG.E.64 desc[UR6][R24.64], R48 ;  /* 0x0000003018007986 */ /* 0x0001e2000c101b06 */
[----:B------:R-:W-:Y:S02]  /*0af0*/  DFMA R50, R38, -UR18, R50 ;  /* 0x8000001226327c2b */ /* 0x000fe40008000032 */
[----:B------:R-:W-:Y:S01]  /*0b00*/  DFMA R52, R46, -UR26, R52 ;  /* 0x8000001a2e347c2b */ /* 0x000fe20008000034 */
[----:B------:R-:W-:Y:S01]  /*0b10*/  UMOV UR18, 0x79ff5a28 ;  /* 0x79ff5a2800127882 */ /* 0x000fe20000000000 */
[----:B------:R-:W-:Y:S01]  /*0b20*/  UMOV UR19, 0x3fed0f2c ;  /* 0x3fed0f2c00137882 */ /* 0x000fe20000000000 */
[----:B------:R-:W-:Y:S01]  /*0b30*/  UMOV UR26, 0x342803ea ;  /* 0x342803ea001a7882 */ /* 0x000fe20000000000 */
[----:B------:R-:W-:Y:S01]  /*0b40*/  UMOV UR27, 0x40682c46 ;  /* 0x40682c46001b7882 */ /* 0x000fe20000000000 */
[----:B0-----:R-:W-:-:S03]  /*0b50*/  DMUL R48, R30, UR24 ;  /* 0x000000181e307c28 */ /* 0x001fc60008000000 */
[----:B------:R-:W-:Y:S02]  /*0b60*/  DFMA R52, R22, UR30, R52 ;  /* 0x0000001e16347c2b */ /* 0x000fe40008000034 */
[----:B------:R-:W-:-:S03]  /*0b70*/  DFMA R50, R20, UR18, R50 ;  /* 0x0000001214327c2b */ /* 0x000fc60008000032 */
[----:B------:R-:W-:Y:S01]  /*0b80*/  DFMA R48, R34, UR26, -R48 ;  /* 0x0000001a22307c2b */ /* 0x000fe20008000830 */
[----:B------:R-:W-:Y:S01]  /*0b90*/  UMOV UR26, 0x2541275f ;  /* 0x2541275f001a7882 */ /* 0x000fe20000000000 */
[----:B------:R-:W-:Y:S02]  /*0ba0*/  UMOV UR27, 0x40414432 ;  /* 0x40414432001b7882 */ /* 0x000fe40000000000 */
[----:B------:R0:W-:Y:S01]  /*0bb0*/  STG.E.64 desc[UR6][R24.64+0x8], R50 ;  /* 0x0000083218007986 */ /* 0x0001e2000c101b06 */
[----:B------:R-:W-:Y:S01]  /*0bc0*/  DFMA R52, R44, -UR26, R52 ;  /* 0x8000001a2c347c2b */ /* 0x000fe20008000034 */
[----:B------:R-:W-:Y:S01]  /*0bd0*/  UMOV UR26, 0x9e47e33d ;  /* 0x9e47e33d001a7882 */ /* 0x000fe20000000000 */
[----:B------:R-:W-:Y:S01]  /*0be0*/  UMOV UR27, 0x403bc857 ;  /* 0x403bc857001b7882 */ /* 0x000fe20000000000 */
[----:B0-----:R-:W-:Y:S02]  /*0bf0*/  DFMA R50, R20, UR32, R48 ;  /* 0x0000002014327c2b */ /* 0x001fe40008000030 */
[----:B------:R-:W-:Y:S01]  /*0c00*/  DMUL R48, R42, UR26 ;  /* 0x0000001a2a307c28 */ /* 0x000fe20008000000 */
[----:B------:R-:W-:Y:S01]  /*0c10*/  UMOV UR26, 0xc4fc68 ;  /* 0x00c4fc68001a7882 */ /* 0x000fe20000000000 */
[----:B------:R-:W-:-:S03]  /*0c20*/  UMOV UR27, 0x40097350 ;  /* 0x40097350001b7882 */ /* 0x000fc60000000000 */
[----:B------:R0:W-:Y:S03]  /*0c30*/  STG.E.64 desc[UR6][R24.64+0x78], R50 ;  /* 0x0000783218007986 */ /* 0x0001e6000c101b06 */
[----:B0-----:R-:W-:Y:S02]  /*0c40*/  DFMA R50, R4, UR36, R48 ;  /* 0x0000002404327c2b */ /* 0x001fe40008000030 */
[----:B------:R-:W-:Y:S01]  /*0c50*/  DMUL R48, R16, -UR26 ;  /* 0x8000001a10307c28 */ /* 0x000fe20008000000 */
[----:B------:R-:W-:Y:S01]  /*0c60*/  UMOV UR26, 0xa17354a4 ;  /* 0xa17354a4001a7882 */ /* 0x000fe20000000000 */
[----:B------:R-:W-:-:S06]  /*0c70*/  UMOV UR27, 0x401a3194 ;  /* 0x401a3194001b7882 */ /* 0x000fcc0000000000 */
[----:B------:R-:W-:Y:S02]  /*0c80*/  DFMA R48, R14, UR18, R48 ;  /* 0x000000120e307c2b */ /* 0x000fe40008000030 */
[----:B------:R-:W-:Y:S01]  /*0c90*/  DFMA R50, R32, -UR38, R50 ;  /* 0x8000002620327c2b */ /* 0x000fe20008000032 */
[----:B------:R-:W-:Y:S01]  /*0ca0*/  UMOV UR32, 0xe672721 ;  /* 0x0e67272100207882 */ /* 0x000fe20000000000 */
[----:B------:R-:W-:-:S04]  /*0cb0*/  UMOV UR33, 0x404ca33c ;  /* 0x404ca33c00217882 */ /* 0x000fc80000000000 */
[----:B------:R-:W-:Y:S02]  /*0cc0*/  DFMA R48, R18, UR26, R48 ;  /* 0x0000001a12307c2b */ /* 0x000fe40008000030 */
[----:B------:R-:W-:Y:S01]  /*0cd0*/  DFMA R50, R26, -UR32, R50 ;  /* 0x800000201a327c2b */ /* 0x000fe20008000032 */
[----:B------:R-:W-:Y:S01]  /*0ce0*/  UMOV UR32, 0x9e47e33c ;  /* 0x9e47e33c00207882 */ /* 0x000fe20000000000 */
[----:B------:R-:W-:-:S04]  /*0cf0*/  UMOV UR33, 0x401bc857 ;  /* 0x401bc85700217882 */ /* 0x000fc80000000000 */
[----:B------:R-:W-:Y:S01]  /*0d00*/  DFMA R48, R46, -UR32, R48 ;  /* 0x800000202e307c2b */ /* 0x000fe20008000030 */
[----:B------:R-:W-:Y:S01]  /*0d10*/  UMOV UR32, 0x90232301 ;  /* 0x9023230100207882 */ /* 0x000fe20000000000 */
[----:B------:R-:W-:Y:S01]  /*0d20*/  UMOV UR33, 0x403761ed ;  /* 0x403761ed00217882 */ /* 0x000fe20000000000 */
[----:B------:R-:W-:Y:S01]  /*0d30*/  UMOV UR40, 0x6fcb1b5b ;  /* 0x6fcb1b5b00287882 */ /* 0x000fe20000000000 */
[----:B------:R-:W-:Y:S01]  /*0d40*/  UMOV UR41, 0x407b06b3 ;  /* 0x407b06b300297882 */ /* 0x000fe20000000000 */
[----:B------:R-:W-:-:S03]  /*0d50*/  UMOV UR34, 0xe672721 ;  /* 0x0e67272100227882 */ /* 0x000fc60000000000 */
[----:B------:R-:W-:Y:S01]  /*0d60*/  DFMA R48, R22, -UR32, R48 ;  /* 0x8000002016307c2b */ /* 0x000fe20008000030 */
[----:B------:R-:W-:Y:S01]  /*0d70*/  UMOV UR35, 0x404ca33c ;  /* 0x404ca33c00237882 */ /* 0x000fe20000000000 */
[----:B------:R-:W-:Y:S01]  /*0d80*/  DFMA R50, R28, UR40, R50 ;  /* 0x000000281c327c2b */ /* 0x000fe20008000032 */
[----:B------:R0:W-:Y:S06]  /*0d90*/  STG.E.64 desc[UR6][R24.64+0x18], R52 ;  /* 0x0000183418007986 */ /* 0x0001ec000c101b06 */
[----:B------:R1:W-:Y:S01]  /*0da0*/  STG.E.64 desc[UR6][R24.64+0x80], R50 ;  /* 0x0000803218007986 */ /* 0x0003e2000c101b06 */
[----:B0-----:R-:W-:Y:S01]  /*0db0*/  DMUL R52, R6, UR34 ;  /* 0x0000002206347c28 */ /* 0x001fe20008000000 */
[----:B------:R-:W-:Y:S01]  /*0dc0*/  UMOV UR34, 0x2b76aded ;  /* 0x2b76aded00227882 */ /* 0x000fe20000000000 */
[----:B------:R-:W-:-:S02]  /*0dd0*/  UMOV UR35, 0x406424e5 ;  /* 0x406424e500237882 */ /* 0x000fc40000000000 */
[----:B------:R-:W-:Y:S01]  /*0de0*/  DFMA R48, R44, UR34, R48 ;  /* 0x000000222c307c2b */ /* 0x000fe20008000030 */
[----:B------:R-:W-:Y:S01]  /*0df0*/  UMOV UR34, 0xc4fc68 ;  /* 0x00c4fc6800227882 */ /* 0x000fe20000000000 */
[----:B------:R-:W-:Y:S02]  /*0e00*/  UMOV UR35, 0x40097350 ;  /* 0x4009735000237882 */ /* 0x000fe40000000000 */
[----:B-1----:R-:W-:Y:S01]  /*0e10*/  DMUL R50, R16, -UR34 ;  /* 0x8000002210327c28 */ /* 0x002fe20008000000 */
[----:B------:R-:W-:Y:S01]  /*0e20*/  UMOV UR34, 0x79ff5a28 ;  /* 0x79ff5a2800227882 */ /* 0x000fe20000000000 */
[----:B------:R-:W-:Y:S01]  /*0e30*/  UMOV UR35, 0x3fed0f2c ;  /* 0x3fed0f2c00237882 */ /* 0x000fe20000000000 */
[----:B------:R-:W-:-:S05]  /*0e40*/  DFMA R52, R2, UR40, R52 ;  /* 0x0000002802347c2b */ /* 0x000fca0008000034 */
[----:B------:R-:W-:-:S03]  /*0e50*/  DFMA R50, R14, -UR34, R50 ;  /* 0x800000220e327c2b */ /* 0x000fc60008000032 */
[----:B------:R-:W-:-:S05]  /*0e60*/  DFMA R52, R8, -UR38, R52 ;  /* 0x8000002608347c2b */ /* 0x000fca0008000034 */
[----:B------:R-:W-:Y:S01]  /*0e70*/  DFMA R50, R18, UR26, R50 ;  /* 0x0000001a12327c2b */ /* 0x000fe20008000032 */
[----:B------:R-:W-:Y:S01]  /*0e80*/  UMOV UR26, 0x9e47e33c ;  /* 0x9e47e33c001a7882 */ /* 0x000fe20000000000 */
[----:B------:R-:W-:Y:S01]  /*0e90*/  UMOV UR27, 0x401bc857 ;  /* 0x401bc857001b7882 */ /* 0x000fe20000000000 */
[----:B------:R-:W-:Y:S01]  /*0ea0*/  UMOV UR38, 0x9e47e33d ;  /* 0x9e47e33d00267882 */ /* 0x000fe20000000000 */
[----:B------:R-:W-:Y:S01]  /*0eb0*/  UMOV UR39, 0x403bc857 ;  /* 0x403bc85700277882 */ /* 0x000fe20000000000 */
[----:B------:R-:W-:-:S03]  /*0ec0*/  UMOV UR34, 0x575c1f59 ;  /* 0x575c1f5900227882 */ /* 0x000fc60000000000 */
[----:B------:R-:W-:Y:S01]  /*0ed0*/  DFMA R50, R46, UR26, R50 ;  /* 0x0000001a2e327c2b */ /* 0x000fe20008000032 */
[----:B------:R-:W-:Y:S01]  /*0ee0*/  UMOV UR35, 0x40688e7b ;  /* 0x40688e7b00237882 */ /* 0x000fe20000000000 */
[----:B------:R0:W-:Y:S01]  /*0ef0*/  STG.E.64 desc[UR6][R24.64+0x50], R48 ;  /* 0x0000503018007986 */ /* 0x0001e2000c101b06 */
[----:B------:R-:W-:Y:S01]  /*0f00*/  DFMA R52, R10, -UR38, R52 ;  /* 0x800000260a347c2b */ /* 0x000fe20008000034 */
[----:B------:R-:W-:Y:S01]  /*0f10*/  UMOV UR26, 0xb8aca1 ;  /* 0x00b8aca1001a7882 */ /* 0x000fe20000000000 */
[----:B------:R-:W-:-:S03]  /*0f20*/  UMOV UR27, 0x4057dc1b ;  /* 0x4057dc1b001b7882 */ /* 0x000fc60000000000 */
[----:B------:R-:W-:Y:S02]  /*0f30*/  DFMA R50, R22, -UR32, R50 ;  /* 0x8000002016327c2b */ /* 0x000fe40008000032 */
[----:B0-----:R-:W-:Y:S02]  /*0f40*/  DMUL R48, R18, -UR34 ;  /* 0x8000002212307c28 */ /* 0x001fe40008000000 */
[----:B------:R-:W-:-:S06]  /*0f50*/  DFMA R52, R12, UR36, R52 ;  /* 0x000000240c347c2b */ /* 0x000fcc0008000034 */
[----:B------:R-:W-:Y:S01]  /*0f60*/  DFMA R48, R16, UR26, R48 ;  /* 0x0000001a10307c2b */ /* 0x000fe20008000030 */
[----:B------:R-:W-:Y:S01]  /*0f70*/  UMOV UR26, 0x2b76aded ;  /* 0x2b76aded001a7882 */ /* 0x000fe20000000000 */
[----:B------:R-:W-:Y:S02]  /*0f80*/  UMOV UR27, 0x406424e5 ;  /* 0x406424e5001b7882 */ /* 0x000fe40000000000 */
[----:B------:R-:W-:Y:S01]  /*0f90*/  DFMA R50, R44, -UR26, R50 ;  /* 0x8000001a2c327c2b */ /* 0x000fe20008000032 */
[----:B------:R-:W-:Y:S01]  /*0fa0*/  UMOV UR32, 0xb720f0d3 ;  /* 0xb720f0d300207882 */ /* 0x000fe20000000000 */
[----:B------:R-:W-:Y:S01]  /*0fb0*/  UMOV UR33, 0x4085ebce ;  /* 0x4085ebce00217882 */ /* 0x000fe20000000000 */
[----:B------:R0:W-:Y:S04]  /*0fc0*/  STG.E.64 desc[UR6][R24.64+0xb0], R52 ;  /* 0x0000b03418007986 */ /* 0x0001e8000c101b06 */
[----:B------:R1:W-:Y:S01]  /*0fd0*/  STG.E.64 desc[UR6][R24.64+0xa8], R50 ;  /* 0x0000a83218007986 */ /* 0x0003e2000c101b06 */
[----:B------:R-:W-:Y:S01]  /*0fe0*/  UMOV UR26, 0x31ac347d ;  /* 0x31ac347d001a7882 */ /* 0x000fe20000000000 */
[----:B------:R-:W-:Y:S01]  /*0ff0*/  UMOV UR27, 0x40570598 ;  /* 0x40570598001b7882 */ /* 0x000fe20000000000 */
[----:B0-----:R-:W-:Y:S01]  /*1000*/  DFMA R52, R22, UR32, R48 ;  /* 0x0000002016347c2b */ /* 0x001fe20008000030 */
[----:B------:R-:W-:Y:S01]  /*1010*/  UMOV UR32, 0x31ac347d ;  /* 0x31ac347d00207882 */ /* 0x000fe20000000000 */
[----:B------:R-:W-:-:S02]  /*1020*/  UMOV UR33, 0x40570598 ;  /* 0x4057059800217882 */ /* 0x000fc40000000000 */
[C---:B-1----:R-:W-:Y:S01]  /*1030*/  DMUL R50, R34.reuse, -UR32 ;  /* 0x8000002022327c28 */ /* 0x042fe20008000000 */
[----:B------:R-:W-:Y:S01]  /*1040*/  UMOV UR32, 0x80282802 ;  /* 0x8028280200207882 */ /* 0x000fe20000000000 */
[----:B------:R-:W-:Y:S01]  /*1050*/  DMUL R48, R34, -UR26 ;  /* 0x8000001a22307c28 */ /* 0x000fe20008000000 */
[----:B------:R-:W-:Y:S01]  /*1060*/  UMOV UR33, 0x403ab90f ;  /* 0x403ab90f00217882 */ /* 0x000fe20000000000 */
[----:B------:R-:W-:Y:S01]  /*1070*/  UMOV UR26, 0x80282802 ;  /* 0x80282802001a7882 */ /* 0x000fe20000000000 */
[----:B------:R-:W-:-:S03]  /*1080*/  UMOV UR27, 0x403ab90f ;  /* 0x403ab90f001b7882 */ /* 0x000fc60000000000 */
[C---:B------:R-:W-:Y:S02]  /*1090*/  DFMA R50, R36.reuse, -UR32, R50 ;  /* 0x8000002024327c2b */ /* 0x040fe40008000032 */
[----:B------:R-:W-:Y:S01]  /*10a0*/  DFMA R48, R36, UR26, R48 ;  /* 0x0000001a24307c2b */ /* 0x000fe20008000030 */
[----:B------:R-:W-:Y:S01]  /*10b0*/  UMOV UR26, 0x229b4cd7 ;  /* 0x229b4cd7001a7882 */ /* 0x000fe20000000000 */
[----:B------:R-:W-:-:S04]  /*10c0*/  UMOV UR27, 0x400fc064 ;  /* 0x400fc064001b7882 */ /* 0x000fc80000000000 */
[C---:B------:R-:W-:Y:S01]  /*10d0*/  DFMA R50, R30.reuse, -UR26, R50 ;  /* 0x8000001a1e327c2b */ /* 0x040fe20008000032 */
[----:B------:R-:W-:Y:S01]  /*10e0*/  UMOV UR32, 0x4accf303 ;  /* 0x4accf30300207882 */ /* 0x000fe20000000000 */
[----:B------:R-:W-:Y:S01]  /*10f0*/  DFMA R48, R30, -UR26, R48 ;  /* 0x8000001a1e307c2b */ /* 0x000fe20008000030 */
[----:B------:R-:W-:Y:S01]  /*1100*/  UMOV UR33, 0x400def85 ;  /* 0x400def8500217882 */ /* 0x000fe20000000000 */
[----:B------:R-:W-:Y:S01]  /*1110*/  UMOV UR26, 0x4accf303 ;  /* 0x4accf303001a7882 */ /* 0x000fe20000000000 */
[----:B------:R-:W-:-:S03]  /*1120*/  UMOV UR27, 0x400def85 ;  /* 0x400def85001b7882 */ /* 0x000fc60000000000 */
[C---:B------:R-:W-:Y:S02]  /*1130*/  DFMA R50, R38.reuse, UR32, R50 ;  /* 0x0000002026327c2b */ /* 0x040fe40008000032 */
[----:B------:R-:W-:Y:S01]  /*1140*/  DFMA R48, R38, -UR26, R48 ;  /* 0x8000001a26307c2b */ /* 0x000fe20008000030 */
[----:B------:R-:W-:Y:S01]  /*1150*/  UMOV UR26, 0x79ff5a27 ;  /* 0x79ff5a27001a7882 */ /* 0x000fe20000000000 */
[----:B------:R-:W-:-:S04]  /*1160*/  UMOV UR27, 0x400d0f2c ;  /* 0x400d0f2c001b7882 */ /* 0x000fc80000000000 */
[C---:B------:R-:W-:Y:S02]  /*1170*/  DFMA R50, R20.reuse, UR26, R50 ;  /* 0x0000001a14327c2b */ /* 0x040fe40008000032 */
[----:B------:R-:W-:Y:S01]  /*1180*/  DFMA R48, R20, UR26, R48 ;  /* 0x0000001a14307c2b */ /* 0x000fe20008000030 */
[----:B------:R-:W-:Y:S01]  /*1190*/  UMOV UR26, 0x2c1a5a43 ;  /* 0x2c1a5a43001a7882 */ /* 0x000fe20000000000 */
[----:B------:R-:W-:-:S03]  /*11a0*/  UMOV UR27, 0x40818972 ;  /* 0x40818972001b7882 */ /* 0x000fc60000000000 */
[----:B------:R0:W-:Y:S01]  /*11b0*/  STG.E.64 desc[UR6][R24.64+0xe0], R50 ;  /* 0x0000e03218007986 */ /* 0x0001e2000c101b06 */
[----:B------:R-:W-:Y:S01]  /*11c0*/  UMOV UR32, 0x9e47e33a ;  /* 0x9e47e33a00207882 */ /* 0x000fe20000000000 */
[----:B------:R-:W-:Y:S02]  /*11d0*/  UMOV UR33, 0x406bc857 ;  /* 0x406bc85700217882 */ /* 0x000fe40000000000 */
[----:B------:R1:W-:Y:S01]  /*11e0*/  STG.E.64 desc[UR6][R24.64+0xb8], R52 ;  /* 0x0000b83418007986 */ /* 0x0003e2000c101b06 */
[----:B0-----:R-:W-:Y:S01]  /*11f0*/  DMUL R50, R36, UR26 ;  /* 0x0000001a24327c28 */ /* 0x001fe20008000000 */
[----:B------:R-:W-:-:S07]  /*1200*/  UMOV UR26, 0x79167f7b ;  /* 0x79167f7b001a7882 */ /* 0x000fce0000000000 */
[C-C-:B-1----:R-:W-:Y:S02]  /*1210*/  DFMA R52, R30.reuse, UR32, -R50.reuse ;  /* 0x000000201e347c2b */ /* 0x142fe40008000832 */
[----:B------:R-:W-:Y:S01]  /*1220*/  DFMA R50, R30, UR32, R50 ;  /* 0x000000201e327c2b */ /* 0x000fe20008000032 */
[----:B------:R-:W-:Y:S01]  /*1230*/  UMOV UR27, 0x4053a52f ;  /* 0x4053a52f001b7882 */ /* 0x000fe20000000000 */
[----:B------:R-:W-:-:S06]  /*1240*/  UMOV UR38, 0x9d909a6c ;  /* 0x9d909a6c00267882 */ /* 0x000fcc0000000000 */
[C---:B------:R-:W-:Y:S01]  /*1250*/  DFMA R50, R38.reuse, -UR26, R50 ;  /* 0x8000001a26327c2b */ /* 0x040fe20008000032 */
[----:B------:R-:W-:Y:S01]  /*1260*/  UMOV UR39, 0x4069e288 ;  /* 0x4069e28800277882 */ /* 0x000fe20000000000 */
[----:B------:R-:W-:Y:S01]  /*1270*/  DFMA R52, R38, UR16, R52 ;  /* 0x0000001026347c2b */ /* 0x000fe20008000034 */
[----:B------:R-:W-:Y:S01]  /*1280*/  UMOV UR16, 0x49fa2b6 ;  /* 0x049fa2b600107882 */ /* 0x000fe20000000000 */
[----:B------:R-:W-:Y:S01]  /*1290*/  UMOV UR17, 0x40605889 ;  /* 0x4060588900117882 */ /* 0x000fe20000000000 */
[----:B------:R0:W-:Y:S03]  /*12a0*/  STG.E.64 desc[UR6][R24.64+0x30], R48 ;  /* 0x0000303018007986 */ /* 0x0001e6000c101b06 */
[C---:B------:R-:W-:Y:S02]  /*12b0*/  DFMA R50, R20.reuse, -UR16, R50 ;  /* 0x8000001014327c2b */ /* 0x040fe40008000032 */
[----:B------:R-:W-:Y:S01]  /*12c0*/  DFMA R52, R20, -UR16, R52 ;  /* 0x8000001014347c2b */ /* 0x000fe20008000034 */
[----:B------:R-:W-:Y:S01]  /*12d0*/  UMOV UR16, 0x5eef6f6a ;  /* 0x5eef6f6a00107882 */ /* 0x000fe20000000000 */
[----:B------:R-:W-:Y:S01]  /*12e0*/  UMOV UR17, 0x4063177d ;  /* 0x4063177d00117882 */ /* 0x000fe20000000000 */
[----:B0-----:R-:W-:-:S02]  /*12f0*/  DMUL R48, R8, UR38 ;  /* 0x0000002608307c28 */ /* 0x001fc40008000000 */
[----:B------:R0:W-:Y:S01]  /*1300*/  STG.E.64 desc[UR6][R24.64+0xf0], R50 ;  /* 0x0000f03218007986 */ /* 0x0001e2000c101b06 */
[----:B------:R-:W-:Y:S01]  /*1310*/  UMOV UR34, 0xb6ab4b46 ;  /* 0xb6ab4b4600227882 */ /* 0x000fe20000000000 */
[----:B------:R-:W-:-:S04]  /*1320*/  UMOV UR35, 0x4087dd5c ;  /* 0x4087dd5c00237882 */ /* 0x000fc80000000000 */
[C-C-:B0-----:R-:W-:Y:S02]  /*1330*/  DFMA R50, R6.reuse, UR16, -R48.reuse ;  /* 0x0000001006327c2b */ /* 0x141fe40008000830 */
[----:B------:R-:W-:Y:S01]  /*1340*/  DFMA R48, R6, -UR34, R48 ;  /* 0x8000002206307c2b */ /* 0x000fe20008000030 */
[----:B------:R-:W-:Y:S01]  /*1350*/  UMOV UR34, 0xc2ecee06 ;  /* 0xc2ecee0600227882 */ /* 0x000fe20000000000 */
[----:B------:R-:W-:-:S06]  /*1360*/  UMOV UR35, 0x40715d36 ;  /* 0x40715d3600237882 */ /* 0x000fcc0000000000 */
[----:B------:R-:W-:Y:S01]  /*1370*/  DFMA R48, R10, UR34, R48 ;  /* 0x000000220a307c2b */ /* 0x000fe20008000030 */
[----:B------:R-:W-:Y:S01]  /*1380*/  UMOV UR36, 0x39b1421b ;  /* 0x39b1421b00247882 */ /* 0x000fe20000000000 */
[----:B------:R-:W-:-:S06]  /*1390*/  UMOV UR37, 0x406797db ;  /* 0x406797db00257882 */ /* 0x000fcc0000000000 */
[----:B------:R-:W-:Y:S01]  /*13a0*/  DFMA R48, R12, -UR36, R48 ;  /* 0x800000240c307c2b */ /* 0x000fe20008000030 */
[----:B------:R-:W-:Y:S01]  /*13b0*/  UMOV UR16, 0xb6b5ea6c ;  /* 0xb6b5ea6c00107882 */ /* 0x000fe20000000000 */
[----:B------:R-:W-:-:S05]  /*13c0*/  UMOV UR17, 0x4064d641 ;  /* 0x4064d64100117882 */ /* 0x000fca0000000000 */
[----:B------:R0:W-:Y:S01]  /*13d0*/  STG.E.64 desc[UR6][R24.64+0xc0], R48 ;  /* 0x0000c03018007986 */ /* 0x0001e2000c101b06 */
[----:B------:R-:W-:Y:S01]  /*13e0*/  DFMA R50, R10, UR16, R50 ;  /* 0x000000100a327c2b */ /* 0x000fe20008000032 */
[----:B------:R-:W-:Y:S01]  /*13f0*/  UMOV UR16, 0x9e47e33c ;  /* 0x9e47e33c00107882 */ /* 0x000fe20000000000 */
[----:B------:R-:W-:Y:S01]  /*1400*/  UMOV UR17, 0x404bc857 ;  /* 0x404bc85700117882 */ /* 0x000fe20000000000 */
[----:B------:R1:W-:Y:S01]  /*1410*/  STG.E.64 desc[UR6][R24.64+0x88], R52 ;  /* 0x0000883418007986 */ /* 0x0003e2000c101b06 */
[----:B0-----:R-:W-:Y:S01]  /*1420*/  DMUL R48, R4, -UR36 ;  /* 0x8000002404307c28 */ /* 0x001fe20008000000 */
[----:B------:R-:W-:Y:S01]  /*1430*/  UMOV UR34, 0x5a9bbe2f ;  /* 0x5a9bbe2f00227882 */ /* 0x000fe20000000000 */
[----:B------:R-:W-:-:S06]  /*1440*/  UMOV UR35, 0x40774be1 ;  /* 0x40774be100237882 */ /* 0x000fcc0000000000 */
[----:B-1----:R-:W-:Y:S02]  /*1450*/  DFMA R52, R42, -UR16, R48 ;  /* 0x800000102a347c2b */ /* 0x002fe40008000030 */
[----:B------:R-:W-:-:S06]  /*1460*/  DFMA R50, R12, -UR12, R50 ;  /* 0x8000000c0c327c2b */ /* 0x000fcc0008000032 */
[----:B------:R-:W-:Y:S01]  /*1470*/  DFMA R52, R32, UR34, R52 ;  /* 0x0000002220347c2b */ /* 0x000fe20008000034 */
[----:B------:R-:W-:Y:S01]  /*1480*/  UMOV UR40, 0xe672720 ;  /* 0x0e67272000287882 */ /* 0x000fe20000000000 */
[----:B------:R-:W-:Y:S01]  /*1490*/  UMOV UR41, 0x407ca33c ;  /* 0x407ca33c00297882 */ /* 0x000fe20000000000 */
[----:B------:R0:W-:Y:S05]  /*14a0*/  STG.E.64 desc[UR6][R24.64+0x68], R50 ;  /* 0x0000683218007986 */ /* 0x0001ea000c101b06 */
[----:B------:R-:W-:Y:S01]  /*14b0*/  DFMA R52, R26, -UR40, R52 ;  /* 0x800000281a347c2b */ /* 0x000fe20008000034 */
[----:B------:R-:W-:Y:S01]  /*14c0*/  UMOV UR40, 0xae913d5e ;  /* 0xae913d5e00287882 */ /* 0x000fe20000000000 */
[----:B------:R-:W-:-:S02]  /*14d0*/  UMOV UR41, 0x408726f3 ;  /* 0x408726f300297882 */ /* 0x000fc40000000000 */
[----:B0-----:R-:W-:Y:S01]  /*14e0*/  DMUL R50, R30, -UR40 ;  /* 0x800000281e327c28 */ /* 0x001fe20008000000 */
[----:B------:R-:W-:Y:S01]  /*14f0*/  UMOV UR40, 0xb25f6486 ;  /* 0xb25f648600287882 */ /* 0x000fe20000000000 */
[----:B------:R-:W-:-:S06]  /*1500*/  UMOV UR41, 0x407b3e39 ;  /* 0x407b3e3900297882 */ /* 0x000fcc0000000000 */
[----:B------:R-:W-:Y:S01]  /*1510*/  DFMA R50, R20, UR40, R50 ;  /* 0x0000002814327c2b */ /* 0x000fe20008000032 */
[----:B------:R-:W-:Y:S01]  /*1520*/  UMOV UR40, 0xc4fc66 ;  /* 0x00c4fc6600287882 */ /* 0x000fe20000000000 */
[----:B------:R-:W-:-:S05]  /*1530*/  UMOV UR41, 0x3ff97350 ;  /* 0x3ff9735000297882 */ /* 0x000fca0000000000 */
[----:B------:R0:W-:Y:S02]  /*1540*/  STG.E.64 desc[UR6][R24.64+0x100], R50 ;  /* 0x0001003218007986 */ /* 0x0001e4000c101b06 */
[----:B0-----:R-:W-:Y:S01]  /*1550*/  DMUL R50, R16, -UR40 ;  /* 0x8000002810327c28 */ /* 0x001fe20008000000 */
[----:B------:R-:W-:Y:S01]  /*1560*/  UMOV UR40, 0x5b7f839c ;  /* 0x5b7f839c00287882 */ /* 0x000fe20000000000 */
[----:B------:R-:W-:-:S06]  /*1570*/  UMOV UR41, 0x3ff5cb61 ;  /* 0x3ff5cb6100297882 */ /* 0x000fcc0000000000 */
[----:B------:R-:W-:Y:S01]  /*1580*/  DFMA R50, R14, -UR40, R50 ;  /* 0x800000280e327c2b */ /* 0x000fe20008000032 */
[----:B------:R-:W-:Y:S01]  /*1590*/  UMOV UR40, 0x5c1e2e6f ;  /* 0x5c1e2e6f00287882 */ /* 0x000fe20000000000 */
[----:B------:R-:W-:-:S06]  /*15a0*/  UMOV UR41, 0x4019cc51 ;  /* 0x4019cc5100297882 */ /* 0x000fcc0000000000 */
[----:B------:R-:W-:Y:S01]  /*15b0*/  DFMA R50, R18, UR28, R50 ;  /* 0x0000001c12327c2b */ /* 0x000fe20008000032 */
[----:B------:R-:W-:Y:S01]  /*15c0*/  UMOV UR28, 0xc2ecee06 ;  /* 0xc2ecee06001c7882 */ /* 0x000fe20000000000 */
[----:B------:R-:W-:Y:S01]  /*15d0*/  UMOV UR29, 0x40715d36 ;  /* 0x40715d36001d7882 */ /* 0x000fe20000000000 */
[----:B------:R0:W-:Y:S01]  /*15e0*/  STG.E.64 desc[UR6][R24.64+0x90], R52 ;  /* 0x0000903418007986 */ /* 0x0001e2000c101b06 */
[----:B------:R-:W-:-:S04]  /*15f0*/  DFMA R48, R42, -UR28, R48 ;  /* 0x8000001c2a307c2b */ /* 0x000fc80008000030 */
[----:B0-----:R-:W-:-:S04]  /*1600*/  DFMA R52, R46, UR40, R50 ;  /* 0x000000282e347c2b */ /* 0x001fc80008000032 */
[----:B------:R-:W-:Y:S01]  /*1610*/  DFMA R48, R32, UR38, R48 ;  /* 0x0000002620307c2b */ /* 0x000fe20008000030 */
[----:B------:R-:W-:-:S03]  /*1620*/  UMOV UR28, 0xb6ab4b46 ;  /* 0xb6ab4b46001c7882 */ /* 0x000fc60000000000 */
[----:B------:R-:W-:Y:S01]  /*1630*/  DFMA R50, R22, UR30, R52 ;  /* 0x0000001e16327c2b */ /* 0x000fe20008000034 */
[----:B------:R-:W-:Y:S01]  /*1640*/  UMOV UR29, 0x4087dd5c ;  /* 0x4087dd5c001d7882 */ /* 0x000fe20000000000 */
[----:B------:R-:W-:Y:S01]  /*1650*/  UMOV UR30, 0x2541275f ;  /* 0x2541275f001e7882 */ /* 0x000fe20000000000 */
[----:B------:R-:W-:Y:S01]  /*1660*/  UMOV UR31, 0x40414432 ;  /* 0x40414432001f7882 */ /* 0x000fe20000000000 */
[----:B------:R-:W-:-:S04]  /*1670*/  DFMA R52, R26, UR28, R48 ;  /* 0x0000001c1a347c2b */ /* 0x000fc80008000030 */
[----:B------:R-:W-:Y:S01]  /*1680*/  DFMA R48, R44, UR30, R50 ;  /* 0x0000001e2c307c2b */ /* 0x000fe20008000032 */
[----:B------:R-:W-:Y:S01]  /*1690*/  UMOV UR28, 0xb25f6488 ;  /* 0xb25f6488001c7882 */ /* 0x000fe20000000000 */
[----:B------:R-:W-:-:S05]  /*16a0*/  UMOV UR29, 0x405b3e39 ;  /* 0x405b3e39001d7882 */ /* 0x000fca0000000000 */
[----:B------:R0:W-:Y:S02]  /*16b0*/  STG.E.64 desc[UR6][R24.64+0x120], R48 ;  /* 0x0001203018007986 */ /* 0x0001e4000c101b06 */
[----:B0-----:R-:W-:Y:S01]  /*16c0*/  DMUL R48, R14, UR28 ;  /* 0x0000001c0e307c28 */ /* 0x001fe20008000000 */
[----:B------:R-:W-:Y:S01]  /*16d0*/  UMOV UR28, 0x55f97d01 ;  /* 0x55f97d01001c7882 */ /* 0x000fe20000000000 */
[----:B------:R-:W-:-:S06]  /*16e0*/  UMOV UR29, 0x4055356d ;  /* 0x4055356d001d7882 */ /* 0x000fcc0000000000 */
[----:B------:R-:W-:Y:S01]  /*16f0*/  DFMA R50, R16, -UR28, R48 ;  /* 0x8000001c10327c2b */ /* 0x000fe20008000030 */
[----:B------:R-:W-:Y:S01]  /*1700*/  UMOV UR30, 0xbeda977e ;  /* 0xbeda977e001e7882 */ /* 0x000fe20000000000 */
[----:B------:R-:W-:-:S06]  /*1710*/  UMOV UR31, 0x4042858f ;  /* 0x4042858f001f7882 */ /* 0x000fcc0000000000 */
[----:B------:R-:W-:Y:S01]  /*1720*/  DFMA R50, R18, -UR26, R50 ;  /* 0x8000001a12327c2b */ /* 0x000fe20008000032 */
[----:B------:R-:W-:Y:S01]  /*1730*/  UMOV UR38, 0x948dce7c ;  /* 0x948dce7c00267882 */ /* 0x000fe20000000000 */
[----:B------:R-:W-:Y:S01]  /*1740*/  UMOV UR39, 0x4032dfe2 ;  /* 0x4032dfe200277882 */ /* 0x000fe20000000000 */
[----:B------:R0:W-:Y:S05]  /*1750*/  STG.E.64 desc[UR6][R24.64+0xf8], R52 ;  /* 0x0000f83418007986 */ /* 0x0001ea000c101b06 */
[----:B------:R-:W-:Y:S02]  /*1760*/  DFMA R50, R46, UR30, R50 ;  /* 0x0000001e2e327c2b */ /* 0x000fe40008000032 */
[----:B0-----:R-:W-:-:S05]  /*1770*/  DMUL R52, R4, UR38 ;  /* 0x0000002604347c28 */ /* 0x001fca0008000000 */
[----:B------:R0:W-:Y:S01]  /*1780*/  STG.E.64 desc[UR6][R24.64+0x70], R50 ;  /* 0x0000703218007986 */ /* 0x0001e2000c101b06 */
[----:B------:R-:W-:Y:S01]  /*1790*/  UMOV UR40, 0xa68f0ace ;  /* 0xa68f0ace00287882 */ /* 0x000fe20000000000 */
[----:B------:R-:W-:Y:S01]  /*17a0*/  UMOV UR41, 0x4041bfe8 ;  /* 0x4041bfe800297882 */ /* 0x000fe20000000000 */
[--C-:B0-----:R-:W-:Y:S01]  /*17b0*/  DFMA R50, R42, UR30, R52.reuse ;  /* 0x0000001e2a327c2b */ /* 0x101fe20008000034 */
[----:B------:R-:W-:Y:S01]  /*17c0*/  UMOV UR30, 0xe672722 ;  /* 0x0e672722001e7882 */ /* 0x000fe20000000000 */
[----:B------:R-:W-:Y:S01]  /*17d0*/  UMOV UR31, 0x405ca33c ;  /* 0x405ca33c001f7882 */ /* 0x000fe20000000000 */
[----:B------:R-:W-:-:S05]  /*17e0*/  DFMA R52, R32, -UR40, R52 ;  /* 0x8000002820347c2b */ /* 0x000fca0008000034 */
[----:B------:R-:W-:Y:S01]  /*17f0*/  DFMA R50, R26, -UR30, R50 ;  /* 0x8000001e1a327c2b */ /* 0x000fe20008000032 */
[----:B------:R-:W-:Y:S01]  /*1800*/  UMOV UR30, 0x9fdcbce8 ;  /* 0x9fdcbce8001e7882 */ /* 0x000fe20000000000 */
[----:B------:R-:W-:-:S06]  /*1810*/  UMOV UR31, 0x40720477 ;  /* 0x40720477001f7882 */ /* 0x000fcc0000000000 */
[----:B------:R-:W-:Y:S01]  /*1820*/  DFMA R50, R28, -UR30, R50 ;  /* 0x8000001e1c327c2b */ /* 0x000fe20008000032 */
[----:B------:R-:W-:Y:S01]  /*1830*/  UMOV UR30, 0x9c92d2ce ;  /* 0x9c92d2ce001e7882 */ /* 0x000fe20000000000 */
[----:B------:R-:W-:Y:S02]  /*1840*/  UMOV UR31, 0x40547498 ;  /* 0x40547498001f7882 */ /* 0x000fe40000000000 */
[----:B------:R-:W-:Y:S01]  /*1850*/  DFMA R52, R26, UR30, R52 ;  /* 0x0000001e1a347c2b */ /* 0x000fe20008000034 */
[----:B------:R-:W-:Y:S01]  /*1860*/  UMOV UR42, 0x369efaae ;  /* 0x369efaae002a7882 */ /* 0x000fe20000000000 */
[----:B------:R-:W-:-:S06]  /*1870*/  UMOV UR43, 0x405ee316 ;  /* 0x405ee316002b7882 */ /* 0x000fcc0000000000 */
[----:B------:R-:W-:Y:S01]  /*1880*/  DFMA R52, R28, -UR42, R52 ;  /* 0x8000002a1c347c2b */ /* 0x000fe20008000034 */
[----:B------:R-:W-:Y:S01]  /*1890*/  UMOV UR44, 0x9fdcbce8 ;  /* 0x9fdcbce8002c7882 */ /* 0x000fe20000000000 */
[----:B------:R-:W-:-:S05]  /*18a0*/  UMOV UR45, 0x40720477 ;  /* 0x40720477002d7882 */ /* 0x000fca0000000000 */
[----:B------:R0:W-:Y:S04]  /*18b0*/  STG.E.64 desc[UR6][R24.64+0x38], R52 ;  /* 0x0000383418007986 */ /* 0x0001e8000c101b06 */
[----:B------:R1:W-:Y:S01]  /*18c0*/  STG.E.64 desc[UR6][R24.64+0xe8], R50 ;  /* 0x0000e83218007986 */ /* 0x0003e2000c101b06 */
[----:B0-----:R-:W-:Y:S02]  /*18d0*/  DMUL R52, R6, UR30 ;  /* 0x0000001e06347c28 */ /* 0x001fe40008000000 */
[----:B-1----:R-:W-:Y:S01]  /*18e0*/  DMUL R50, R2, UR44 ;  /* 0x0000002c02327c28 */ /* 0x002fe20008000000 */
[----:B------:R-:W-:-:S05]  /*18f0*/  UMOV UR44, 0xe672722 ;  /* 0x0e672722002c7882 */ /* 0x000fca0000000000 */
[----:B------:R-:W-:Y:S01]  /*1900*/  DFMA R52, R2, -UR42, -R52 ;  /* 0x8000002a02347c2b */ /* 0x000fe20008000834 */
[----:B------:R-:W-:Y:S02]  /*1910*/  UMOV UR45, 0x405ca33c ;  /* 0x405ca33c002d7882 */ /* 0x000fe40000000000 */
[----:B------:R-:W-:Y:S01]  /*1920*/  DFMA R50, R6, UR44, -R50 ;  /* 0x0000002c06327c2b */ /* 0x000fe20008000832 */
[----:B------:R-:W-:-:S04]  /*1930*/  UMOV UR30, 0xbeda977e ;  /* 0xbeda977e001e7882 */ /* 0x000fc80000000000 */
[----:B------:R-:W-:Y:S01]  /*1940*/  DFMA R52, R8, -UR40, R52 ;  /* 0x8000002808347c2b */ /* 0x000fe20008000034 */
[----:B------:R-:W-:Y:S02]  /*1950*/  UMOV UR31, 0x4042858f ;  /* 0x4042858f001f7882 */ /* 0x000fe40000000000 */
[----:B------:R-:W-:-:S05]  /*1960*/  DFMA R50, R10, -UR30, R50 ;  /* 0x8000001e0a327c2b */ /* 0x000fca0008000032 */
[----:B------:R-:W-:-:S03]  /*1970*/  DFMA R52, R12, UR38, R52 ;  /* 0x000000260c347c2b */ /* 0x000fc60008000034 */
[----:B------:R-:W-:Y:S01]  /*1980*/  DFMA R50, R12, UR38, R50 ;  /* 0x000000260c327c2b */ /* 0x000fe20008000032 */
[----:B------:R-:W-:Y:S01]  /*1990*/  UMOV UR38, 0x5b7f839e ;  /* 0x5b7f839e00267882 */ /* 0x000fe20000000000 */
[----:B------:R-:W-:Y:S02]  /*19a0*/  UMOV UR39, 0x4045cb61 ;  /* 0x4045cb6100277882 */ /* 0x000fe40000000000 */
[----:B------:R0:W-:Y:S04]  /*19b0*/  STG.E.64 desc[UR6][R24.64+0x128], R52 ;  /* 0x0001283418007986 */ /* 0x0001e8000c101b06 */
[----:B------:R1:W-:Y:S01]  /*19c0*/  STG.E.64 desc[UR6][R24.64+0x58], R50 ;  /* 0x0000583218007986 */ /* 0x0003e2000c101b06 */
[----:B0-----:R-:W-:Y:S01]  /*19d0*/  DMUL R52, R14, UR38 ;  /* 0x000000260e347c28 */ /* 0x001fe20008000000 */
[----:B------:R-:W-:Y:S01]  /*19e0*/  UMOV UR38, 0xf63b80 ;  /* 0x00f63b8000267882 */ /* 0x000fe20000000000 */
[----:B------:R-:W-:-:S06]  /*19f0*/  UMOV UR39, 0x404fd024 ;  /* 0x404fd02400277882 */ /* 0x000fcc0000000000 */
[----:B-1----:R-:W-:-:S08]  /*1a00*/  DFMA R50, R16, UR38, -R52 ;  /* 0x0000002610327c2b */ /* 0x002fd00008000834 */
[----:B------:R-:W-:Y:S02]  /*1a10*/  DFMA R50, R18, -UR26, R50 ;  /* 0x8000001a12327c2b */ /* 0x000fe40008000032 */
[----:B------:R-:W-:-:S06]  /*1a20*/  DFMA R52, R16, UR38, R52 ;  /* 0x0000002610347c2b */ /* 0x000fcc0008000034 */
[----:B------:R-:W-:Y:S01]  /*1a30*/  DFMA R50, R46, UR32, R50 ;  /* 0x000000202e327c2b */ /* 0x000fe20008000032 */
[----:B------:R-:W-:Y:S01]  /*1a40*/  UMOV UR38, 0x2c1a5a44 ;  /* 0x2c1a5a4400267882 */ /* 0x000fe20000000000 */
[----:B------:R-:W-:-:S06]  /*1a50*/  UMOV UR39, 0x40718972 ;  /* 0x4071897200277882 */ /* 0x000fcc0000000000 */
[----:B------:R-:W-:Y:S02]  /*1a60*/  DFMA R50, R22, -UR38, R50 ;  /* 0x8000002616327c2b */ /* 0x000fe40008000032 */
[----:B------:R-:W-:-:S05]  /*1a70*/  DFMA R52, R18, -UR26, R52 ;  /* 0x8000001a12347c2b */ /* 0x000fca0008000034 */
[----:B------:R0:W-:Y:S01]  /*1a80*/  STG.E.64 desc[UR6][R24.64+0x60], R50 ;  /* 0x0000603218007986 */ /* 0x0001e2000c101b06 */
[----:B------:R-:W-:Y:S01]  /*1a90*/  UMOV UR40, 0x9e47e33a ;  /* 0x9e47e33a00287882 */ /* 0x000fe20000000000 */
[----:B------:R-:W-:Y:S02]  /*1aa0*/  UMOV UR41, 0x406bc857 ;  /* 0x406bc85700297882 */ /* 0x000fe40000000000 */
[----:B------:R-:W-:Y:S02]  /*1ab0*/  DFMA R52, R46, -UR40, R52 ;  /* 0x800000282e347c2b */ /* 0x000fe40008000034 */
[----:B0-----:R-:W-:Y:S01]  /*1ac0*/  DMUL R50, R8, UR34 ;  /* 0x0000002208327c28 */ /* 0x001fe20008000000 */
[----:B------:R-:W-:Y:S01]  /*1ad0*/  UMOV UR34, 0xe672720 ;  /* 0x0e67272000227882 */ /* 0x000fe20000000000 */
[----:B------:R-:W-:-:S06]  /*1ae0*/  UMOV UR35, 0x407ca33c ;  /* 0x407ca33c00237882 */ /* 0x000fcc0000000000 */
[----:B------:R-:W-:Y:S02]  /*1af0*/  DFMA R50, R6, UR34, R50 ;  /* 0x0000002206327c2b */ /* 0x000fe40008000032 */
[----:B------:R-:W-:-:S06]  /*1b00*/  DFMA R52, R22, -UR38, R52 ;  /* 0x8000002616347c2b */ /* 0x000fcc0008000034 */
[----:B------:R-:W-:Y:S01]  /*1b10*/  DFMA R50, R10, UR14, R50 ;  /* 0x0000000e0a327c2b */ /* 0x000fe20008000032 */
[----:B------:R0:W-:Y:S01]  /*1b20*/  STG.E.64 desc[UR6][R24.64+0x130], R52 ;  /* 0x0001303418007986 */ /* 0x0001e2000c101b06 */
[----:B------:R-:W-:Y:S01]  /*1b30*/  UMOV UR14, 0xf63b83 ;  /* 0x00f63b83000e7882 */ /* 0x000fe20000000000 */
[----:B------:R-:W-:Y:S01]  /*1b40*/  UMOV UR15, 0x406fd024 ;  /* 0x406fd024000f7882 */ /* 0x000fe20000000000 */
[----:B------:R-:W-:Y:S01]  /*1b50*/  UMOV UR34, 0x575c1f5b ;  /* 0x575c1f5b00227882 */ /* 0x000fe20000000000 */
[----:B------:R-:W-:-:S03]  /*1b60*/  UMOV UR35, 0x40788e7b ;  /* 0x40788e7b00237882 */ /* 0x000fc60000000000 */
[----:B0-----:R-:W-:Y:S02]  /*1b70*/  DFMA R52, R12, -UR36, R50 ;  /* 0x800000240c347c2b */ /* 0x001fe40008000032 */
[----:B------:R-:W-:Y:S01]  /*1b80*/  DFMA R50, R16, -UR14, R48 ;  /* 0x8000000e10327c2b */ /* 0x000fe20008000030 */
[----:B------:R-:W-:Y:S01]  /*1b90*/  UMOV UR36, 0xc2ecee06 ;  /* 0xc2ecee0600247882 */ /* 0x000fe20000000000 */
[----:B------:R-:W-:-:S06]  /*1ba0*/  UMOV UR37, 0x40815d36 ;  /* 0x40815d3600257882 */ /* 0x000fcc0000000000 */
[----:B------:R-:W-:-:S08]  /*1bb0*/  DFMA R50, R18, UR34, R50 ;  /* 0x0000002212327c2b */ /* 0x000fd00008000032 */
[----:B------:R-:W-:-:S07]  /*1bc0*/  DFMA R50, R46, -UR36, R50 ;  /* 0x800000242e327c2b */ /* 0x000fce0008000032 */
[----:B------:R0:W-:Y:S02]  /*1bd0*/  STG.E.64 desc[UR6][R24.64+0xc8], R50 ;  /* 0x0000c83218007986 */ /* 0x0001e4000c101b06 */
[----:B0-----:R-:W-:Y:S01]  /*1be0*/  DFMA R50, R16, -UR14, -R48 ;  /* 0x8000000e10327c2b */ /* 0x001fe20008000830 */
[----:B------:R-:W-:Y:S01]  /*1bf0*/  UMOV UR14, 0xc2ecee06 ;  /* 0xc2ecee06000e7882 */ /* 0x000fe20000000000 */
[----:B------:R-:W-:-:S06]  /*1c00*/  UMOV UR15, 0x40815d36 ;  /* 0x40815d36000f7882 */ /* 0x000fcc0000000000 */
[----:B------:R-:W-:-:S08]  /*1c10*/  DFMA R50, R18, UR34, R50 ;  /* 0x0000002212327c2b */ /* 0x000fd00008000032 */
[----:B------:R-:W-:-:S07]  /*1c20*/  DFMA R50, R46, UR14, R50 ;  /* 0x0000000e2e327c2b */ /* 0x000fce0008000032 */
[----:B------:R0:W-:Y:S01]  /*1c30*/  STG.E.64 desc[UR6][R24.64+0x140], R50 ;  /* 0x0001403218007986 */ /* 0x0001e2000c101b06 */
[----:B------:R-:W-:Y:S01]  /*1c40*/  UMOV UR34, 0x237a52e9 ;  /* 0x237a52e900227882 */ /* 0x000fe20000000000 */
[----:B------:R-:W-:Y:S01]  /*1c50*/  UMOV UR35, 0x407f0fd7 ;  /* 0x407f0fd700237882 */ /* 0x000fe20000000000 */
[----:B0-----:R-:W-:Y:S01]  /*1c60*/  DMUL R50, R10, UR32 ;  /* 0x000000200a327c28 */ /* 0x001fe20008000000 */
[----:B------:R-:W-:Y:S01]  /*1c70*/  UMOV UR14, 0x948dce7a ;  /* 0x948dce7a000e7882 */ /* 0x000fe20000000000 */
[----:B------:R-:W-:-:S06]  /*1c80*/  UMOV UR15, 0x4072dfe2 ;  /* 0x4072dfe2000f7882 */ /* 0x000fcc0000000000 */
[----:B------:R-:W-:Y:S01]  /*1c90*/  DFMA R50, R8, -UR34, -R50 ;  /* 0x8000002208327c2b */ /* 0x000fe20008000832 */
[----:B------:R0:W-:Y:S07]  /*1ca0*/  STG.E.64 desc[UR6][R24.64+0x138], R52 ;  /* 0x0001383418007986 */ /* 0x0001ee000c101b06 */
[----:B------:R-:W-:Y:S02]  /*1cb0*/  DFMA R50, R12, UR14, R50 ;  /* 0x0000000e0c327c2b */ /* 0x000fe40008000032 */
[----:B0-----:R-:W-:-:S05]  /*1cc0*/  DMUL R52, R42, UR32 ;  /* 0x000000202a347c28 */ /* 0x001fca0008000000 */
[----:B------:R0:W-:Y:S01]  /*1cd0*/  STG.E.64 desc[UR6][R24.64+0x148], R50 ;  /* 0x0001483218007986 */ /* 0x0001e2000c101b06 */
[----:B------:R-:W-:Y:S02]  /*1ce0*/  DFMA R40, R42, UR24, R40 ;  /* 0x000000182a287c2b */ /* 0x000fe40008000028 */
[C---:B------:R-:W-:Y:S01]  /*1cf0*/  DFMA R52, R4.reuse, UR14, R52 ;  /* 0x0000000e04347c2b */ /* 0x040fe20008000034 */
[----:B------:R-:W-:Y:S01]  /*1d00*/  UMOV UR14, 0xb6b5ea6c ;  /* 0xb6b5ea6c000e7882 */ /* 0x000fe20000000000 */
[----:B0-----:R-:W-:Y:S01]  /*1d10*/  DMUL R50, R4, -UR12 ;  /* 0x8000000c04327c28 */ /* 0x001fe20008000000 */
[----:B------:R-:W-:-:S05]  /*1d20*/  UMOV UR15, 0x4064d641 ;  /* 0x4064d641000f7882 */ /* 0x000fca0000000000 */
[C---:B------:R-:W-:Y:S02]  /*1d30*/  DFMA R52, R32.reuse, -UR34, R52 ;  /* 0x8000002220347c2b */ /* 0x040fe40008000034 */
[----:B------:R-:W-:Y:S02]  /*1d40*/  DFMA R40, R32, UR10, R40 ;  /* 0x0000000a20287c2b */ /* 0x000fe40008000028 */
[----:B------:R-:W-:Y:S01]  /*1d50*/  DFMA R50, R42, -UR14, R50 ;  /* 0x8000000e2a327c2b */ /* 0x000fe20008000032 */
[----:B------:R-:W-:Y:S01]  /*1d60*/  UMOV UR10, 0x9d909a6c ;  /* 0x9d909a6c000a7882 */ /* 0x000fe20000000000 */
[----:B------:R-:W-:Y:S01]  /*1d70*/  UMOV UR11, 0x4069e288 ;  /* 0x4069e288000b7882 */ /* 0x000fe20000000000 */
[----:B------:R0:W-:Y:S05]  /*1d80*/  STG.E.64 desc[UR6][R24.64+0x108], R52 ;  /* 0x0001083418007986 */ /* 0x0001ea000c101b06 */
[----:B0-----:R-:W-:Y:S01]  /*1d90*/  DFMA R52, R32, -UR10, R50 ;  /* 0x8000000a20347c2b */ /* 0x001fe20008000032 */
[----:B------:R-:W-:Y:S01]  /*1da0*/  UMOV UR10, 0xe672721 ;  /* 0x0e672721000a7882 */ /* 0x000fe20000000000 */
[----:B------:R-:W-:-:S02]  /*1db0*/  UMOV UR11, 0x403ca33c ;  /* 0x403ca33c000b7882 */ /* 0x000fc40000000000 */
[C---:B------:R-:W-:Y:S01]  /*1dc0*/  DFMA R40, R26.reuse, UR10, R40 ;  /* 0x0000000a1a287c2b */ /* 0x040fe20008000028 */
[----:B------:R-:W-:Y:S01]  /*1dd0*/  UMOV UR10, 0x5eef6f6a ;  /* 0x5eef6f6a000a7882 */ /* 0x000fe20000000000 */
[----:B------:R-:W-:Y:S02]  /*1de0*/  UMOV UR11, 0x4063177d ;  /* 0x4063177d000b7882 */ /* 0x000fe40000000000 */
[----:B------:R-:W-:Y:S01]  /*1df0*/  DFMA R26, R26, -UR10, R52 ;  /* 0x8000000a1a1a7c2b */ /* 0x000fe20008000034 */
[----:B------:R-:W-:Y:S01]  /*1e00*/  UMOV UR10, 0x369efaaf ;  /* 0x369efaaf000a7882 */ /* 0x000fe20000000000 */
[----:B------:R-:W-:Y:S02]  /*1e10*/  UMOV UR11, 0x403ee316 ;  /* 0x403ee316000b7882 */ /* 0x000fe40000000000 */
[----:B------:R-:W-:Y:S01]  /*1e20*/  DFMA R28, R28, UR10, R40 ;  /* 0x0000000a1c1c7c2b */ /* 0x000fe20008000028 */
[----:B------:R-:W-:Y:S01]  /*1e30*/  UMOV UR10, 0x1ac557 ;  /* 0x001ac557000a7882 */ /* 0x000fe20000000000 */
[----:B------:R-:W-:-:S02]  /*1e40*/  UMOV UR11, 0x4011d0b5 ;  /* 0x4011d0b5000b7882 */ /* 0x000fc40000000000 */
[----:B------:R-:W-:Y:S01]  /*1e50*/  DMUL R52, R36, UR10 ;  /* 0x0000000a24347c28 */ /* 0x000fe20008000000 */
[----:B------:R-:W-:Y:S01]  /*1e60*/  UMOV UR10, 0x79167f7c ;  /* 0x79167f7c000a7882 */ /* 0x000fe20000000000 */
[----:B------:R-:W-:-:S06]  /*1e70*/  UMOV UR11, 0x4073a52f ;  /* 0x4073a52f000b7882 */ /* 0x000fcc0000000000 */
[----:B------:R-:W-:Y:S02]  /*1e80*/  DFMA R52, R34, UR20, R52 ;  /* 0x0000001422347c2b */ /* 0x000fe40008000034 */
[----:B------:R-:W-:Y:S01]  /*1e90*/  DMUL R34, R18, UR10 ;  /* 0x0000000a12227c28 */ /* 0x000fe20008000000 */
[----:B------:R-:W-:Y:S01]  /*1ea0*/  UMOV UR14, 0xc4fc66 ;  /* 0x00c4fc66000e7882 */ /* 0x000fe20000000000 */
[----:B------:R-:W-:Y:S01]  /*1eb0*/  UMOV UR15, 0x40697350 ;  /* 0x40697350000f7882 */ /* 0x000fe20000000000 */
[----:B------:R-:W-:Y:S01]  /*1ec0*/  UMOV UR20, 0x19f479a1 ;  /* 0x19f479a100147882 */ /* 0x000fe20000000000 */
[----:B------:R-:W-:Y:S01]  /*1ed0*/  UMOV UR21, 0x4057d04b ;  /* 0x4057d04b00157882 */ /* 0x000fe20000000000 */
[----:B------:R-:W-:-:S03]  /*1ee0*/  DMUL R50, R38, UR10 ;  /* 0x0000000a26327c28 */ /* 0x000fc60008000000 */
[----:B------:R-:W-:Y:S02]  /*1ef0*/  DFMA R40, R16, UR14, -R34 ;  /* 0x0000000e10287c2b */ /* 0x000fe40008000822 */
[----:B------:R-:W-:Y:S01]  /*1f00*/  DMUL R34, R30, UR20 ;  /* 0x000000141e227c28 */ /* 0x000fe20008000000 */
[----:B------:R-:W-:Y:S01]  /*1f10*/  UMOV UR10, 0x9e47e33e ;  /* 0x9e47e33e000a7882 */ /* 0x000fe20000000000 */
[----:B------:R-:W-:Y:S01]  /*1f20*/  UMOV UR11, 0x406bc857 ;  /* 0x406bc857000b7882 */ /* 0x000fe20000000000 */
[----:B------:R-:W-:Y:S01]  /*1f30*/  UMOV UR14, 0xa01e1e03 ;  /* 0xa01e1e03000e7882 */ /* 0x000fe20000000000 */
[----:B------:R-:W-:Y:S01]  /*1f40*/  UMOV UR15, 0x40540acb ;  /* 0x40540acb000f7882 */ /* 0x000fe20000000000 */
[----:B------:R0:W-:Y:S03]  /*1f50*/  STG.E.64 desc[UR6][R24.64+0x150], R40 ;  /* 0x0001502818007986 */ /* 0x0001e6000c101b06 */
[----:B------:R-:W-:-:S02]  /*1f60*/  DFMA R34, R36, -UR14, -R34 ;  /* 0x8000000e24227c2b */ /* 0x000fc40008000822 */
[C---:B------:R-:W-:Y:S02]  /*1f70*/  DFMA R36, R30.reuse, UR22, R52 ;  /* 0x000000161e247c2b */ /* 0x040fe40008000034 */
[C-C-:B------:R-:W-:Y:S01]  /*1f80*/  DFMA R52, R30.reuse, UR10, R50.reuse ;  /* 0x0000000a1e347c2b */ /* 0x140fe20008000032 */
[----:B------:R-:W-:Y:S01]  /*1f90*/  UMOV UR20, 0xb25f6484 ;  /* 0xb25f648400147882 */ /* 0x000fe20000000000 */
[----:B0-----:R-:W-:Y:S01]  /*1fa0*/  DFMA R40, R30, UR10, -R50 ;  /* 0x0000000a1e287c2b */ /* 0x001fe20008000832 */
[----:B------:R-:W-:Y:S01]  /*1fb0*/  UMOV UR10, 0x948dce7a ;  /* 0x948dce7a000a7882 */ /* 0x000fe20000000000 */
[----:B------:R-:W-:Y:S01]  /*1fc0*/  UMOV UR11, 0x4062dfe2 ;  /* 0x4062dfe2000b7882 */ /* 0x000fe20000000000 */
[----:B------:R-:W-:Y:S01]  /*1fd0*/  UMOV UR21, 0x406b3e39 ;  /* 0x406b3e3900157882 */ /* 0x000fe20000000000 */
[----:B------:R-:W-:-:S04]  /*1fe0*/  DMUL R50, R4, UR10 ;  /* 0x0000000a04327c28 */ /* 0x000fc80008000000 */
[----:B------:R-:W-:Y:S01]  /*1ff0*/  DFMA R40, R20, UR20, R40 ;  /* 0x0000001414287c2b */ /* 0x000fe20008000028 */
[----:B------:R-:W-:Y:S01]  /*2000*/  UMOV UR22, 0x9e47e33a ;  /* 0x9e47e33a00167882 */ /* 0x000fe20000000000 */
[----:B------:R-:W-:Y:S01]  /*2010*/  UMOV UR23, 0x405bc857 ;  /* 0x405bc85700177882 */ /* 0x000fe20000000000 */
[----:B------:R-:W-:Y:S01]  /*2020*/  UMOV UR14, 0xb6b5ea6d ;  /* 0xb6b5ea6d000e7882 */ /* 0x000fe20000000000 */
[----:B------:R-:W-:Y:S01]  /*2030*/  UMOV UR15, 0x4074d641 ;  /* 0x4074d641000f7882 */ /* 0x000fe20000000000 */
[C-C-:B------:R-:W-:Y:S01]  /*2040*/  DFMA R30, R42.reuse, -UR22, R50.reuse ;  /* 0x800000162a1e7c2b */ /* 0x140fe20008000032 */
[----:B------:R-:W-:Y:S01]  /*2050*/  UMOV UR24, 0x79ff5a27 ;  /* 0x79ff5a2700187882 */ /* 0x000fe20000000000 */
[----:B------:R-:W-:Y:S01]  /*2060*/  UMOV UR25, 0x406d0f2c ;  /* 0x406d0f2c00197882 */ /* 0x000fe20000000000 */
[----:B------:R0:W-:Y:S01]  /*2070*/  STG.E.64 desc[UR6][R24.64+0x98], R40 ;  /* 0x0000982818007986 */ /* 0x0001e2000c101b06 */
[----:B------:R-:W-:Y:S02]  /*2080*/  DFMA R50, R42, UR14, R50 ;  /* 0x0000000e2a327c2b */ /* 0x000fe40008000032 */
[----:B------:R-:W-:Y:S01]  /*2090*/  DFMA R52, R20, UR20, R52 ;  /* 0x0000001414347c2b */ /* 0x000fe20008000034 */
[----:B------:R-:W-:Y:S01]  /*20a0*/  UMOV UR20, 0xe92ea8bb ;  /* 0xe92ea8bb00147882 */ /* 0x000fe20000000000 */
[----:B------:R-:W-:Y:S01]  /*20b0*/  UMOV UR21, 0x4048d978 ;  /* 0x4048d97800157882 */ /* 0x000fe20000000000 */
[----:B------:R-:W-:Y:S01]  /*20c0*/  UMOV UR22, 0x237a52e9 ;  /* 0x237a52e900167882 */ /* 0x000fe20000000000 */
[----:B------:R-:W-:Y:S01]  /*20d0*/  UMOV UR23, 0x406f0fd7 ;  /* 0x406f0fd700177882 */ /* 0x000fe20000000000 */
[----:B------:R-:W-:-:S02]  /*20e0*/  DFMA R30, R32, UR20, R30 ;  /* 0x00000014201e7c2b */ /* 0x000fc4000800001e */
[----:B0-----:R-:W-:Y:S01]  /*20f0*/  DMUL R40, R20, UR24 ;  /* 0x0000001814287c28 */ /* 0x001fe20008000000 */
[----:B------:R-:W-:Y:S01]  /*2100*/  UMOV UR24, 0xa17354a4 ;  /* 0xa17354a400187882 */ /* 0x000fe20000000000 */
[----:B------:R-:W-:Y:S01]  /*2110*/  UMOV UR25, 0x406a3194 ;  /* 0x406a319400197882 */ /* 0x000fe20000000000 */
[----:B------:R-:W-:Y:S01]  /*2120*/  UMOV UR32, 0x4accf306 ;  /* 0x4accf30600207882 */ /* 0x000fe20000000000 */
[----:B------:R-:W-:Y:S01]  /*2130*/  UMOV UR33, 0x3ffdef85 ;  /* 0x3ffdef8500217882 */ /* 0x000fe20000000000 */
[----:B------:R-:W-:Y:S02]  /*2140*/  DFMA R32, R32, UR22, R50 ;  /* 0x0000001620207c2b */ /* 0x000fe40008000032 */
[C---:B------:R-:W-:Y:S02]  /*2150*/  DFMA R34, R38.reuse, -UR26, R34 ;  /* 0x8000001a26227c2b */ /* 0x040fe40008000022 */
[C---:B------:R-:W-:Y:S02]  /*2160*/  DFMA R50, R38.reuse, UR24, -R40 ;  /* 0x0000001826327c2b */ /* 0x040fe40008000828 */
[----:B------:R-:W-:-:S02]  /*2170*/  DFMA R36, R38, UR32, R36 ;  /* 0x0000002026247c2b */ /* 0x000fc40008000024 */
[----:B------:R-:W-:Y:S01]  /*2180*/  DFMA R38, R38, -UR24, -R40 ;  /* 0x8000001826267c2b */ /* 0x000fe20008000828 */
[----:B------:R-:W-:Y:S01]  /*2190*/  UMOV UR24, 0x853459b1 ;  /* 0x853459b100187882 */ /* 0x000fe20000000000 */
[----:B------:R-:W-:Y:S01]  /*21a0*/  UMOV UR25, 0x40559227 ;  /* 0x4055922700197882 */ /* 0x000fe20000000000 */
[----:B------:R0:W-:Y:S01]  /*21b0*/  STG.E.64 desc[UR6][R24.64+0x188], R52 ;  /* 0x0001883418007986 */ /* 0x0001e2000c101b06 */
[----:B------:R-:W-:Y:S01]  /*21c0*/  UMOV UR32, 0x229b4cd5 ;  /* 0x229b4cd500207882 */ /* 0x000fe20000000000 */
[----:B------:R-:W-:Y:S01]  /*21d0*/  UMOV UR33, 0x405fc064 ;  /* 0x405fc06400217882 */ /* 0x000fe20000000000 */
[----:B0-----:R-:W-:Y:S01]  /*21e0*/  DMUL R52, R4, -UR24 ;  /* 0x8000001804347c28 */ /* 0x001fe20008000000 */
[----:B------:R-:W-:Y:S01]  /*21f0*/  UMOV UR24, 0x6c67888f ;  /* 0x6c67888f00187882 */ /* 0x000fe20000000000 */
[----:B------:R-:W-:-:S06]  /*2200*/  UMOV UR25, 0x40452aed ;  /* 0x40452aed00197882 */ /* 0x000fcc0000000000 */
[C-C-:B------:R-:W-:Y:S01]  /*2210*/  DFMA R40, R42.reuse, UR24, R52.reuse ;  /* 0x000000182a287c2b */ /* 0x140fe20008000034 */
[----:B------:R-:W-:Y:S01]  /*2220*/  UMOV UR24, 0x9d96ba ;  /* 0x009d96ba00187882 */ /* 0x000fe20000000000 */
[----:B------:R-:W-:Y:S01]  /*2230*/  UMOV UR25, 0x3fd45c40 ;  /* 0x3fd45c4000197882 */ /* 0x000fe20000000000 */
[----:B------:R-:W-:Y:S02]  /*2240*/  DFMA R42, R42, -UR32, R52 ;  /* 0x800000202a2a7c2b */ /* 0x000fe40008000034 */
[----:B------:R-:W-:Y:S01]  /*2250*/  DMUL R52, R16, -UR24 ;  /* 0x8000001810347c28 */ /* 0x000fe20008000000 */
[----:B------:R-:W-:Y:S01]  /*2260*/  UMOV UR24, 0x79ff5a28 ;  /* 0x79ff5a2800187882 */ /* 0x000fe20000000000 */
[----:B------:R-:W-:-:S06]  /*2270*/  UMOV UR25, 0x3fdd0f2c ;  /* 0x3fdd0f2c00197882 */ /* 0x000fcc0000000000 */
[----:B------:R-:W-:Y:S01]  /*2280*/  DFMA R52, R14, -UR24, R52 ;  /* 0x800000180e347c2b */ /* 0x000fe20008000034 */
        /* <DEDUP_REMOVED lines=12> */
[----:B------:R-:W-:Y:S01]  /*2350*/  DFMA R44, R44, -UR24, R52 ;  /* 0x800000182c2c7c2b */ /* 0x000fe20008000034 */
[----:B------:R-:W-:Y:S01]  /*2360*/  UMOV UR24, 0x5b7f839d ;  /* 0x5b7f839d00187882 */ /* 0x000fe20000000000 */
[----:B------:R-:W-:-:S02]  /*2370*/  UMOV UR25, 0x4035cb61 ;  /* 0x4035cb6100197882 */ /* 0x000fc40000000000 */
[----:B0-----:R-:W-:Y:S01]  /*2380*/  DMUL R50, R14, UR24 ;  /* 0x000000180e327c28 */ /* 0x001fe20008000000 */
[----:B------:R-:W-:Y:S01]  /*2390*/  UMOV UR24, 0xf63b7f ;  /* 0x00f63b7f00187882 */ /* 0x000fe20000000000 */
[----:B------:R-:W-:-:S06]  /*23a0*/  UMOV UR25, 0x402fd024 ;  /* 0x402fd02400197882 */ /* 0x000fcc0000000000 */
[----:B------:R-:W-:Y:S01]  /*23b0*/  DFMA R50, R16, UR24, R50 ;  /* 0x0000001810327c2b */ /* 0x000fe20008000032 */
[----:B------:R-:W-:Y:S01]  /*23c0*/  UMOV UR24, 0x79167f7a ;  /* 0x79167f7a00187882 */ /* 0x000fe20000000000 */
[----:B------:R-:W-:-:S06]  /*23d0*/  UMOV UR25, 0x4033a52f ;  /* 0x4033a52f00197882 */ /* 0x000fcc0000000000 */
[----:B------:R-:W-:Y:S01]  /*23e0*/  DFMA R50, R18, UR24, R50 ;  /* 0x0000001812327c2b */ /* 0x000fe20008000032 */
[----:B------:R-:W-:Y:S01]  /*23f0*/  UMOV UR24, 0x229b4cd5 ;  /* 0x229b4cd500187882 */ /* 0x000fe20000000000 */
[----:B------:R-:W-:Y:S01]  /*2400*/  UMOV UR25, 0x402fc064 ;  /* 0x402fc06400197882 */ /* 0x000fe20000000000 */
[----:B------:R-:W-:-:S05]  /*2410*/  DFMA R48, R16, -UR28, -R48 ;  /* 0x8000001c10307c2b */ /* 0x000fca0008000830 */
[----:B------:R-:W-:Y:S01]  /*2420*/  DFMA R50, R46, UR24, R50 ;  /* 0x000000182e327c2b */ /* 0x000fe20008000032 */
[----:B------:R-:W-:Y:S01]  /*2430*/  UMOV UR24, 0xa01e1e01 ;  /* 0xa01e1e0100187882 */ /* 0x000fe20000000000 */
[----:B------:R-:W-:Y:S01]  /*2440*/  UMOV UR25, 0x40240acb ;  /* 0x40240acb00197882 */ /* 0x000fe20000000000 */
[----:B------:R-:W-:-:S05]  /*2450*/  DFMA R48, R18, -UR26, R48 ;  /* 0x8000001a12307c2b */ /* 0x000fca0008000030 */
[----:B------:R-:W-:Y:S01]  /*2460*/  DFMA R22, R22, UR24, R50 ;  /* 0x0000001816167c2b */ /* 0x000fe20008000032 */
[----:B------:R-:W-:Y:S01]  /*2470*/  UMOV UR24, 0x79ff5a27 ;  /* 0x79ff5a2700187882 */ /* 0x000fe20000000000 */
[----:B------:R-:W-:Y:S02]  /*2480*/  UMOV UR25, 0x405d0f2c ;  /* 0x405d0f2c00197882 */ /* 0x000fe40000000000 */
[----:B------:R-:W-:Y:S01]  /*2490*/  DMUL R50, R14, UR24 ;  /* 0x000000180e327c28 */ /* 0x000fe20008000000 */
[----:B------:R-:W-:Y:S01]  /*24a0*/  UMOV UR24, 0xc4fc6a ;  /* 0x00c4fc6a00187882 */ /* 0x000fe20000000000 */
[----:B------:R-:W-:Y:S01]  /*24b0*/  UMOV UR25, 0x40597350 ;  /* 0x4059735000197882 */ /* 0x000fe20000000000 */
[----:B------:R-:W-:-:S05]  /*24c0*/  DFMA R46, R46, -UR30, R48 ;  /* 0x8000001e2e2e7c2b */ /* 0x000fca0008000030 */
[C-C-:B------:R-:W-:Y:S02]  /*24d0*/  DFMA R48, R16.reuse, UR24, -R50.reuse ;  /* 0x0000001810307c2b */ /* 0x140fe40008000832 */
[----:B------:R-:W-:Y:S02]  /*24e0*/  DFMA R50, R16, UR24, R50 ;  /* 0x0000001810327c2b */ /* 0x000fe40008000032 */
[----:B------:R-:W-:Y:S01]  /*24f0*/  DFMA R36, R20, UR18, R36 ;  /* 0x0000001214247c2b */ /* 0x000fe20008000024 */
[----:B------:R-:W-:Y:S01]  /*2500*/  UMOV UR18, 0xa17354a5 ;  /* 0xa17354a500127882 */ /* 0x000fe20000000000 */
[----:B------:R-:W-:Y:S02]  /*2510*/  UMOV UR19, 0x404a3194 ;  /* 0x404a319400137882 */ /* 0x000fe40000000000 */
[C---:B------:R-:W-:Y:S02]  /*2520*/  DFMA R48, R18.reuse, UR18, R48 ;  /* 0x0000001212307c2b */ /* 0x040fe40008000030 */
[----:B------:R-:W-:Y:S01]  /*2530*/  DFMA R50, R18, UR18, R50 ;  /* 0x0000001212327c2b */ /* 0x000fe20008000032 */
[----:B------:R-:W-:Y:S01]  /*2540*/  UMOV UR18, 0xe3a8a8a5 ;  /* 0xe3a8a8a500127882 */ /* 0x000fe20000000000 */
[----:B------:R-:W-:-:S02]  /*2550*/  UMOV UR19, 0x40105d46 ;  /* 0x40105d4600137882 */ /* 0x000fc40000000000 */
[----:B------:R-:W-:Y:S01]  /*2560*/  DMUL R52, R6, UR18 ;  /* 0x0000001206347c28 */ /* 0x000fe20008000000 */
[----:B------:R-:W-:Y:S01]  /*2570*/  UMOV UR18, 0x85e2a5f2 ;  /* 0x85e2a5f200127882 */ /* 0x000fe20000000000 */
[----:B------:R-:W-:Y:S01]  /*2580*/  UMOV UR19, 0x400b7485 ;  /* 0x400b748500137882 */ /* 0x000fe20000000000 */
[----:B------:R-:W-:Y:S01]  /*2590*/  UMOV UR26, 0x5b7f839e ;  /* 0x5b7f839e001a7882 */ /* 0x000fe20000000000 */
[----:B------:R-:W-:-:S04]  /*25a0*/  UMOV UR27, 0x4045cb61 ;  /* 0x4045cb61001b7882 */ /* 0x000fc80000000000 */
[----:B------:R-:W-:Y:S01]  /*25b0*/  DFMA R52, R2, UR18, R52 ;  /* 0x0000001202347c2b */ /* 0x000fe20008000034 */
[----:B------:R-:W-:Y:S01]  /*25c0*/  UMOV UR18, 0x17a6e1f0 ;  /* 0x17a6e1f000127882 */ /* 0x000fe20000000000 */
[----:B------:R-:W-:Y:S01]  /*25d0*/  UMOV UR19, 0x4044b53a ;  /* 0x4044b53a00137882 */ /* 0x000fe20000000000 */
[----:B------:R-:W-:Y:S01]  /*25e0*/  UMOV UR24, 0x43ff71da ;  /* 0x43ff71da00187882 */ /* 0x000fe20000000000 */
[----:B------:R-:W-:Y:S01]  /*25f0*/  DMUL R18, R8, UR18 ;  /* 0x0000001208127c28 */ /* 0x000fe20008000000 */
[----:B------:R-:W-:Y:S01]  /*2600*/  UMOV UR25, 0x4048e86f ;  /* 0x4048e86f00197882 */ /* 0x000fe20000000000 */
[C---:B------:R-:W-:Y:S02]  /*2610*/  DFMA R34, R20.reuse, -UR26, R34 ;  /* 0x8000001a14227c2b */ /* 0x040fe40008000022 */
[----:B------:R-:W-:Y:S01]  /*2620*/  DMUL R20, R20, UR24 ;  /* 0x0000001814147c28 */ /* 0x000fe20008000000 */
[----:B------:R-:W-:Y:S01]  /*2630*/  UMOV UR18, 0xda363631 ;  /* 0xda36363100127882 */ /* 0x000fe20000000000 */
[----:B------:R-:W-:Y:S01]  /*2640*/  UMOV UR19, 0x4035d1b3 ;  /* 0x4035d1b300137882 */ /* 0x000fe20000000000 */
[----:B------:R-:W-:Y:S01]  /*2650*/  DMUL R2, R10, UR14 ;  /* 0x0000000e0a027c28 */ /* 0x000fe20008000000 */
[----:B------:R-:W-:Y:S01]  /*2660*/  UMOV UR14, 0xa68f0ace ;  /* 0xa68f0ace000e7882 */ /* 0x000fe20000000000 */
[----:B------:R-:W-:Y:S01]  /*2670*/  UMOV UR15, 0x4011bfe8 ;  /* 0x4011bfe8000f7882 */ /* 0x000fe20000000000 */
[----:B------:R-:W-:Y:S01]  /*2680*/  DFMA R18, R6, -UR18, -R18 ;  /* 0x8000001206127c2b */ /* 0x000fe20008000812 */
[----:B------:R-:W-:Y:S01]  /*2690*/  UMOV UR18, 0x9e47e33a ;  /* 0x9e47e33a00127882 */ /* 0x000fe20000000000 */
[----:B------:R-:W-:Y:S01]  /*26a0*/  UMOV UR19, 0x405bc857 ;  /* 0x405bc85700137882 */ /* 0x000fe20000000000 */
[----:B------:R-:W-:Y:S01]  /*26b0*/  DFMA R6, R8, UR14, R52 ;  /* 0x0000000e08067c2b */ /* 0x000fe20008000034 */
[----:B------:R0:W-:Y:S01]  /*26c0*/  STG.E.64 desc[UR6][R24.64+0x1a8], R20 ;  /* 0x0001a81418007986 */ /* 0x0001e2000c101b06 */
[----:B------:R-:W-:Y:S01]  /*26d0*/  UMOV UR14, 0x853459b1 ;  /* 0x853459b1000e7882 */ /* 0x000fe20000000000 */
[----:B------:R-:W-:-:S02]  /*26e0*/  UMOV UR15, 0x40559227 ;  /* 0x40559227000f7882 */ /* 0x000fc40000000000 */
[----:B------:R-:W-:Y:S01]  /*26f0*/  DMUL R52, R12, UR14 ;  /* 0x0000000e0c347c28 */ /* 0x000fe20008000000 */
[----:B------:R-:W-:Y:S01]  /*2700*/  UMOV UR14, 0x229b4cd5 ;  /* 0x229b4cd5000e7882 */ /* 0x000fe20000000000 */
[----:B------:R-:W-:Y:S01]  /*2710*/  DFMA R2, R8, UR22, -R2 ;  /* 0x0000001608027c2b */ /* 0x000fe20008000802 */
[----:B------:R-:W-:Y:S01]  /*2720*/  UMOV UR15, 0x405fc064 ;  /* 0x405fc064000f7882 */ /* 0x000fe20000000000 */
[----:B0-----:R-:W-:Y:S01]  /*2730*/  DMUL R20, R10, UR18 ;  /* 0x000000120a147c28 */ /* 0x001fe20008000000 */
[----:B------:R0:W-:Y:S01]  /*2740*/  STG.E.64 desc[UR6][R24.64+0xa0], R30 ;  /* 0x0000a01e18007986 */ /* 0x0001e2000c101b06 */
[----:B------:R-:W-:Y:S01]  /*2750*/  UMOV UR18, 0xbeda977d ;  /* 0xbeda977d00127882 */ /* 0x000fe20000000000 */
[----:B------:R-:W-:-:S05]  /*2760*/  UMOV UR19, 0x4012858f ;  /* 0x4012858f00137882 */ /* 0x000fca0000000000 */
[----:B------:R-:W-:Y:S02]  /*2770*/  DFMA R8, R8, UR20, R20 ;  /* 0x0000001408087c2b */ /* 0x000fe40008000014 */
[C---:B------:R-:W-:Y:S01]  /*2780*/  DFMA R20, R10.reuse, UR14, -R52 ;  /* 0x0000000e0a147c2b */ /* 0x040fe20008000834 */
[----:B------:R-:W-:Y:S01]  /*2790*/  UMOV UR14, 0x4a05b2bf ;  /* 0x4a05b2bf000e7882 */ /* 0x000fe20000000000 */
[----:B------:R-:W-:Y:S01]  /*27a0*/  UMOV UR15, 0x403d1612 ;  /* 0x403d1612000f7882 */ /* 0x000fe20000000000 */
[----:B------:R-:W-:Y:S02]  /*27b0*/  DFMA R18, R10, -UR16, R18 ;  /* 0x800000100a127c2b */ /* 0x000fe40008000012 */
[----:B0-----:R-:W-:Y:S01]  /*27c0*/  DMUL R30, R16, -UR14 ;  /* 0x8000000e101e7c28 */ /* 0x001fe20008000000 */
[----:B------:R-:W-:Y:S01]  /*27d0*/  UMOV UR16, 0x6c67888f ;  /* 0x6c67888f00107882 */ /* 0x000fe20000000000 */
[----:B------:R-:W-:Y:S01]  /*27e0*/  UMOV UR17, 0x40452aed ;  /* 0x40452aed00117882 */ /* 0x000fe20000000000 */
[----:B------:R-:W-:-:S02]  /*27f0*/  DFMA R6, R10, UR18, R6 ;  /* 0x000000120a067c2b */ /* 0x000fc40008000006 */
[----:B------:R-:W-:Y:S01]  /*2800*/  DFMA R10, R10, -UR16, -R52 ;  /* 0x800000100a0a7c2b */ /* 0x000fe20008000834 */
[----:B------:R-:W-:Y:S01]  /*2810*/  UMOV UR16, 0xe82e889d ;  /* 0xe82e889d00107882 */ /* 0x000fe20000000000 */
[----:B------:R-:W-:Y:S01]  /*2820*/  UMOV UR17, 0x40232c94 ;  /* 0x40232c9400117882 */ /* 0x000fe20000000000 */
[----:B------:R-:W-:Y:S01]  /*2830*/  UMOV UR14, 0x43ff71da ;  /* 0x43ff71da000e7882 */ /* 0x000fe20000000000 */
[----:B------:R-:W-:Y:S01]  /*2840*/  UMOV UR15, 0x4038e86f ;  /* 0x4038e86f000f7882 */ /* 0x000fe20000000000 */
[----:B------:R-:W-:Y:S01]  /*2850*/  DMUL R52, R4, UR16 ;  /* 0x0000001004347c28 */ /* 0x000fe20008000000 */
[----:B------:R-:W-:Y:S01]  /*2860*/  UMOV UR18, 0x43ff71da ;  /* 0x43ff71da00127882 */ /* 0x000fe20000000000 */
[----:B------:R-:W-:Y:S01]  /*2870*/  UMOV UR19, 0x4038e86f ;  /* 0x4038e86f00137882 */ /* 0x000fe20000000000 */
[C-C-:B------:R-:W-:Y:S02]  /*2880*/  DFMA R4, R14.reuse, UR14, R30.reuse ;  /* 0x0000000e0e047c2b */ /* 0x140fe4000800001e */
[----:B------:R-:W-:Y:S01]  /*2890*/  DFMA R14, R14, -UR18, R30 ;  /* 0x800000120e0e7c2b */ /* 0x000fe2000800001e */
[----:B------:R-:W-:Y:S01]  /*28a0*/  UMOV UR14, 0xf05f1306 ;  /* 0xf05f1306000e7882 */ /* 0x000fe20000000000 */
[C---:B------:R-:W-:Y:S01]  /*28b0*/  DFMA R30, R12.reuse, UR10, R2 ;  /* 0x0000000a0c1e7c2b */ /* 0x040fe20008000002 */
[----:B------:R-:W-:Y:S01]  /*28c0*/  UMOV UR15, 0x3ff4aefb ;  /* 0x3ff4aefb000f7882 */ /* 0x000fe20000000000 */
[----:B------:R-:W-:Y:S01]  /*28d0*/  DFMA R8, R12, UR10, R8 ;  /* 0x0000000a0c087c2b */ /* 0x000fe20008000008 */
[----:B------:R-:W-:Y:S01]  /*28e0*/  UMOV UR10, 0x948dce7b ;  /* 0x948dce7b000a7882 */ /* 0x000fe20000000000 */
[----:B------:R-:W-:Y:S01]  /*28f0*/  UMOV UR11, 0x4012dfe2 ;  /* 0x4012dfe2000b7882 */ /* 0x000fe20000000000 */
[----:B------:R-:W-:-:S02]  /*2900*/  DMUL R16, R16, UR14 ;  /* 0x0000000e10107c28 */ /* 0x000fc40008000000 */
[C---:B------:R-:W-:Y:S02]  /*2910*/  DMUL R2, R12.reuse, UR16 ;  /* 0x000000100c027c28 */ /* 0x040fe40008000000 */
[C---:B------:R-:W-:Y:S02]  /*2920*/  DFMA R18, R12.reuse, -UR12, R18 ;  /* 0x8000000c0c127c2b */ /* 0x040fe40008000012 */
[----:B------:R-:W-:Y:S01]  /*2930*/  DFMA R6, R12, UR10, R6 ;  /* 0x0000000a0c067c2b */ /* 0x000fe20008000006 */
        /* <DEDUP_REMOVED lines=25> */
.L_x_11:
        /* <DEDUP_REMOVED lines=11> */
.L_x_97:


//--------------------- .text._Z22right_sph2cart_inplaceILi9EEvPdiii --------------------------
	.section	.text._Z22right_sph2cart_inplaceILi9EEvPdiii,"ax",@progbits
	.align	128
.text._Z22right_sph2cart_inplaceILi9EEvPdiii:
        .type           _Z22right_sph2cart_inplaceILi9EEvPdiii,@function
        .size           _Z22right_sph2cart_inplaceILi9EEvPdiii,(.L_x_98 - _Z22right_sph2cart_inplaceILi9EEvPdiii)
        .other          _Z22right_sph2cart_inplaceILi9EEvPdiii,@"STO_CUDA_ENTRY STV_DEFAULT"
_Z22right_sph2cart_inplaceILi9EEvPdiii:
        /* <DEDUP_REMOVED lines=16> */
[----:B------:R-:W3:Y:S08]  /*0100*/  LDC R2, c[0x0][0x360] ;  /* 0x0000d800ff027b82 */ /* 0x000ef00000000800 */
[----:B------:R-:W4:Y:S01]  /*0110*/  LDC.64 R4, c[0x0][0x380] ;  /* 0x0000e000ff047b82 */ /* 0x000f220000000a00 */
[----:B------:R-:W-:Y:S01]  /*0120*/  UMOV UR18, 0xa4f171e4 ;  /* 0xa4f171e400127882 */ /* 0x000fe20000000000 */
[----:B------:R-:W-:Y:S01]  /*0130*/  UMOV UR19, 0x3ffcdeb5 ;  /* 0x3ffcdeb500137882 */ /* 0x000fe20000000000 */
[----:B------:R-:W5:Y:S01]  /*0140*/  LDCU.64 UR12, c[0x0][0x380] ;  /* 0x00007000ff0c77ac */ /* 0x000f620008000a00 */
[----:B0-----:R-:W-:-:S04]  /*0150*/  IMAD R0, R0, UR9, R7 ;  /* 0x0000000900007c24 */ /* 0x001fc8000f8e0207 */
[----:B------:R-:W-:Y:S02]  /*0160*/  IMAD R0, R0, 0x37, RZ ;  /* 0x0000003700007824 */ /* 0x000fe400078e02ff */
[----:B---3--:R-:W-:-:S04]  /*0170*/  IMAD R2, R2, UR8, R3 ;  /* 0x0000000802027c24 */ /* 0x008fc8000f8e0203 */
[----:B------:R-:W-:-:S05]  /*0180*/  IMAD R17, R2, UR4, RZ ;  /* 0x0000000402117c24 */ /* 0x000fca000f8e02ff */
[----:B-1----:R-:W-:-:S05]  /*0190*/  IADD3 R3, PT, PT, R17, UR10, R0 ;  /* 0x0000000a11037c10 */ /* 0x002fca000fffe000 */
[----:B----4-:R-:W-:-:S05]  /*01a0*/  IMAD.WIDE R4, R3, 0x8, R4 ;  /* 0x0000000803047825 */ /* 0x010fca00078e0204 */
[----:B--2---:R-:W2:Y:S04]  /*01b0*/  LDG.E.64 R32, desc[UR6][R4.64+0x50] ;  /* 0x0000500604207981 */ /* 0x004ea8000c1e1b00 */
[----:B------:R-:W3:Y:S04]  /*01c0*/  LDG.E.64 R24, desc[UR6][R4.64+0x70] ;  /* 0x0000700604187981 */ /* 0x000ee8000c1e1b00 */
[----:B------:R-:W4:Y:S04]  /*01d0*/  LDG.E.64 R10, desc[UR6][R4.64+0x80] ;  /* 0x00008006040a7981 */ /* 0x000f28000c1e1b00 */
        /* <DEDUP_REMOVED lines=15> */
[----:B------:R5:W4:Y:S01]  /*02d0*/  LDG.E.64 R14, desc[UR6][R4.64+0x88] ;  /* 0x00008806040e7981 */ /* 0x000b22000c1e1b00 */
[----:B------:R-:W-:Y:S01]  /*02e0*/  UMOV UR14, 0xaa5036d8 ;  /* 0xaa5036d8000e7882 */ /* 0x000fe20000000000 */
[----:B------:R-:W-:Y:S01]  /*02f0*/  UMOV UR15, 0x400f3134 ;  /* 0x400f3134000f7882 */ /* 0x000fe20000000000 */
[----:B------:R-:W-:-:S02]  /*0300*/  USHF.R.S32.HI UR5, URZ, 0x1f, UR10 ;  /* 0x0000001fff057899 */ /* 0x000fc4000801140a */
[----:B------:R-:W-:Y:S01]  /*0310*/  IADD3 R0, P0, P1, R17, UR10, R0 ;  /* 0x0000000a11007c10 */ /* 0x000fe2000f91e000 */
[----:B------:R-:W-:Y:S01]  /*0320*/  UMOV UR11, 0x403af5df ;  /* 0x403af5df000b7882 */ /* 0x000fe20000000000 */
[----:B------:R-:W-:Y:S01]  /*0330*/  SHF.R.S32.HI R17, RZ, 0x1f, R17 ;  /* 0x0000001fff117819 */ /* 0x000fe20000011411 */
[----:B------:R-:W-:Y:S01]  /*0340*/  UMOV UR10, 0x5257f68 ;  /* 0x05257f68000a7882 */ /* 0x000fe20000000000 */
[----:B------:R-:W-:Y:S01]  /*0350*/  UMOV UR16, 0xdb5669fa ;  /* 0xdb5669fa00107882 */ /* 0x000fe20000000000 */
[----:B------:R-:W-:Y:S01]  /*0360*/  UMOV UR17, 0x404f742e ;  /* 0x404f742e00117882 */ /* 0x000fe20000000000 */
[----:B------:R-:W-:Y:S01]  /*0370*/  IADD3.X R17, PT, PT, R17, UR5, RZ, P0, P1 ;  /* 0x0000000511117c10 */ /* 0x000fe200087e24ff */
[----:B------:R-:W-:Y:S01]  /*0380*/  UMOV UR24, 0xa4f171e4 ;  /* 0xa4f171e400187882 */ /* 0x000fe20000000000 */
[C---:B-----5:R-:W-:Y:S01]  /*0390*/  LEA R4, P0, R0.reuse, UR12, 0x3 ;  /* 0x0000000c00047c11 */ /* 0x060fe2000f8018ff */
[----:B------:R-:W-:Y:S01]  /*03a0*/  UMOV UR12, 0x83fa1cbe ;  /* 0x83fa1cbe000c7882 */ /* 0x000fe20000000000 */
[----:B------:R-:W-:Y:S01]  /*03b0*/  UMOV UR25, 0x3ffcdeb5 ;  /* 0x3ffcdeb500197882 */ /* 0x000fe20000000000 */
[----:B------:R-:W-:Y:S01]  /*03c0*/  UMOV UR22, 0xd49eef6c ;  /* 0xd49eef6c00167882 */ /* 0x000fe20000000000 */
        /* <DEDUP_REMOVED lines=10> */
[----:B---3--:R-:W-:Y:S01]  /*0470*/  DFMA R12, R24, -UR14, R12 ;  /* 0x8000000e180c7c2b */ /* 0x008fe2000800000c */
[----:B------:R-:W-:Y:S01]  /*0480*/  UMOV UR14, 0x6675a9a ;  /* 0x06675a9a000e7882 */ /* 0x000fe20000000000 */
[----:B------:R-:W-:-:S06]  /*0490*/  UMOV UR15, 0x4025cbd5 ;  /* 0x4025cbd5000f7882 */ /* 0x000fcc0000000000 */
[----:B----4-:R-:W-:Y:S01]  /*04a0*/  DFMA R12, R10, UR14, R12 ;  /* 0x0000000e0a0c7c2b */ /* 0x010fe2000800000c */
[----:B------:R-:W-:Y:S01]  /*04b0*/  UMOV UR14, 0x4d3873d8 ;  /* 0x4d3873d8000e7882 */ /* 0x000fe20000000000 */
[----:B------:R-:W-:Y:S02]  /*04c0*/  UMOV UR15, 0x4036a6bb ;  /* 0x4036a6bb000f7882 */ /* 0x000fe40000000000 */
[----:B------:R-:W-:Y:S01]  /*04d0*/  DMUL R28, R36, UR14 ;  /* 0x0000000e241c7c28 */ /* 0x000fe20008000000 */
[----:B------:R-:W-:Y:S01]  /*04e0*/  UMOV UR14, 0xe4704373 ;  /* 0xe4704373000e7882 */ /* 0x000fe20000000000 */
[----:B------:R-:W-:Y:S02]  /*04f0*/  UMOV UR15, 0x3fdd8ca1 ;  /* 0x3fdd8ca1000f7882 */ /* 0x000fe40000000000 */
[----:B------:R-:W-:Y:S01]  /*0500*/  DFMA R12, R8, -UR10, R12 ;  /* 0x8000000a080c7c2b */ /* 0x000fe2000800000c */
[----:B------:R-:W-:Y:S01]  /*0510*/  UMOV UR10, 0x8716e72f ;  /* 0x8716e72f000a7882 */ /* 0x000fe20000000000 */
[----:B------:R-:W-:-:S02]  /*0520*/  UMOV UR11, 0x40320b31 ;  /* 0x40320b31000b7882 */ /* 0x000fc40000000000 */
[----:B------:R-:W-:Y:S02]  /*0530*/  DMUL R48, R32, -UR10 ;  /* 0x8000000a20307c28 */ /* 0x000fe40008000000 */
[----:B------:R-:W-:Y:S01]  /*0540*/  DFMA R16, R34, UR12, -R28 ;  /* 0x0000000c22107c2b */ /* 0x000fe2000800081c */
[----:B------:R-:W-:Y:S01]  /*0550*/  UMOV UR12, 0x107f25f0 ;  /* 0x107f25f0000c7882 */ /* 0x000fe20000000000 */
[----:B------:R-:W-:Y:S01]  /*0560*/  UMOV UR13, 0x40309f1b ;  /* 0x40309f1b000d7882 */ /* 0x000fe20000000000 */
[----:B------:R0:W-:Y:S03]  /*0570*/  STG.E.64 desc[UR6][R4.64+0x18], R12 ;  /* 0x0000180c04007986 */ /* 0x0001e6000c101b06 */
[----:B------:R-:W-:Y:S01]  /*0580*/  DFMA R48, R38, UR12, R48 ;  /* 0x0000000c26307c2b */ /* 0x000fe20008000030 */
[----:B------:R-:W-:Y:S01]  /*0590*/  UMOV UR12, 0x63a51046 ;  /* 0x63a51046000c7882 */ /* 0x000fe20000000000 */
[----:B------:R-:W-:Y:S01]  /*05a0*/  UMOV UR13, 0x40304f90 ;  /* 0x40304f90000d7882 */ /* 0x000fe20000000000 */
[----:B------:R-:W-:Y:S01]  /*05b0*/  DMUL R52, R42, UR16 ;  /* 0x000000102a347c28 */ /* 0x000fe20008000000 */
[----:B------:R-:W-:Y:S01]  /*05c0*/  UMOV UR16, 0xd5c3e53b ;  /* 0xd5c3e53b00107882 */ /* 0x000fe20000000000 */
[----:B------:R-:W-:Y:S01]  /*05d0*/  DFMA R16, R18, UR12, R16 ;  /* 0x0000000c12107c2b */ /* 0x000fe20008000010 */
[----:B------:R-:W-:Y:S01]  /*05e0*/  UMOV UR12, 0x15062ffc ;  /* 0x15062ffc000c7882 */ /* 0x000fe20000000000 */
[----:B------:R-:W-:Y:S01]  /*05f0*/  UMOV UR13, 0x402b4b0e ;  /* 0x402b4b0e000d7882 */ /* 0x000fe20000000000 */
[----:B------:R-:W-:Y:S01]  /*0600*/  UMOV UR17, 0x400e83c3 ;  /* 0x400e83c300117882 */ /* 0x000fe20000000000 */
[----:B------:R-:W-:Y:S01]  /*0610*/  DFMA R50, R24, -UR12, R48 ;  /* 0x8000000c18327c2b */ /* 0x000fe20008000030 */
[----:B------:R-:W-:Y:S01]  /*0620*/  UMOV UR12, 0x46dbabe ;  /* 0x046dbabe000c7882 */ /* 0x000fe20000000000 */
[----:B------:R-:W-:-:S02]  /*0630*/  UMOV UR13, 0x4020ed30 ;  /* 0x4020ed30000d7882 */ /* 0x000fc40000000000 */
[----:B------:R-:W-:Y:S01]  /*0640*/  DFMA R48, R46, -UR12, R16 ;  /* 0x8000000c2e307c2b */ /* 0x000fe20008000010 */
        /* <DEDUP_REMOVED lines=8> */
[----:B0-----:R-:W-:Y:S01]  /*06d0*/  DMUL R12, R32, UR12 ;  /* 0x0000000c200c7c28 */ /* 0x001fe20008000000 */
[----:B------:R0:W-:Y:S01]  /*06e0*/  STG.E.64 desc[UR6][R4.64+0x20], R48 ;  /* 0x0000203004007986 */ /* 0x0001e2000c101b06 */
[----:B------:R-:W-:Y:S01]  /*06f0*/  DFMA R52, R40, UR16, -R52 ;  /* 0x0000001028347c2b */ /* 0x000fe20008000834 */
[----:B------:R-:W-:Y:S01]  /*0700*/  UMOV UR16, 0x5257f6a ;  /* 0x05257f6a00107882 */ /* 0x000fe20000000000 */
[----:B------:R-:W-:Y:S01]  /*0710*/  UMOV UR17, 0x401af5df ;  /* 0x401af5df00117882 */ /* 0x000fe20000000000 */
[----:B------:R1:W-:Y:S01]  /*0720*/  STG.E.64 desc[UR6][R4.64+0x28], R50 ;  /* 0x0000283204007986 */ /* 0x0003e2000c101b06 */
[----:B------:R-:W-:Y:S01]  /*0730*/  DFMA R16, R42, UR16, -R16 ;  /* 0x000000102a107c2b */ /* 0x000fe20008000810 */
[----:B------:R-:W-:Y:S01]  /*0740*/  UMOV UR16, 0xe4704373 ;  /* 0xe470437300107882 */ /* 0x000fe20000000000 */
[----:B------:R-:W-:Y:S01]  /*0750*/  DFMA R12, R38, -UR14, R12 ;  /* 0x8000000e260c7c2b */ /* 0x000fe2000800000c */
        /* <DEDUP_REMOVED lines=10> */
[----:B------:R-:W-:Y:S01]  /*0800*/  UMOV UR16, 0x6b543294 ;  /* 0x6b54329400107882 */ /* 0x000fe20000000000 */
[----:B------:R-:W-:Y:S01]  /*0810*/  UMOV UR17, 0x3ff62979 ;  /* 0x3ff6297900117882 */ /* 0x000fe20000000000 */
[----:B------:R-:W-:Y:S01]  /*0820*/  DFMA R52, R26, UR18, R52 ;  /* 0x000000121a347c2b */ /* 0x000fe20008000034 */
[----:B------:R-:W-:Y:S01]  /*0830*/  UMOV UR18, 0xd5c3e53a ;  /* 0xd5c3e53a00127882 */ /* 0x000fe20000000000 */
[----:B------:R-:W-:Y:S01]  /*0840*/  DFMA R12, R10, -UR14, R12 ;  /* 0x8000000e0a0c7c2b */ /* 0x000fe2000800000c */
[----:B------:R-:W-:Y:S01]  /*0850*/  UMOV UR14, 0x2104e308 ;  /* 0x2104e308000e7882 */ /* 0x000fe20000000000 */
[----:B------:R-:W-:Y:S01]  /*0860*/  DFMA R16, R2, -UR16, R16 ;  /* 0x8000001002107c2b */ /* 0x000fe20008000010 */
[----:B------:R-:W-:Y:S01]  /*0870*/  UMOV UR15, 0x3fe7f6ff ;  /* 0x3fe7f6ff000f7882 */ /* 0x000fe20000000000 */
[----:B------:R-:W-:Y:S01]  /*0880*/  UMOV UR19, 0x401e83c3 ;  /* 0x401e83c300137882 */ /* 0x000fe20000000000 */
[----:B------:R2:W-:Y:S01]  /*0890*/  STG.E.64 desc[UR6][R4.64+0x30], R52 ;  /* 0x0000303404007986 */ /* 0x0005e2000c101b06 */
[----:B------:R-:W-:Y:S01]  /*08a0*/  UMOV UR16, 0xd5c3e53a ;  /* 0xd5c3e53a00107882 */ /* 0x000fe20000000000 */
[----:B------:R-:W-:Y:S01]  /*08b0*/  UMOV UR17, 0x401e83c3 ;  /* 0x401e83c300117882 */ /* 0x000fe20000000000 */
[----:B0-----:R-:W-:Y:S01]  /*08c0*/  DFMA R48, R8, UR14, R12 ;  /* 0x0000000e08307c2b */ /* 0x001fe2000800000c */
[----:B------:R-:W-:Y:S01]  /*08d0*/  UMOV UR14, 0x46dbabe ;  /* 0x046dbabe000e7882 */ /* 0x000fe20000000000 */
[----:B------:R-:W-:Y:S01]  /*08e0*/  UMOV UR15, 0x4010ed30 ;  /* 0x4010ed30000f7882 */ /* 0x000fe20000000000 */
[----:B-1----:R-:W-:Y:S01]  /*08f0*/  DFMA R50, R26, UR12, R16 ;  /* 0x0000000c1a327c2b */ /* 0x002fe20008000010 */
[----:B------:R-:W-:Y:S01]  /*0900*/  UMOV UR12, 0x46dbabe ;  /* 0x046dbabe000c7882 */ /* 0x000fe20000000000 */
[----:B------:R-:W-:Y:S01]  /*0910*/  UMOV UR13, 0x4020ed30 ;  /* 0x4020ed30000d7882 */ /* 0x000fe20000000000 */
[C---:B------:R-:W-:Y:S01]  /*0920*/  DMUL R16, R30.reuse, UR14 ;  /* 0x0000000e1e107c28 */ /* 0x040fe20008000000 */
[----:B------:R-:W-:Y:S01]  /*0930*/  UMOV UR14, 0x611c7f28 ;  /* 0x611c7f28000e7882 */ /* 0x000fe20000000000 */
[----:B------:R-:W-:Y:S01]  /*0940*/  DMUL R12, R30, UR12 ;  /* 0x0000000c1e0c7c28 */ /* 0x000fe20008000000 */
[----:B------:R-:W-:Y:S01]  /*0950*/  UMOV UR12, 0x611c7f2a ;  /* 0x611c7f2a000c7882 */ /* 0x000fe20000000000 */
[----:B------:R-:W-:Y:S01]  /*0960*/  UMOV UR13, 0x4008354c ;  /* 0x4008354c000d7882 */ /* 0x000fe20000000000 */
[----:B------:R-:W-:Y:S01]  /*0970*/  UMOV UR15, 0x4028354c ;  /* 0x4028354c000f7882 */ /* 0x000fe20000000000 */
[----:B------:R0:W-:Y:S02]  /*0980*/  STG.E.64 desc[UR6][R4.64], R48 ;  /* 0x0000003004007986 */ /* 0x0001e4000c101b06 */
[----:B--2---:R-:W-:Y:S01]  /*0990*/  DFMA R52, R6, UR12, -R16 ;  /* 0x0000000c06347c2b */ /* 0x004fe20008000810 */
[----:B------:R-:W-:Y:S01]  /*09a0*/  UMOV UR12, 0x63a51047 ;  /* 0x63a51047000c7882 */ /* 0x000fe20000000000 */
[----:B------:R-:W-:Y:S01]  /*09b0*/  UMOV UR13, 0x40104f90 ;  /* 0x40104f90000d7882 */ /* 0x000fe20000000000 */
[----:B------:R1:W-:Y:S05]  /*09c0*/  STG.E.64 desc[UR6][R4.64+0x8], R50 ;  /* 0x0000083204007986 */ /* 0x0003ea000c101b06 */
[----:B------:R-:W-:Y:S01]  /*09d0*/  DFMA R52, R20, UR12, R52 ;  /* 0x0000000c14347c2b */ /* 0x000fe20008000034 */
[----:B------:R-:W-:Y:S01]  /*09e0*/  UMOV UR12, 0x66f5efc9 ;  /* 0x66f5efc9000c7882 */ /* 0x000fe20000000000 */
[----:B------:R-:W-:Y:S01]  /*09f0*/  UMOV UR13, 0x400e33a4 ;  /* 0x400e33a4000d7882 */ /* 0x000fe20000000000 */
[----:B0-----:R-:W-:Y:S01]  /*0a00*/  DFMA R48, R6, UR14, -R12 ;  /* 0x0000000e06307c2b */ /* 0x001fe2000800080c */
[----:B------:R-:W-:Y:S01]  /*0a10*/  UMOV UR14, 0x63a51046 ;  /* 0x63a51046000e7882 */ /* 0x000fe20000000000 */
[----:B------:R-:W-:-:S03]  /*0a20*/  UMOV UR15, 0x40304f90 ;  /* 0x40304f90000f7882 */ /* 0x000fc60000000000 */
[----:B------:R-:W-:Y:S01]  /*0a30*/  DFMA R52, R44, -UR12, R52 ;  /* 0x8000000c2c347c2b */ /* 0x000fe20008000034 */
[----:B------:R-:W-:Y:S01]  /*0a40*/  UMOV UR12, 0x83fa1cbf ;  /* 0x83fa1cbf000c7882 */ /* 0x000fe20000000000 */
[----:B------:R-:W-:Y:S01]  /*0a50*/  UMOV UR13, 0x40096b25 ;  /* 0x40096b25000d7882 */ /* 0x000fe20000000000 */
[----:B------:R-:W-:Y:S01]  /*0a60*/  DFMA R48, R20, -UR14, R48 ;  /* 0x8000000e14307c2b */ /* 0x000fe20008000030 */
[----:B------:R-:W-:Y:S01]  /*0a70*/  UMOV UR14, 0xda1731d1 ;  /* 0xda1731d1000e7882 */ /* 0x000fe20000000000 */
[----:B------:R-:W-:-:S03]  /*0a80*/  UMOV UR15, 0x404a6d2f ;  /* 0x404a6d2f000f7882 */ /* 0x000fc60000000000 */
[----:B------:R-:W-:Y:S01]  /*0a90*/  DFMA R52, R14, UR12, R52 ;  /* 0x0000000c0e347c2b */ /* 0x000fe20008000034 */
[----:B------:R-:W-:Y:S01]  /*0aa0*/  UMOV UR12, 0xcd23ddfe ;  /* 0xcd23ddfe000c7882 */ /* 0x000fe20000000000 */
[----:B------:R-:W-:Y:S01]  /*0ab0*/  UMOV UR13, 0x40510ee8 ;  /* 0x40510ee8000d7882 */ /* 0x000fe20000000000 */
[----:B------:R-:W-:Y:S01]  /*0ac0*/  DFMA R48, R44, UR14, R48 ;  /* 0x0000000e2c307c2b */ /* 0x000fe20008000030 */
[----:B------:R-:W-:Y:S01]  /*0ad0*/  UMOV UR14, 0xd37ad927 ;  /* 0xd37ad927000e7882 */ /* 0x000fe20000000000 */
[----:B------:R-:W-:Y:S02]  /*0ae0*/  UMOV UR15, 0x40563dc0 ;  /* 0x40563dc0000f7882 */ /* 0x000fe40000000000 */
[----:B------:R-:W-:Y:S04]  /*0af0*/  STG.E.64 desc[UR6][R4.64+0x10], R52 ;  /* 0x0000103404007986 */ /* 0x000fe8000c101b06 */
[----:B-1----:R-:W-:Y:S01]  /*0b00*/  DFMA R50, R14, -UR14, R48 ;  /* 0x8000000e0e327c2b */ /* 0x002fe20008000030 */
[----:B------:R-:W-:Y:S01]  /*0b10*/  UMOV UR14, 0x15062ffc ;  /* 0x15062ffc000e7882 */ /* 0x000fe20000000000 */
[----:B------:R-:W-:Y:S01]  /*0b20*/  DMUL R48, R22, UR12 ;  /* 0x0000000c16307c28 */ /* 0x000fe20008000000 */
[----:B------:R-:W-:Y:S01]  /*0b30*/  UMOV UR12, 0xd5c3e53a ;  /* 0xd5c3e53a000c7882 */ /* 0x000fe20000000000 */
[----:B------:R-:W-:Y:S01]  /*0b40*/  UMOV UR13, 0x404e83c3 ;  /* 0x404e83c3000d7882 */ /* 0x000fe20000000000 */
[----:B------:R-:W-:-:S02]  /*0b50*/  UMOV UR15, 0x401b4b0e ;  /* 0x401b4b0e000f7882 */ /* 0x000fc40000000000 */
[----:B------:R0:W-:Y:S03]  /*0b60*/  STG.E.64 desc[UR6][R4.64+0x38], R50 ;  /* 0x0000383204007986 */ /* 0x0001e6000c101b06 */
[----:B0-----:R-:W-:Y:S01]  /*0b70*/  DFMA R50, R40, UR12, -R48 ;  /* 0x0000000c28327c2b */ /* 0x001fe20008000830 */
[----:B------:R-:W-:Y:S01]  /*0b80*/  UMOV UR12, 0x98beb8e8 ;  /* 0x98beb8e8000c7882 */ /* 0x000fe20000000000 */
[----:B------:R-:W-:-:S06]  /*0b90*/  UMOV UR13, 0x4048eea8 ;  /* 0x4048eea8000d7882 */ /* 0x000fcc0000000000 */
[----:B------:R-:W-:Y:S01]  /*0ba0*/  DFMA R50, R2, UR12, R50 ;  /* 0x0000000c02327c2b */ /* 0x000fe20008000032 */
[----:B------:R-:W-:Y:S01]  /*0bb0*/  UMOV UR12, 0x6b543296 ;  /* 0x6b543296000c7882 */ /* 0x000fe20000000000 */
[----:B------:R-:W-:Y:S02]  /*0bc0*/  UMOV UR13, 0x40062979 ;  /* 0x40062979000d7882 */ /* 0x000fe40000000000 */
[----:B------:R-:W-:Y:S01]  /*0bd0*/  DMUL R52, R38, UR12 ;  /* 0x0000000c26347c28 */ /* 0x000fe20008000000 */
[----:B------:R-:W-:Y:S01]  /*0be0*/  UMOV UR12, 0x3bb5156b ;  /* 0x3bb5156b000c7882 */ /* 0x000fe20000000000 */
[----:B------:R-:W-:Y:S02]  /*0bf0*/  UMOV UR13, 0x4005a708 ;  /* 0x4005a708000d7882 */ /* 0x000fe40000000000 */
[----:B------:R-:W-:-:S04]  /*0c00*/  DFMA R50, R26, -UR10, R50 ;  /* 0x8000000a1a327c2b */ /* 0x000fc80008000032 */
[----:B------:R-:W-:-:S03]  /*0c10*/  DFMA R52, R32, UR12, R52 ;  /* 0x0000000c20347c2b */ /* 0x000fc60008000034 */
[----:B------:R0:W-:Y:S05]  /*0c20*/  STG.E.64 desc[UR6][R4.64+0x40], R50 ;  /* 0x0000403204007986 */ /* 0x0001ea000c101b06 */
[----:B------:R-:W-:-:S08]  /*0c30*/  DFMA R52, R24, -UR14, R52 ;  /* 0x8000000e18347c2b */ /* 0x000fd00008000034 */
[----:B------:R-:W-:Y:S01]  /*0c40*/  DFMA R52, R10, -UR16, R52 ;  /* 0x800000100a347c2b */ /* 0x000fe20008000034 */
[----:B------:R-:W-:Y:S01]  /*0c50*/  UMOV UR16, 0x2480cf7c ;  /* 0x2480cf7c00107882 */ /* 0x000fe20000000000 */
[----:B0-----:R-:W-:Y:S01]  /*0c60*/  DMUL R50, R40, UR18 ;  /* 0x0000001228327c28 */ /* 0x001fe20008000000 */
[----:B------:R-:W-:Y:S01]  /*0c70*/  UMOV UR17, 0x40579723 ;  /* 0x4057972300117882 */ /* 0x000fe20000000000 */
[----:B------:R-:W-:Y:S01]  /*0c80*/  UMOV UR18, 0xd7a6f5fd ;  /* 0xd7a6f5fd00127882 */ /* 0x000fe20000000000 */
[----:B------:R-:W-:-:S03]  /*0c90*/  UMOV UR19, 0x405eb46f ;  /* 0x405eb46f00137882 */ /* 0x000fc60000000000 */
[----:B------:R-:W-:Y:S02]  /*0ca0*/  DFMA R52, R8, UR16, R52 ;  /* 0x0000001008347c2b */ /* 0x000fe40008000034 */
[----:B------:R-:W-:Y:S01]  /*0cb0*/  DFMA R50, R42, UR16, R50 ;  /* 0x000000102a327c2b */ /* 0x000fe20008000032 */
[----:B------:R-:W-:Y:S01]  /*0cc0*/  UMOV UR16, 0xda1731d1 ;  /* 0xda1731d100107882 */ /* 0x000fe20000000000 */
[----:B------:R-:W-:-:S03]  /*0cd0*/  UMOV UR17, 0x404a6d2f ;  /* 0x404a6d2f00117882 */ /* 0x000fc60000000000 */
[----:B------:R-:W-:Y:S03]  /*0ce0*/  STG.E.64 desc[UR6][R4.64+0x50], R52 ;  /* 0x0000503404007986 */ /* 0x000fe6000c101b06 */
[----:B------:R-:W-:Y:S01]  /*0cf0*/  DFMA R50, R22, -UR14, R50 ;  /* 0x8000000e16327c2b */ /* 0x000fe20008000032 */
[----:B------:R-:W-:Y:S01]  /*0d00*/  UMOV UR14, 0x6b543296 ;  /* 0x6b543296000e7882 */ /* 0x000fe20000000000 */
[----:B------:R-:W-:-:S06]  /*0d10*/  UMOV UR15, 0x40062979 ;  /* 0x40062979000f7882 */ /* 0x000fcc0000000000 */
[----:B------:R-:W-:Y:S01]  /*0d20*/  DFMA R50, R2, -UR14, R50 ;  /* 0x8000000e02327c2b */ /* 0x000fe20008000032 */
[----:B------:R-:W-:Y:S01]  /*0d30*/  UMOV UR14, 0x659a6f44 ;  /* 0x659a6f44000e7882 */ /* 0x000fe20000000000 */
[----:B------:R-:W-:Y:S02]  /*0d40*/  UMOV UR15, 0x4073125a ;  /* 0x4073125a000f7882 */ /* 0x000fe40000000000 */
[----:B------:R-:W-:Y:S01]  /*0d50*/  DFMA R48, R40, -UR14, R48 ;  /* 0x8000000e28307c2b */ /* 0x000fe20008000030 */
[----:B------:R-:W-:Y:S01]  /*0d60*/  UMOV UR14, 0x63a51046 ;  /* 0x63a51046000e7882 */ /* 0x000fe20000000000 */
[----:B------:R-:W-:Y:S02]  /*0d70*/  UMOV UR15, 0x40304f90 ;  /* 0x40304f90000f7882 */ /* 0x000fe40000000000 */
[----:B------:R-:W-:Y:S01]  /*0d80*/  DFMA R50, R26, UR12, R50 ;  /* 0x0000000c1a327c2b */ /* 0x000fe20008000032 */
[----:B------:R-:W-:Y:S01]  /*0d90*/  UMOV UR12, 0x7c8e5458 ;  /* 0x7c8e5458000c7882 */ /* 0x000fe20000000000 */
[----:B------:R-:W-:-:S05]  /*0da0*/  UMOV UR13, 0x40446374 ;  /* 0x40446374000d7882 */ /* 0x000fca0000000000 */
[----:B------:R0:W-:Y:S02]  /*0db0*/  STG.E.64 desc[UR6][R4.64+0x78], R50 ;  /* 0x0000783204007986 */ /* 0x0001e4000c101b06 */
[----:B0-----:R-:W-:Y:S01]  /*0dc0*/  DMUL R50, R20, -UR12 ;  /* 0x8000000c14327c28 */ /* 0x001fe20008000000 */
[----:B------:R-:W-:Y:S01]  /*0dd0*/  UMOV UR12, 0x48d55f61 ;  /* 0x48d55f61000c7882 */ /* 0x000fe20000000000 */
[----:B------:R-:W-:-:S06]  /*0de0*/  UMOV UR13, 0x403227f9 ;  /* 0x403227f9000d7882 */ /* 0x000fcc0000000000 */
[----:B------:R-:W-:Y:S01]  /*0df0*/  DFMA R52, R6, UR12, R50 ;  /* 0x0000000c06347c2b */ /* 0x000fe20008000032 */
[----:B------:R-:W-:Y:S01]  /*0e00*/  UMOV UR12, 0x8598f72 ;  /* 0x08598f72000c7882 */ /* 0x000fe20000000000 */
[----:B------:R-:W-:Y:S01]  /*0e10*/  DMUL R50, R32, UR24 ;  /* 0x0000001820327c28 */ /* 0x000fe20008000000 */
[----:B------:R-:W-:-:S05]  /*0e20*/  UMOV UR13, 0x406bcd31 ;  /* 0x406bcd31000d7882 */ /* 0x000fca0000000000 */
[----:B------:R-:W-:Y:S01]  /*0e30*/  DFMA R52, R14, UR12, R52 ;  /* 0x0000000c0e347c2b */ /* 0x000fe20008000034 */
[----:B------:R-:W-:Y:S01]  /*0e40*/  UMOV UR12, 0xe4704373 ;  /* 0xe4704373000c7882 */ /* 0x000fe20000000000 */
[----:B------:R-:W-:Y:S02]  /*0e50*/  UMOV UR13, 0x400d8ca1 ;  /* 0x400d8ca1000d7882 */ /* 0x000fe40000000000 */
[----:B------:R-:W-:Y:S01]  /*0e60*/  DFMA R50, R38, UR12, R50 ;  /* 0x0000000c26327c2b */ /* 0x000fe20008000032 */
[----:B------:R-:W-:Y:S01]  /*0e70*/  UMOV UR12, 0xd5c3e53a ;  /* 0xd5c3e53a000c7882 */ /* 0x000fe20000000000 */
[----:B------:R-:W-:Y:S01]  /*0e80*/  UMOV UR13, 0x402e83c3 ;  /* 0x402e83c3000d7882 */ /* 0x000fe20000000000 */
[----:B------:R-:W-:Y:S05]  /*0e90*/  STG.E.64 desc[UR6][R4.64+0x80], R52 ;  /* 0x0000803404007986 */ /* 0x000fea000c101b06 */
[----:B------:R-:W-:Y:S01]  /*0ea0*/  DFMA R50, R10, -UR12, R50 ;  /* 0x8000000c0a327c2b */ /* 0x000fe20008000032 */
[----:B------:R-:W-:Y:S01]  /*0eb0*/  UMOV UR12, 0xdb5669fa ;  /* 0xdb5669fa000c7882 */ /* 0x000fe20000000000 */
[----:B------:R-:W-:-:S06]  /*0ec0*/  UMOV UR13, 0x404f742e ;  /* 0x404f742e000d7882 */ /* 0x000fcc0000000000 */
[----:B------:R-:W-:Y:S01]  /*0ed0*/  DFMA R50, R8, -UR12, R50 ;  /* 0x8000000c08327c2b */ /* 0x000fe20008000032 */
[----:B------:R-:W-:Y:S01]  /*0ee0*/  UMOV UR12, 0xd37ad928 ;  /* 0xd37ad928000c7882 */ /* 0x000fe20000000000 */
[----:B------:R-:W-:-:S05]  /*0ef0*/  UMOV UR13, 0x40663dc0 ;  /* 0x40663dc0000d7882 */ /* 0x000fca0000000000 */
[----:B------:R0:W-:Y:S02]  /*0f00*/  STG.E.64 desc[UR6][R4.64+0xa8], R50 ;  /* 0x0000a83204007986 */ /* 0x0001e4000c101b06 */
[----:B0-----:R-:W-:Y:S01]  /*0f10*/  DMUL R50, R34, UR12 ;  /* 0x0000000c22327c28 */ /* 0x001fe20008000000 */
[----:B------:R-:W-:Y:S01]  /*0f20*/  UMOV UR12, 0x63a51046 ;  /* 0x63a51046000c7882 */ /* 0x000fe20000000000 */
[----:B------:R-:W-:-:S06]  /*0f30*/  UMOV UR13, 0x40304f90 ;  /* 0x40304f90000d7882 */ /* 0x000fcc0000000000 */
[C-C-:B------:R-:W-:Y:S02]  /*0f40*/  DFMA R52, R36.reuse, UR16, -R50.reuse ;  /* 0x0000001024347c2b */ /* 0x140fe40008000832 */
[----:B------:R-:W-:Y:S01]  /*0f50*/  DFMA R50, R36, UR16, R50 ;  /* 0x0000001024327c2b */ /* 0x000fe20008000032 */
[----:B------:R-:W-:Y:S01]  /*0f60*/  UMOV UR16, 0xd49eef6c ;  /* 0xd49eef6c00107882 */ /* 0x000fe20000000000 */
[----:B------:R-:W-:Y:S02]  /*0f70*/  UMOV UR17, 0x4054c6e1 ;  /* 0x4054c6e100117882 */ /* 0x000fe40000000000 */
[----:B------:R-:W-:Y:S01]  /*0f80*/  DFMA R48, R2, UR16, R48 ;  /* 0x0000001002307c2b */ /* 0x000fe20008000030 */
[----:B------:R-:W-:Y:S01]  /*0f90*/  UMOV UR16, 0x4aa25ac6 ;  /* 0x4aa25ac600107882 */ /* 0x000fe20000000000 */
[C---:B------:R-:W-:Y:S01]  /*0fa0*/  DFMA R52, R18.reuse, UR12, R52 ;  /* 0x0000000c12347c2b */ /* 0x040fe20008000034 */
[----:B------:R-:W-:Y:S01]  /*0fb0*/  UMOV UR17, 0x404b10ca ;  /* 0x404b10ca00117882 */ /* 0x000fe20000000000 */
[----:B------:R-:W-:Y:S01]  /*0fc0*/  UMOV UR12, 0x6a4981d ;  /* 0x06a4981d000c7882 */ /* 0x000fe20000000000 */
[----:B------:R-:W-:Y:S01]  /*0fd0*/  UMOV UR13, 0x403963c8 ;  /* 0x403963c8000d7882 */ /* 0x000fe20000000000 */
[----:B------:R-:W-:-:S02]  /*0fe0*/  DFMA R50, R18, -UR14, R50 ;  /* 0x8000000e12327c2b */ /* 0x000fc40008000032 */
[----:B------:R-:W-:Y:S02]  /*0ff0*/  DFMA R48, R26, -UR16, R48 ;  /* 0x800000101a307c2b */ /* 0x000fe40008000030 */
[----:B------:R-:W-:-:S05]  /*1000*/  DFMA R52, R46, -UR12, R52 ;  /* 0x8000000c2e347c2b */ /* 0x000fca0008000034 */
[----:B------:R0:W-:Y:S04]  /*1010*/  STG.E.64 desc[UR6][R4.64+0x88], R48 ;  /* 0x0000883004007986 */ /* 0x0001e8000c101b06 */
[----:B------:R1:W-:Y:S01]  /*1020*/  STG.E.64 desc[UR6][R4.64+0x58], R52 ;  /* 0x0000583404007986 */ /* 0x0003e2000c101b06 */
[----:B0-----:R-:W-:Y:S02]  /*1030*/  DMUL R48, R32, -UR16 ;  /* 0x8000001020307c28 */ /* 0x001fe40008000000 */
[----:B-1----:R-:W-:Y:S01]  /*1040*/  DFMA R52, R46, -UR12, R50 ;  /* 0x8000000c2e347c2b */ /* 0x002fe20008000032 */
[----:B------:R-:W-:Y:S01]  /*1050*/  UMOV UR12, 0x107f25f0 ;  /* 0x107f25f0000c7882 */ /* 0x000fe20000000000 */
[----:B------:R-:W-:-:S04]  /*1060*/  UMOV UR13, 0x40309f1b ;  /* 0x40309f1b000d7882 */ /* 0x000fc80000000000 */
[C-C-:B------:R-:W-:Y:S02]  /*1070*/  DFMA R50, R38.reuse, -UR12, R48.reuse ;  /* 0x8000000c26327c2b */ /* 0x140fe40008000030 */
[----:B------:R-:W-:Y:S01]  /*1080*/  DFMA R48, R38, -UR22, R48 ;  /* 0x8000001626307c2b */ /* 0x000fe20008000030 */
[----:B------:R-:W-:Y:S01]  /*1090*/  UMOV UR22, 0xcd23ddfe ;  /* 0xcd23ddfe00167882 */ /* 0x000fe20000000000 */
[----:B------:R-:W-:Y:S01]  /*10a0*/  UMOV UR23, 0x40510ee8 ;  /* 0x40510ee800177882 */ /* 0x000fe20000000000 */
[----:B------:R0:W-:Y:S03]  /*10b0*/  STG.E.64 desc[UR6][R4.64+0xb0], R52 ;  /* 0x0000b03404007986 */ /* 0x0001e6000c101b06 */
[C---:B------:R-:W-:Y:S02]  /*10c0*/  DFMA R50, R24.reuse, UR18, R50 ;  /* 0x0000001218327c2b */ /* 0x040fe40008000032 */
[----:B------:R-:W-:Y:S01]  /*10d0*/  DFMA R48, R24, UR22, R48 ;  /* 0x0000001618307c2b */ /* 0x000fe20008000030 */
[----:B------:R-:W-:Y:S01]  /*10e0*/  UMOV UR22, 0x589296d ;  /* 0x0589296d00167882 */ /* 0x000fe20000000000 */
[----:B------:R-:W-:-:S04]  /*10f0*/  UMOV UR23, 0x4065287c ;  /* 0x4065287c00177882 */ /* 0x000fc80000000000 */
[----:B------:R-:W-:Y:S01]  /*1100*/  DFMA R50, R10, -UR20, R50 ;  /* 0x800000140a327c2b */ /* 0x000fe20008000032 */
[----:B------:R-:W-:Y:S01]  /*1110*/  UMOV UR20, 0xe068a981 ;  /* 0xe068a98100147882 */ /* 0x000fe20000000000 */
[----:B------:R-:W-:Y:S02]  /*1120*/  UMOV UR21, 0x407605a7 ;  /* 0x407605a700157882 */ /* 0x000fe40000000000 */
[----:B0-----:R-:W-:Y:S01]  /*1130*/  DMUL R52, R36, -UR20 ;  /* 0x8000001424347c28 */ /* 0x001fe20008000000 */
[----:B------:R-:W-:Y:S01]  /*1140*/  UMOV UR20, 0x659a6f44 ;  /* 0x659a6f4400147882 */ /* 0x000fe20000000000 */
[----:B------:R-:W-:Y:S01]  /*1150*/  UMOV UR21, 0x4073125a ;  /* 0x4073125a00157882 */ /* 0x000fe20000000000 */
[----:B------:R0:W-:Y:S01]  /*1160*/  STG.E.64 desc[UR6][R4.64+0x60], R50 ;  /* 0x0000603204007986 */ /* 0x0001e2000c101b06 */
[----:B------:R-:W-:Y:S01]  /*1170*/  DFMA R48, R10, UR20, R48 ;  /* 0x000000140a307c2b */ /* 0x000fe20008000030 */
[----:B------:R-:W-:Y:S01]  /*1180*/  UMOV UR20, 0x6675a9a ;  /* 0x06675a9a00147882 */ /* 0x000fe20000000000 */
[----:B------:R-:W-:-:S02]  /*1190*/  UMOV UR21, 0x4025cbd5 ;  /* 0x4025cbd500157882 */ /* 0x000fc40000000000 */
[----:B------:R-:W-:Y:S01]  /*11a0*/  DFMA R52, R46, UR22, R52 ;  /* 0x000000162e347c2b */ /* 0x000fe20008000034 */
[----:B------:R-:W-:Y:S01]  /*11b0*/  UMOV UR22, 0x15062ffc ;  /* 0x15062ffc00167882 */ /* 0x000fe20000000000 */
[----:B------:R-:W-:Y:S01]  /*11c0*/  UMOV UR23, 0x403b4b0e ;  /* 0x403b4b0e00177882 */ /* 0x000fe20000000000 */
[----:B------:R1:W-:Y:S04]  /*11d0*/  STG.E.64 desc[UR6][R4.64+0xb8], R48 ;  /* 0x0000b83004007986 */ /* 0x0003e8000c101b06 */
[----:B------:R2:W-:Y:S01]  /*11e0*/  STG.E.64 desc[UR6][R4.64+0xc0], R52 ;  /* 0x0000c03404007986 */ /* 0x0005e2000c101b06 */
[----:B0-----:R-:W-:Y:S01]  /*11f0*/  DMUL R50, R40, UR20 ;  /* 0x0000001428327c28 */ /* 0x001fe20008000000 */
[----:B------:R-:W-:Y:S01]  /*1200*/  UMOV UR20, 0x5257f68 ;  /* 0x05257f6800147882 */ /* 0x000fe20000000000 */
[----:B------:R-:W-:Y:S01]  /*1210*/  UMOV UR21, 0x403af5df ;  /* 0x403af5df00157882 */ /* 0x000fe20000000000 */
[----:B-1----:R-:W-:Y:S01]  /*1220*/  DMUL R48, R22, UR18 ;  /* 0x0000001216307c28 */ /* 0x002fe20008000000 */
[----:B------:R-:W-:Y:S01]  /*1230*/  UMOV UR18, 0xe052ebec ;  /* 0xe052ebec00127882 */ /* 0x000fe20000000000 */
[----:B------:R-:W-:-:S03]  /*1240*/  UMOV UR19, 0x4066e2d2 ;  /* 0x4066e2d200137882 */ /* 0x000fc60000000000 */
[----:B------:R-:W-:Y:S01]  /*1250*/  DFMA R50, R42, -UR20, -R50 ;  /* 0x800000142a327c2b */ /* 0x000fe20008000832 */
[----:B------:R-:W-:Y:S01]  /*1260*/  UMOV UR20, 0x107f25f0 ;  /* 0x107f25f000147882 */ /* 0x000fe20000000000 */
[----:B------:R-:W-:Y:S01]  /*1270*/  UMOV UR21, 0x40309f1b ;  /* 0x40309f1b00157882 */ /* 0x000fe20000000000 */
[----:B------:R-:W-:Y:S01]  /*1280*/  DFMA R48, R40, UR18, R48 ;  /* 0x0000001228307c2b */ /* 0x000fe20008000030 */
[----:B------:R-:W-:Y:S01]  /*1290*/  UMOV UR18, 0xaa5036d8 ;  /* 0xaa5036d800127882 */ /* 0x000fe20000000000 */
[----:B------:R-:W-:-:S03]  /*12a0*/  UMOV UR19, 0x400f3134 ;  /* 0x400f313400137882 */ /* 0x000fc60000000000 */
[----:B------:R-:W-:Y:S01]  /*12b0*/  DFMA R50, R22, -UR18, R50 ;  /* 0x8000001216327c2b */ /* 0x000fe20008000032 */
[----:B------:R-:W-:Y:S01]  /*12c0*/  UMOV UR18, 0x7c8e5458 ;  /* 0x7c8e545800127882 */ /* 0x000fe20000000000 */
[----:B------:R-:W-:Y:S01]  /*12d0*/  UMOV UR19, 0x40646374 ;  /* 0x4064637400137882 */ /* 0x000fe20000000000 */
[----:B------:R-:W-:Y:S01]  /*12e0*/  DFMA R48, R2, UR20, R48 ;  /* 0x0000001402307c2b */ /* 0x000fe20008000030 */
[----:B------:R-:W-:Y:S01]  /*12f0*/  UMOV UR20, 0xe84e7f22 ;  /* 0xe84e7f2200147882 */ /* 0x000fe20000000000 */
[----:B------:R-:W-:-:S03]  /*1300*/  UMOV UR21, 0x4070843d ;  /* 0x4070843d00157882 */ /* 0x000fc60000000000 */
[C---:B--2---:R-:W-:Y:S01]  /*1310*/  DFMA R52, R26.reuse, UR24, R50 ;  /* 0x000000181a347c2b */ /* 0x044fe20008000032 */
[----:B------:R-:W-:Y:S01]  /*1320*/  UMOV UR24, 0xd49eef6c ;  /* 0xd49eef6c00187882 */ /* 0x000fe20000000000 */
[----:B------:R-:W-:Y:S01]  /*1330*/  UMOV UR25, 0x4064c6e1 ;  /* 0x4064c6e100197882 */ /* 0x000fe20000000000 */
[----:B------:R-:W-:Y:S01]  /*1340*/  DFMA R48, R26, -UR16, R48 ;  /* 0x800000101a307c2b */ /* 0x000fe20008000030 */
[----:B------:R-:W-:Y:S01]  /*1350*/  UMOV UR16, 0x589296d ;  /* 0x0589296d00107882 */ /* 0x000fe20000000000 */
[----:B------:R-:W-:Y:S02]  /*1360*/  UMOV UR17, 0x4045287c ;  /* 0x4045287c00117882 */ /* 0x000fe40000000000 */
[----:B------:R-:W-:Y:S04]  /*1370*/  STG.E.64 desc[UR6][R4.64+0xe0], R52 ;  /* 0x0000e03404007986 */ /* 0x000fe8000c101b06 */
[----:B------:R0:W-:Y:S02]  /*1380*/  STG.E.64 desc[UR6][R4.64+0xf0], R48 ;  /* 0x0000f03004007986 */ /* 0x0001e4000c101b06 */
[----:B0-----:R-:W-:Y:S01]  /*1390*/  DMUL R48, R30, UR16 ;  /* 0x000000101e307c28 */ /* 0x001fe20008000000 */
[----:B------:R-:W-:Y:S01]  /*13a0*/  UMOV UR16, 0x611c7f2c ;  /* 0x611c7f2c00107882 */ /* 0x000fe20000000000 */
[----:B------:R-:W-:-:S06]  /*13b0*/  UMOV UR17, 0x4058354c ;  /* 0x4058354c00117882 */ /* 0x000fcc0000000000 */
[C-C-:B------:R-:W-:Y:S02]  /*13c0*/  DFMA R50, R6.reuse, -UR16, R48.reuse ;  /* 0x8000001006327c2b */ /* 0x140fe40008000030 */
[----:B------:R-:W-:Y:S01]  /*13d0*/  DFMA R52, R6, -UR16, -R48 ;  /* 0x8000001006347c2b */ /* 0x000fe20008000830 */
[----:B------:R-:W-:Y:S01]  /*13e0*/  UMOV UR16, 0xe84e7f22 ;  /* 0xe84e7f2200107882 */ /* 0x000fe20000000000 */
[----:B------:R-:W-:-:S04]  /*13f0*/  UMOV UR17, 0x4070843d ;  /* 0x4070843d00117882 */ /* 0x000fc80000000000 */
[C---:B------:R-:W-:Y:S02]  /*1400*/  DFMA R50, R20.reuse, UR18, R50 ;  /* 0x0000001214327c2b */ /* 0x040fe40008000032 */
[----:B------:R-:W-:Y:S01]  /*1410*/  DFMA R52, R20, UR18, R52 ;  /* 0x0000001214347c2b */ /* 0x000fe20008000034 */
[----:B------:R-:W-:Y:S01]  /*1420*/  UMOV UR18, 0x8716e72e ;  /* 0x8716e72e00127882 */ /* 0x000fe20000000000 */
[----:B------:R-:W-:-:S04]  /*1430*/  UMOV UR19, 0x40620b31 ;  /* 0x40620b3100137882 */ /* 0x000fc80000000000 */
[----:B------:R-:W-:Y:S01]  /*1440*/  DFMA R50, R44, -UR20, R50 ;  /* 0x800000142c327c2b */ /* 0x000fe20008000032 */
[----:B------:R-:W-:Y:S01]  /*1450*/  UMOV UR20, 0xcd23ddfd ;  /* 0xcd23ddfd00147882 */ /* 0x000fe20000000000 */
[----:B------:R-:W-:-:S05]  /*1460*/  UMOV UR21, 0x40710ee8 ;  /* 0x40710ee800157882 */ /* 0x000fca0000000000 */
[----:B------:R0:W-:Y:S02]  /*1470*/  STG.E.64 desc[UR6][R4.64+0x90], R50 ;  /* 0x0000903204007986 */ /* 0x0001e4000c101b06 */
[----:B0-----:R-:W-:Y:S01]  /*1480*/  DFMA R50, R44, UR16, R52 ;  /* 0x000000102c327c2b */ /* 0x001fe20008000034 */
[----:B------:R-:W-:Y:S01]  /*1490*/  UMOV UR16, 0xc6293f3d ;  /* 0xc6293f3d00107882 */ /* 0x000fe20000000000 */
[----:B------:R-:W-:Y:S02]  /*14a0*/  UMOV UR17, 0x405bb3d7 ;  /* 0x405bb3d700117882 */ /* 0x000fe40000000000 */
[----:B------:R-:W-:-:S03]  /*14b0*/  DMUL R52, R38, UR16 ;  /* 0x0000001026347c28 */ /* 0x000fc60008000000 */
[----:B------:R0:W-:Y:S05]  /*14c0*/  STG.E.64 desc[UR6][R4.64+0xf8], R50 ;  /* 0x0000f83204007986 */ /* 0x0001ea000c101b06 */
[----:B------:R-:W-:-:S08]  /*14d0*/  DFMA R52, R32, UR18, R52 ;  /* 0x0000001220347c2b */ /* 0x000fd00008000034 */
[----:B------:R-:W-:Y:S02]  /*14e0*/  DFMA R52, R24, -UR20, R52 ;  /* 0x8000001418347c2b */ /* 0x000fe40008000034 */
[----:B0-----:R-:W-:Y:S01]  /*14f0*/  DMUL R50, R2, UR16 ;  /* 0x0000001002327c28 */ /* 0x001fe20008000000 */
[----:B------:R-:W-:Y:S01]  /*1500*/  UMOV UR16, 0x9577986a ;  /* 0x9577986a00107882 */ /* 0x000fe20000000000 */
[----:B------:R-:W-:-:S03]  /*1510*/  UMOV UR17, 0x40687758 ;  /* 0x4068775800117882 */ /* 0x000fc60000000000 */
[----:B------:R-:W-:Y:S03]  /*1520*/  STG.E.64 desc[UR6][R4.64+0xc8], R52 ;  /* 0x0000c83404007986 */ /* 0x000fe6000c101b06 */
[----:B------:R-:W-:Y:S01]  /*1530*/  DFMA R50, R22, -UR20, -R50 ;  /* 0x8000001416327c2b */ /* 0x000fe20008000832 */
        /* <DEDUP_REMOVED lines=11> */
[----:B------:R-:W-:Y:S02]  /*15f0*/  UMOV UR17, 0x40396b25 ;  /* 0x40396b2500117882 */ /* 0x000fe40000000000 */
[----:B------:R-:W-:Y:S01]  /*1600*/  DFMA R34, R34, -UR16, -R28 ;  /* 0x8000001022227c2b */ /* 0x000fe2000800081c */
[----:B------:R-:W-:Y:S01]  /*1610*/  UMOV UR16, 0xa4f171e4 ;  /* 0xa4f171e400107882 */ /* 0x000fe20000000000 */
[----:B------:R-:W-:Y:S01]  /*1620*/  UMOV UR17, 0x3fdcdeb5 ;  /* 0x3fdcdeb500117882 */ /* 0x000fe20000000000 */
[----:B------:R0:W-:Y:S01]  /*1630*/  STG.E.64 desc[UR6][R4.64+0x108], R52 ;  /* 0x0001083404007986 */ /* 0x0001e2000c101b06 */
[----:B------:R-:W-:Y:S01]  /*1640*/  DMUL R28, R32, UR16 ;  /* 0x00000010201c7c28 */ /* 0x000fe20008000000 */
[----:B------:R-:W-:Y:S01]  /*1650*/  UMOV UR16, 0x6b543294 ;  /* 0x6b54329400107882 */ /* 0x000fe20000000000 */
[----:B------:R-:W-:-:S02]  /*1660*/  UMOV UR17, 0x3ff62979 ;  /* 0x3ff6297900117882 */ /* 0x000fc40000000000 */
[----:B------:R-:W-:-:S04]  /*1670*/  DFMA R34, R18, -UR14, R34 ;  /* 0x8000000e12227c2b */ /* 0x000fc80008000022 */
[----:B------:R-:W-:Y:S01]  /*1680*/  DFMA R50, R38, UR16, R28 ;  /* 0x0000001026327c2b */ /* 0x000fe2000800001c */
[----:B------:R-:W-:Y:S01]  /*1690*/  UMOV UR16, 0xcd23ddfe ;  /* 0xcd23ddfe00107882 */ /* 0x000fe20000000000 */
[----:B------:R-:W-:Y:S01]  /*16a0*/  UMOV UR17, 0x40510ee8 ;  /* 0x40510ee800117882 */ /* 0x000fe20000000000 */
[----:B0-----:R-:W-:-:S08]  /*16b0*/  DMUL R52, R32, -UR10 ;  /* 0x8000000a20347c28 */ /* 0x001fd00008000000 */
[----:B------:R-:W-:Y:S01]  /*16c0*/  DFMA R28, R38, -UR18, R52 ;  /* 0x80000012261c7c2b */ /* 0x000fe20008000034 */
[----:B------:R-:W-:Y:S01]  /*16d0*/  UMOV UR18, 0xea722246 ;  /* 0xea72224600127882 */ /* 0x000fe20000000000 */
[----:B------:R-:W-:Y:S02]  /*16e0*/  UMOV UR19, 0x40037ec0 ;  /* 0x40037ec000137882 */ /* 0x000fe40000000000 */
[C---:B------:R-:W-:Y:S01]  /*16f0*/  DFMA R50, R24.reuse, UR18, R50 ;  /* 0x0000001218327c2b */ /* 0x040fe20008000032 */
[----:B------:R-:W-:Y:S01]  /*1700*/  UMOV UR18, 0xd5c3e53b ;  /* 0xd5c3e53b00127882 */ /* 0x000fe20000000000 */
[----:B------:R-:W-:Y:S02]  /*1710*/  UMOV UR19, 0x400e83c3 ;  /* 0x400e83c300137882 */ /* 0x000fe40000000000 */
[----:B------:R-:W-:Y:S01]  /*1720*/  DFMA R28, R24, -UR16, R28 ;  /* 0x80000010181c7c2b */ /* 0x000fe2000800001c */
        /* <DEDUP_REMOVED lines=8> */
[----:B------:R-:W-:Y:S01]  /*17b0*/  DFMA R34, R46, -UR16, R34 ;  /* 0x800000102e227c2b */ /* 0x000fe20008000022 */
[----:B------:R-:W-:Y:S01]  /*17c0*/  UMOV UR16, 0x5257f6a ;  /* 0x05257f6a00107882 */ /* 0x000fe20000000000 */
[----:B------:R-:W-:Y:S01]  /*17d0*/  UMOV UR17, 0x401af5df ;  /* 0x401af5df00117882 */ /* 0x000fe20000000000 */
[----:B------:R-:W-:Y:S01]  /*17e0*/  STG.E.64 desc[UR6][R4.64+0x130], R10 ;  /* 0x0001300a04007986 */ /* 0x000fe2000c101b06 */
[----:B------:R-:W-:Y:S01]  /*17f0*/  DFMA R8, R8, UR16, R50 ;  /* 0x0000001008087c2b */ /* 0x000fe20008000032 */
[----:B------:R-:W-:Y:S01]  /*1800*/  UMOV UR16, 0x63a51045 ;  /* 0x63a5104500107882 */ /* 0x000fe20000000000 */
[----:B------:R-:W-:Y:S01]  /*1810*/  UMOV UR17, 0x40604f90 ;  /* 0x40604f9000117882 */ /* 0x000fe20000000000 */
[----:B------:R0:W-:Y:S01]  /*1820*/  STG.E.64 desc[UR6][R4.64+0x128], R34 ;  /* 0x0001282204007986 */ /* 0x0001e2000c101b06 */
[----:B------:R-:W-:Y:S01]  /*1830*/  DMUL R28, R18, UR16 ;  /* 0x00000010121c7c28 */ /* 0x000fe20008000000 */
[----:B------:R-:W-:Y:S01]  /*1840*/  UMOV UR16, 0xda1731ce ;  /* 0xda1731ce00107882 */ /* 0x000fe20000000000 */
[----:B------:R-:W-:Y:S01]  /*1850*/  UMOV UR17, 0x405a6d2f ;  /* 0x405a6d2f00117882 */ /* 0x000fe20000000000 */
[----:B------:R-:W-:Y:S05]  /*1860*/  STG.E.64 desc[UR6][R4.64+0x120], R8 ;  /* 0x0001200804007986 */ /* 0x000fea000c101b06 */
[----:B------:R-:W-:-:S02]  /*1870*/  DFMA R50, R36, UR16, -R28 ;  /* 0x0000001024327c2b */ /* 0x000fc4000800081c */
[----:B------:R-:W-:Y:S01]  /*1880*/  DFMA R36, R36, UR16, R28 ;  /* 0x0000001024247c2b */ /* 0x000fe2000800001c */
[----:B------:R-:W-:Y:S01]  /*1890*/  UMOV UR16, 0x8716e72f ;  /* 0x8716e72f00107882 */ /* 0x000fe20000000000 */
[----:B------:R-:W-:Y:S01]  /*18a0*/  UMOV UR17, 0x40520b31 ;  /* 0x40520b3100117882 */ /* 0x000fe20000000000 */
[C---:B0-----:R-:W-:Y:S01]  /*18b0*/  DMUL R34, R46.reuse, UR18 ;  /* 0x000000122e227c28 */ /* 0x041fe20008000000 */
[----:B------:R-:W-:Y:S01]  /*18c0*/  UMOV UR18, 0xc6293f3a ;  /* 0xc6293f3a00127882 */ /* 0x000fe20000000000 */
[----:B------:R-:W-:Y:S01]  /*18d0*/  UMOV UR19, 0x404bb3d7 ;  /* 0x404bb3d700137882 */ /* 0x000fe20000000000 */
[C---:B------:R-:W-:Y:S02]  /*18e0*/  DFMA R50, R46.reuse, UR20, R50 ;  /* 0x000000142e327c2b */ /* 0x040fe40008000032 */
[----:B------:R-:W-:-:S03]  /*18f0*/  DFMA R36, R46, UR20, R36 ;  /* 0x000000142e247c2b */ /* 0x000fc60008000024 */
[----:B------:R-:W-:Y:S02]  /*1900*/  DADD R52, R28, -R34 ;  /* 0x000000001c347229 */ /* 0x000fe40000000822 */
[----:B------:R-:W-:Y:S01]  /*1910*/  DMUL R28, R32, UR16 ;  /* 0x00000010201c7c28 */ /* 0x000fe20008000000 */
[----:B------:R0:W-:Y:S04]  /*1920*/  STG.E.64 desc[UR6][R4.64+0x68], R50 ;  /* 0x0000683204007986 */ /* 0x0001e8000c101b06 */
[----:B------:R1:W-:Y:S04]  /*1930*/  STG.E.64 desc[UR6][R4.64+0xd0], R52 ;  /* 0x0000d03404007986 */ /* 0x0003e8000c101b06 */
[----:B------:R-:W-:Y:S01]  /*1940*/  STG.E.64 desc[UR6][R4.64+0x138], R36 ;  /* 0x0001382404007986 */ /* 0x000fe2000c101b06 */
[----:B0-----:R-:W-:-:S02]  /*1950*/  DFMA R50, R38, UR24, R28 ;  /* 0x0000001826327c2b */ /* 0x001fc4000800001c */
[----:B-1----:R-:W-:Y:S01]  /*1960*/  DFMA R52, R38, -UR18, R28 ;  /* 0x8000001226347c2b */ /* 0x002fe2000800001c */
[----:B------:R-:W-:Y:S01]  /*1970*/  UMOV UR18, 0x63a51045 ;  /* 0x63a5104500127882 */ /* 0x000fe20000000000 */
[----:B------:R-:W-:Y:S02]  /*1980*/  UMOV UR19, 0x40604f90 ;  /* 0x40604f9000137882 */ /* 0x000fe40000000000 */
[----:B------:R-:W-:Y:S01]  /*1990*/  DFMA R18, R18, -UR18, -R34 ;  /* 0x8000001212127c2b */ /* 0x000fe20008000822 */
[----:B------:R-:W-:Y:S01]  /*19a0*/  UMOV UR18, 0xa4f171e4 ;  /* 0xa4f171e400127882 */ /* 0x000fe20000000000 */
[----:B------:R-:W-:Y:S02]  /*19b0*/  UMOV UR19, 0x404cdeb5 ;  /* 0x404cdeb500137882 */ /* 0x000fe40000000000 */
[C---:B------:R-:W-:Y:S02]  /*19c0*/  DFMA R28, R24.reuse, UR22, R52 ;  /* 0x00000016181c7c2b */ /* 0x040fe40008000034 */
[----:B------:R-:W-:Y:S01]  /*19d0*/  DFMA R24, R24, UR26, R50 ;  /* 0x0000001a18187c2b */ /* 0x000fe20008000032 */
[----:B------:R0:W-:Y:S01]  /*19e0*/  STG.E.64 desc[UR6][R4.64+0x148], R18 ;  /* 0x0001481204007986 */ /* 0x0001e2000c101b06 */
[----:B------:R-:W-:Y:S01]  /*19f0*/  DMUL R50, R32, -UR18 ;  /* 0x8000001220327c28 */ /* 0x000fe20008000000 */
[----:B------:R-:W-:Y:S01]  /*1a00*/  UMOV UR18, 0xe4704374 ;  /* 0xe470437400127882 */ /* 0x000fe20000000000 */
[----:B------:R-:W-:Y:S01]  /*1a10*/  UMOV UR19, 0x403d8ca1 ;  /* 0x403d8ca100137882 */ /* 0x000fe20000000000 */
[----:B------:R-:W-:Y:S04]  /*1a20*/  STG.E.64 desc[UR6][R4.64+0x70], R28 ;  /* 0x0000701c04007986 */ /* 0x000fe8000c101b06 */
[----:B------:R-:W-:Y:S01]  /*1a30*/  STG.E.64 desc[UR6][R4.64+0x140], R24 ;  /* 0x0001401804007986 */ /* 0x000fe2000c101b06 */
[C-C-:B------:R-:W-:Y:S01]  /*1a40*/  DFMA R34, R38.reuse, UR18, R50.reuse ;  /* 0x0000001226227c2b */ /* 0x140fe20008000032 */
[----:B------:R-:W-:Y:S01]  /*1a50*/  UMOV UR18, 0x611c7f28 ;  /* 0x611c7f2800127882 */ /* 0x000fe20000000000 */
[----:B------:R-:W-:Y:S01]  /*1a60*/  UMOV UR19, 0x4028354c ;  /* 0x4028354c00137882 */ /* 0x000fe20000000000 */
[----:B------:R-:W-:Y:S01]  /*1a70*/  DFMA R38, R38, -UR28, R50 ;  /* 0x8000001c26267c2b */ /* 0x000fe20008000032 */
[----:B------:R-:W-:Y:S01]  /*1a80*/  UMOV UR28, 0x611c7f2a ;  /* 0x611c7f2a001c7882 */ /* 0x000fe20000000000 */
[----:B------:R-:W-:Y:S01]  /*1a90*/  UMOV UR29, 0x4008354c ;  /* 0x4008354c001d7882 */ /* 0x000fe20000000000 */
[C---:B------:R-:W-:Y:S01]  /*1aa0*/  DFMA R12, R6.reuse, UR18, R12 ;  /* 0x00000012060c7c2b */ /* 0x040fe2000800000c */
[----:B------:R-:W-:Y:S01]  /*1ab0*/  UMOV UR18, 0x40bdaa1d ;  /* 0x40bdaa1d00127882 */ /* 0x000fe20000000000 */
[----:B------:R-:W-:Y:S01]  /*1ac0*/  UMOV UR19, 0x40402388 ;  /* 0x4040238800137882 */ /* 0x000fe20000000000 */
[C---:B------:R-:W-:Y:S01]  /*1ad0*/  DFMA R16, R6.reuse, UR28, R16 ;  /* 0x0000001c06107c2b */ /* 0x040fe20008000010 */
[----:B------:R-:W-:Y:S01]  /*1ae0*/  STG.E.64 desc[UR6][R4.64+0xd8], R34 ;  /* 0x0000d82204007986 */ /* 0x000fe2000c101b06 */
[----:B------:R-:W-:-:S02]  /*1af0*/  DFMA R50, R6, -UR18, R48 ;  /* 0x8000001206327c2b */ /* 0x000fc40008000030 */
[----:B------:R-:W-:Y:S01]  /*1b00*/  DFMA R48, R6, -UR18, -R48 ;  /* 0x8000001206307c2b */ /* 0x000fe20008000830 */
[----:B------:R-:W-:Y:S01]  /*1b10*/  UMOV UR18, 0x63a51047 ;  /* 0x63a5104700127882 */ /* 0x000fe20000000000 */
[----:B------:R-:W-:Y:S01]  /*1b20*/  UMOV UR19, 0x40104f90 ;  /* 0x40104f9000137882 */ /* 0x000fe20000000000 */
[C---:B------:R-:W-:Y:S01]  /*1b30*/  DFMA R12, R20.reuse, -UR14, R12 ;  /* 0x8000000e140c7c2b */ /* 0x040fe2000800000c */
[----:B------:R-:W-:Y:S01]  /*1b40*/  UMOV UR14, 0x63a51048 ;  /* 0x63a51048000e7882 */ /* 0x000fe20000000000 */
[----:B------:R-:W-:Y:S01]  /*1b50*/  UMOV UR15, 0x40404f90 ;  /* 0x40404f90000f7882 */ /* 0x000fe20000000000 */
[C---:B------:R-:W-:Y:S01]  /*1b60*/  DFMA R16, R20.reuse, UR18, R16 ;  /* 0x0000001214107c2b */ /* 0x040fe20008000010 */
[----:B------:R-:W-:Y:S01]  /*1b70*/  UMOV UR18, 0xe07d67b5 ;  /* 0xe07d67b500127882 */ /* 0x000fe20000000000 */
[C---:B------:R-:W-:Y:S01]  /*1b80*/  DFMA R50, R20.reuse, -UR14, R50 ;  /* 0x8000000e14327c2b */ /* 0x040fe20008000032 */
[----:B------:R-:W-:Y:S01]  /*1b90*/  UMOV UR19, 0x40435836 ;  /* 0x4043583600137882 */ /* 0x000fe20000000000 */
[----:B------:R-:W-:Y:S01]  /*1ba0*/  DFMA R48, R20, -UR14, R48 ;  /* 0x8000000e14307c2b */ /* 0x000fe20008000030 */
[----:B------:R-:W-:Y:S01]  /*1bb0*/  UMOV UR14, 0xda1731d1 ;  /* 0xda1731d1000e7882 */ /* 0x000fe20000000000 */
[----:B------:R-:W-:Y:S01]  /*1bc0*/  UMOV UR15, 0x404a6d2f ;  /* 0x404a6d2f000f7882 */ /* 0x000fe20000000000 */
[----:B------:R-:W-:Y:S01]  /*1bd0*/  DMUL R46, R46, UR18 ;  /* 0x000000122e2e7c28 */ /* 0x000fe20008000000 */
[----:B------:R-:W-:Y:S01]  /*1be0*/  UMOV UR18, 0x66f5efc9 ;  /* 0x66f5efc900127882 */ /* 0x000fe20000000000 */
[----:B------:R-:W-:Y:S01]  /*1bf0*/  UMOV UR19, 0x400e33a4 ;  /* 0x400e33a400137882 */ /* 0x000fe20000000000 */
[C---:B------:R-:W-:Y:S01]  /*1c00*/  DFMA R12, R44.reuse, -UR14, R12 ;  /* 0x8000000e2c0c7c2b */ /* 0x040fe2000800000c */
[----:B------:R-:W-:Y:S01]  /*1c10*/  UMOV UR14, 0xe6ba2136 ;  /* 0xe6ba2136000e7882 */ /* 0x000fe20000000000 */
[----:B------:R-:W-:Y:S01]  /*1c20*/  UMOV UR15, 0x40319e1f ;  /* 0x40319e1f000f7882 */ /* 0x000fe20000000000 */
[C---:B------:R-:W-:Y:S01]  /*1c30*/  DFMA R16, R44.reuse, UR18, R16 ;  /* 0x000000122c107c2b */ /* 0x040fe20008000010 */
[----:B------:R-:W-:Y:S01]  /*1c40*/  UMOV UR18, 0xe6ba2136 ;  /* 0xe6ba213600127882 */ /* 0x000fe20000000000 */
[----:B------:R-:W-:Y:S01]  /*1c50*/  UMOV UR19, 0x40319e1f ;  /* 0x40319e1f00137882 */ /* 0x000fe20000000000 */
[C---:B------:R-:W-:Y:S01]  /*1c60*/  DFMA R50, R44.reuse, UR14, R50 ;  /* 0x0000000e2c327c2b */ /* 0x040fe20008000032 */
[----:B------:R-:W-:Y:S01]  /*1c70*/  UMOV UR14, 0x46dbabe ;  /* 0x046dbabe000e7882 */ /* 0x000fe20000000000 */
[----:B------:R-:W-:Y:S01]  /*1c80*/  UMOV UR15, 0x4050ed30 ;  /* 0x4050ed30000f7882 */ /* 0x000fe20000000000 */
[----:B------:R-:W-:Y:S01]  /*1c90*/  DFMA R48, R44, -UR18, R48 ;  /* 0x800000122c307c2b */ /* 0x000fe20008000030 */
[----:B------:R1:W-:Y:S01]  /*1ca0*/  STG.E.64 desc[UR6][R4.64+0x158], R46 ;  /* 0x0001582e04007986 */ /* 0x0003e2000c101b06 */
[----:B------:R-:W-:Y:S01]  /*1cb0*/  DMUL R44, R30, UR14 ;  /* 0x0000000e1e2c7c28 */ /* 0x000fe20008000000 */
[----:B------:R-:W-:Y:S01]  /*1cc0*/  UMOV UR14, 0xe223233 ;  /* 0x0e223233000e7882 */ /* 0x000fe20000000000 */
[----:B------:R-:W-:Y:S01]  /*1cd0*/  UMOV UR15, 0x404d0cc2 ;  /* 0x404d0cc2000f7882 */ /* 0x000fe20000000000 */
[----:B0-----:R-:W-:Y:S01]  /*1ce0*/  DMUL R18, R2, UR24 ;  /* 0x0000001802127c28 */ /* 0x001fe20008000000 */
[----:B------:R-:W-:Y:S01]  /*1cf0*/  UMOV UR18, 0xe07d67b3 ;  /* 0xe07d67b300127882 */ /* 0x000fe20000000000 */
[----:B------:R-:W-:Y:S01]  /*1d00*/  UMOV UR19, 0x40335836 ;  /* 0x4033583600137882 */ /* 0x000fe20000000000 */
[----:B------:R-:W-:Y:S02]  /*1d10*/  STG.E.64 desc[UR6][R4.64+0x150], R38 ;  /* 0x0001502604007986 */ /* 0x000fe4000c101b06 */
[----:B------:R-:W-:-:S02]  /*1d20*/  DFMA R52, R6, UR14, -R44 ;  /* 0x0000000e06347c2b */ /* 0x000fc4000800082c */
[----:B------:R-:W-:Y:S01]  /*1d30*/  STG.E.64 desc[UR6][R4.64+0x48], R50 ;  /* 0x0000483204007986 */ /* 0x000fe2000c101b06 */
[----:B------:R-:W-:Y:S02]  /*1d40*/  DFMA R18, R22, UR26, -R18 ;  /* 0x0000001a16127c2b */ /* 0x000fe40008000812 */
[----:B-1----:R-:W-:Y:S01]  /*1d50*/  DFMA R46, R6, UR14, R44 ;  /* 0x0000000e062e7c2b */ /* 0x002fe2000800002c */
[----:B------:R-:W-:Y:S01]  /*1d60*/  UMOV UR14, 0x63a51048 ;  /* 0x63a51048000e7882 */ /* 0x000fe20000000000 */
[----:B------:R-:W-:Y:S01]  /*1d70*/  UMOV UR15, 0x40404f90 ;  /* 0x40404f90000f7882 */ /* 0x000fe20000000000 */
[----:B------:R-:W-:Y:S01]  /*1d80*/  STG.E.64 desc[UR6][R4.64+0x180], R48 ;  /* 0x0001803004007986 */ /* 0x000fe2000c101b06 */
[----:B------:R-:W-:Y:S02]  /*1d90*/  DFMA R44, R20, UR14, R52 ;  /* 0x0000000e142c7c2b */ /* 0x000fe40008000034 */
[----:B------:R-:W-:Y:S02]  /*1da0*/  DFMA R34, R26, UR16, R18 ;  /* 0x000000101a227c2b */ /* 0x000fe40008000012 */
[----:B------:R-:W-:Y:S01]  /*1db0*/  DFMA R20, R20, UR14, R46 ;  /* 0x0000000e14147c2b */ /* 0x000fe2000800002e */
[----:B------:R-:W-:Y:S01]  /*1dc0*/  UMOV UR14, 0x9eb91546 ;  /* 0x9eb91546000e7882 */ /* 0x000fe20000000000 */
[----:B------:R-:W-:Y:S01]  /*1dd0*/  UMOV UR15, 0x3fe16fdd ;  /* 0x3fe16fdd000f7882 */ /* 0x000fe20000000000 */
[----:B------:R-:W-:Y:S01]  /*1de0*/  STG.E.64 desc[UR6][R4.64+0xa0], R44 ;  /* 0x0000a02c04007986 */ /* 0x000fe2000c101b06 */
[----:B------:R-:W-:Y:S01]  /*1df0*/  DMUL R46, R40, UR14 ;  /* 0x0000000e282e7c28 */ /* 0x000fe20008000000 */
[----:B------:R-:W-:Y:S01]  /*1e00*/  UMOV UR14, 0x2104e308 ;  /* 0x2104e308000e7882 */ /* 0x000fe20000000000 */
[----:B------:R-:W-:Y:S01]  /*1e10*/  UMOV UR15, 0x3fe7f6ff ;  /* 0x3fe7f6ff000f7882 */ /* 0x000fe20000000000 */
[----:B------:R-:W-:Y:S04]  /*1e20*/  STG.E.64 desc[UR6][R4.64+0x98], R34 ;  /* 0x0000982204007986 */ /* 0x000fe8000c101b06 */
[----:B------:R-:W-:Y:S01]  /*1e30*/  STG.E.64 desc[UR6][R4.64+0x190], R20 ;  /* 0x0001901404007986 */ /* 0x000fe2000c101b06 */
[----:B------:R-:W-:Y:S01]  /*1e40*/  DFMA R42, R42, UR14, R46 ;  /* 0x0000000e2a2a7c2b */ /* 0x000fe2000800002e */
[----:B------:R-:W-:Y:S01]  /*1e50*/  UMOV UR14, 0x15062ffc ;  /* 0x15062ffc000e7882 */ /* 0x000fe20000000000 */
[----:B------:R-:W-:-:S02]  /*1e60*/  UMOV UR15, 0x402b4b0e ;  /* 0x402b4b0e000f7882 */ /* 0x000fc40000000000 */
[----:B------:R-:W-:Y:S01]  /*1e70*/  DMUL R46, R22, UR14 ;  /* 0x0000000e162e7c28 */ /* 0x000fe20008000000 */
[----:B------:R-:W-:Y:S01]  /*1e80*/  UMOV UR14, 0x9eb91546 ;  /* 0x9eb91546000e7882 */ /* 0x000fe20000000000 */
[----:B------:R-:W-:-:S06]  /*1e90*/  UMOV UR15, 0x40216fdd ;  /* 0x40216fdd000f7882 */ /* 0x000fcc0000000000 */
[----:B------:R-:W-:Y:S01]  /*1ea0*/  DFMA R40, R40, -UR14, -R46 ;  /* 0x8000000e28287c2b */ /* 0x000fe2000800082e */
[----:B------:R-:W-:Y:S01]  /*1eb0*/  UMOV UR14, 0xc6293f3a ;  /* 0xc6293f3a000e7882 */ /* 0x000fe20000000000 */
[----:B------:R-:W-:Y:S02]  /*1ec0*/  UMOV UR15, 0x404bb3d7 ;  /* 0x404bb3d7000f7882 */ /* 0x000fe40000000000 */
[----:B------:R-:W-:Y:S01]  /*1ed0*/  DMUL R46, R2, UR14 ;  /* 0x0000000e022e7c28 */ /* 0x000fe20008000000 */
[----:B------:R-:W-:Y:S01]  /*1ee0*/  UMOV UR14, 0xaa5036d7 ;  /* 0xaa5036d7000e7882 */ /* 0x000fe20000000000 */
[----:B------:R-:W-:Y:S02]  /*1ef0*/  UMOV UR15, 0x3fdf3134 ;  /* 0x3fdf3134000f7882 */ /* 0x000fe40000000000 */
[----:B------:R-:W-:Y:S01]  /*1f00*/  DFMA R42, R22, UR14, R42 ;  /* 0x0000000e162a7c2b */ /* 0x000fe2000800002a */
[----:B------:R-:W-:Y:S01]  /*1f10*/  UMOV UR14, 0xa4f171e4 ;  /* 0xa4f171e4000e7882 */ /* 0x000fe20000000000 */
[----:B------:R-:W-:Y:S01]  /*1f20*/  UMOV UR15, 0x404cdeb5 ;  /* 0x404cdeb5000f7882 */ /* 0x000fe20000000000 */
[----:B------:R-:W-:Y:S01]  /*1f30*/  DFMA R40, R2, -UR12, R40 ;  /* 0x8000000c02287c2b */ /* 0x000fe20008000028 */
[----:B------:R-:W-:Y:S01]  /*1f40*/  UMOV UR12, 0x6b543296 ;  /* 0x6b543296000c7882 */ /* 0x000fe20000000000 */
[----:B------:R-:W-:Y:S01]  /*1f50*/  DFMA R22, R22, UR22, R46 ;  /* 0x0000001616167c2b */ /* 0x000fe2000800002e */
[----:B------:R-:W-:Y:S01]  /*1f60*/  UMOV UR13, 0x40562979 ;  /* 0x40562979000d7882 */ /* 0x000fe20000000000 */
[----:B------:R-:W-:Y:S01]  /*1f70*/  DMUL R46, R26, UR14 ;  /* 0x0000000e1a2e7c28 */ /* 0x000fe20008000000 */
[----:B------:R-:W-:Y:S01]  /*1f80*/  UMOV UR14, 0xe4704373 ;  /* 0xe4704373000e7882 */ /* 0x000fe20000000000 */
[----:B------:R-:W-:-:S02]  /*1f90*/  UMOV UR15, 0x3fdd8ca1 ;  /* 0x3fdd8ca1000f7882 */ /* 0x000fc40000000000 */
[----:B------:R-:W-:Y:S01]  /*1fa0*/  DFMA R36, R2, UR14, R42 ;  /* 0x0000000e02247c2b */ /* 0x000fe2000800002a */
[----:B------:R-:W-:Y:S01]  /*1fb0*/  UMOV UR14, 0xe4704374 ;  /* 0xe4704374000e7882 */ /* 0x000fe20000000000 */
[----:B------:R-:W-:Y:S01]  /*1fc0*/  UMOV UR15, 0x403d8ca1 ;  /* 0x403d8ca1000f7882 */ /* 0x000fe20000000000 */
[----:B------:R-:W-:Y:S01]  /*1fd0*/  DFMA R40, R26, -UR10, R40 ;  /* 0x8000000a1a287c2b */ /* 0x000fe20008000028 */
[----:B------:R-:W-:Y:S01]  /*1fe0*/  UMOV UR10, 0xd37ad927 ;  /* 0xd37ad927000a7882 */ /* 0x000fe20000000000 */
        /* <DEDUP_REMOVED lines=9> */
[----:B------:R-:W-:Y:S01]  /*2080*/  DMUL R52, R32, UR14 ;  /* 0x0000000e20347c28 */ /* 0x000fe20008000000 */
[----:B------:R-:W-:Y:S01]  /*2090*/  UMOV UR11, 0x40563dc0 ;  /* 0x40563dc0000b7882 */ /* 0x000fe20000000000 */
[----:B------:R-:W-:Y:S01]  /*20a0*/  DMUL R18, R26, UR14 ;  /* 0x0000000e1a127c28 */ /* 0x000fe20008000000 */
[----:B------:R-:W-:Y:S01]  /*20b0*/  STG.E.64 desc[UR6][R4.64+0x110], R42 ;  /* 0x0001102a04007986 */ /* 0x000fe2000c101b06 */
[----:B------:R-:W-:Y:S01]  /*20c0*/  DFMA R32, R30, UR12, R46 ;  /* 0x0000000c1e207c2b */ /* 0x000fe2000800002e */
[----:B------:R-:W-:Y:S01]  /*20d0*/  UMOV UR12, 0xd7749e9e ;  /* 0xd7749e9e000c7882 */ /* 0x000fe20000000000 */
[----:B------:R-:W-:Y:S01]  /*20e0*/  UMOV UR13, 0x3ff3ac88 ;  /* 0x3ff3ac88000d7882 */ /* 0x000fe20000000000 */
[----:B------:R-:W-:Y:S01]  /*20f0*/  DFMA R12, R14, -UR10, R12 ;  /* 0x8000000a0e0c7c2b */ /* 0x000fe2000800000c */
[----:B------:R-:W-:Y:S01]  /*2100*/  UMOV UR10, 0x83fa1cbf ;  /* 0x83fa1cbf000a7882 */ /* 0x000fe20000000000 */
[----:B------:R-:W-:Y:S01]  /*2110*/  DMUL R6, R6, UR12 ;  /* 0x0000000c06067c28 */ /* 0x000fe20008000000 */
[----:B------:R-:W-:Y:S01]  /*2120*/  UMOV UR12, 0xa4f171e4 ;  /* 0xa4f171e4000c7882 */ /* 0x000fe20000000000 */
[----:B------:R-:W-:Y:S01]  /*2130*/  UMOV UR13, 0x3fdcdeb5 ;  /* 0x3fdcdeb5000d7882 */ /* 0x000fe20000000000 */
[----:B------:R-:W-:Y:S01]  /*2140*/  UMOV UR11, 0x40096b25 ;  /* 0x40096b25000b7882 */ /* 0x000fe20000000000 */
[----:B------:R-:W-:Y:S01]  /*2150*/  DFMA R30, R30, -UR18, R46 ;  /* 0x800000121e1e7c2b */ /* 0x000fe2000800002e */
[----:B------:R-:W-:Y:S01]  /*2160*/  STG.E.64 desc[UR6][R4.64+0x160], R52 ;  /* 0x0001603404007986 */ /* 0x000fe2000c101b06 */
[----:B------:R-:W-:-:S02]  /*2170*/  DFMA R22, R26, UR16, R22 ;  /* 0x000000101a167c2b */ /* 0x000fc40008000016 */
[----:B------:R-:W-:Y:S01]  /*2180*/  DFMA R36, R26, UR12, R36 ;  /* 0x0000000c1a247c2b */ /* 0x000fe20008000024 */
[----:B------:R-:W-:Y:S01]  /*2190*/  STG.E.64 desc[UR6][R4.64+0x1a8], R18 ;  /* 0x0001a81204007986 */ /* 0x000fe2000c101b06 */
[----:B------:R-:W-:-:S03]  /*21a0*/  DFMA R16, R14, UR10, R16 ;  /* 0x0000000a0e107c2b */ /* 0x000fc60008000010 */
        /* <DEDUP_REMOVED lines=10> */
.L_x_12:
        /* <DEDUP_REMOVED lines=11> */
.L_x_98:


//--------------------- .text._Z22right_sph2cart_inplaceILi8EEvPdiii --------------------------
	.section	.text._Z22right_sph2cart_inplaceILi8EEvPdiii,"ax",@progbits
	.align	128
.text._Z22right_sph2cart_inplaceILi8EEvPdiii:
        .type           _Z22right_sph2cart_inplaceILi8EEvPdiii,@function
        .size           _Z22right_sph2cart_inplaceILi8EEvPdiii,(.L_x_99 - _Z22right_sph2cart_inplaceILi8EEvPdiii)
        .other          _Z22right_sph2cart_inplaceILi8EEvPdiii,@"STO_CUDA_ENTRY STV_DEFAULT"
_Z22right_sph2cart_inplaceILi8EEvPdiii:
        /* <DEDUP_REMOVED lines=42> */
[----:B------:R-:W-:Y:S01]  /*02a0*/  UMOV UR14, 0x9b0085fc ;  /* 0x9b0085fc000e7882 */ /* 0x000fe20000000000 */
[----:B------:R-:W-:Y:S01]  /*02b0*/  UMOV UR15, 0x4062a1b3 ;  /* 0x4062a1b3000f7882 */ /* 0x000fe20000000000 */
[----:B------:R-:W-:-:S02]  /*02c0*/  USHF.R.S32.HI UR5, URZ, 0x1f, UR10 ;  /* 0x0000001fff057899 */ /* 0x000fc4000801140a */
[----:B------:R-:W-:Y:S02]  /*02d0*/  IADD3 R0, P0, P1, R5, UR10, R0 ;  /* 0x0000000a05007c10 */ /* 0x000fe4000f91e000 */
[----:B------:R-:W-:Y:S01]  /*02e0*/  SHF.R.S32.HI R5, RZ, 0x1f, R5 ;  /* 0x0000001fff057819 */ /* 0x000fe20000011405 */
[----:B------:R-:W-:Y:S01]  /*02f0*/  UMOV UR10, 0xaa1e77f5 ;  /* 0xaa1e77f5000a7882 */ /* 0x000fe20000000000 */
[----:B------:R-:W-:Y:S02]  /*0300*/  UMOV UR11, 0x404b5e7f ;  /* 0x404b5e7f000b7882 */ /* 0x000fe40000000000 */
        /* <DEDUP_REMOVED lines=13> */
[----:B--2---:R-:W-:Y:S01]  /*03e0*/  DMUL R6, R20, -UR14 ;  /* 0x8000000e14067c28 */ /* 0x004fe20008000000 */
[----:B------:R-:W-:Y:S01]  /*03f0*/  UMOV UR14, 0x526e7022 ;  /* 0x526e7022000e7882 */ /* 0x000fe20000000000 */
[----:B------:R-:W-:-:S02]  /*0400*/  UMOV UR15, 0x405cb47a ;  /* 0x405cb47a000f7882 */ /* 0x000fc40000000000 */
[----:B---3--:R-:W-:-:S04]  /*0410*/  DMUL R34, R16, -UR14 ;  /* 0x8000000e10227c28 */ /* 0x008fc80008000000 */
[----:B-----5:R-:W-:Y:S01]  /*0420*/  DFMA R42, R30, UR10, R6 ;  /* 0x0000000a1e2a7c2b */ /* 0x020fe20008000006 */
[----:B------:R-:W-:Y:S01]  /*0430*/  UMOV UR10, 0x36f44ac0 ;  /* 0x36f44ac0000a7882 */ /* 0x000fe20000000000 */
[----:B------:R-:W-:Y:S02]  /*0440*/  UMOV UR11, 0x401322fc ;  /* 0x401322fc000b7882 */ /* 0x000fe40000000000 */
[----:B0-----:R-:W-:Y:S02]  /*0450*/  DMUL R2, R16, -UR10 ;  /* 0x8000000a10027c28 */ /* 0x001fe40008000000 */
[C---:B------:R-:W-:Y:S01]  /*0460*/  DFMA R52, R38.reuse, UR12, R34 ;  /* 0x0000000c26347c2b */ /* 0x040fe20008000022 */
[----:B------:R-:W-:Y:S01]  /*0470*/  UMOV UR13, 0x3ffe8813 ;  /* 0x3ffe8813000d7882 */ /* 0x000fe20000000000 */
[----:B------:R-:W-:Y:S01]  /*0480*/  UMOV UR10, 0x16671e27 ;  /* 0x16671e27000a7882 */ /* 0x000fe20000000000 */
[----:B------:R-:W-:Y:S01]  /*0490*/  UMOV UR11, 0x40098d4e ;  /* 0x40098d4e000b7882 */ /* 0x000fe20000000000 */
[----:B------:R-:W-:Y:S01]  /*04a0*/  UMOV UR14, 0xe190019 ;  /* 0x0e190019000e7882 */ /* 0x000fe20000000000 */
[----:B------:R-:W-:Y:S01]  /*04b0*/  UMOV UR15, 0x4048b490 ;  /* 0x4048b490000f7882 */ /* 0x000fe20000000000 */
[----:B------:R-:W-:-:S02]  /*04c0*/  DFMA R6, R38, UR12, R2 ;  /* 0x0000000c26067c2b */ /* 0x000fc40008000002 */
[----:B------:R-:W-:Y:S02]  /*04d0*/  DMUL R34, R20, UR10 ;  /* 0x0000000a14227c28 */ /* 0x000fe40008000000 */
[----:B------:R-:W-:Y:S01]  /*04e0*/  DMUL R50, R18, UR14 ;  /* 0x0000000e12327c28 */ /* 0x000fe20008000000 */
[----:B------:R-:W-:Y:S01]  /*04f0*/  UMOV UR12, 0xd0e82b45 ;  /* 0xd0e82b45000c7882 */ /* 0x000fe20000000000 */
[----:B------:R-:W-:Y:S01]  /*0500*/  DMUL R44, R36, UR14 ;  /* 0x0000000e242c7c28 */ /* 0x000fe20008000000 */
[----:B------:R-:W-:Y:S01]  /*0510*/  UMOV UR13, 0x4049832e ;  /* 0x4049832e000d7882 */ /* 0x000fe20000000000 */
[----:B------:R-:W-:Y:S01]  /*0520*/  UMOV UR10, 0xd444d1 ;  /* 0x00d444d1000a7882 */ /* 0x000fe20000000000 */
[----:B------:R-:W-:Y:S01]  /*0530*/  DFMA R46, R40, UR12, R6 ;  /* 0x0000000c282e7c2b */ /* 0x000fe20008000006 */
[----:B------:R-:W-:Y:S01]  /*0540*/  UMOV UR11, 0x4017535e ;  /* 0x4017535e000b7882 */ /* 0x000fe20000000000 */
[----:B------:R-:W-:Y:S01]  /*0550*/  UMOV UR12, 0xb6702c04 ;  /* 0xb6702c04000c7882 */ /* 0x000fe20000000000 */
[----:B------:R-:W-:Y:S01]  /*0560*/  UMOV UR13, 0x40613fe2 ;  /* 0x40613fe2000d7882 */ /* 0x000fe20000000000 */
[----:B------:R-:W-:Y:S01]  /*0570*/  DFMA R2, R48, UR10, -R34 ;  /* 0x0000000a30027c2b */ /* 0x000fe20008000822 */
[----:B------:R-:W-:Y:S01]  /*0580*/  UMOV UR14, 0x95e61964 ;  /* 0x95e61964000e7882 */ /* 0x000fe20000000000 */
[----:B------:R-:W-:Y:S01]  /*0590*/  DFMA R6, R24, -UR12, -R50 ;  /* 0x8000000c18067c2b */ /* 0x000fe20008000832 */
[----:B------:R-:W-:Y:S01]  /*05a0*/  UMOV UR15, 0x400e8813 ;  /* 0x400e8813000f7882 */ /* 0x000fe20000000000 */
[----:B------:R0:W-:Y:S01]  /*05b0*/  STG.E.64 desc[UR6][R4.64+0x88], R42 ;  /* 0x0000882a04007986 */ /* 0x0001e2000c101b06 */
[----:B------:R-:W-:Y:S01]  /*05c0*/  DFMA R44, R12, UR16, R44 ;  /* 0x000000100c2c7c2b */ /* 0x000fe2000800002c */
[----:B------:R-:W-:Y:S01]  /*05d0*/  UMOV UR10, 0x57ed4467 ;  /* 0x57ed4467000a7882 */ /* 0x000fe20000000000 */
[----:B------:R-:W-:Y:S01]  /*05e0*/  UMOV UR11, 0x3ffe9e60 ;  /* 0x3ffe9e60000b7882 */ /* 0x000fe20000000000 */
[----:B------:R1:W-:Y:S01]  /*05f0*/  STG.E.64 desc[UR6][R4.64+0xc8], R52 ;  /* 0x0000c83404007986 */ /* 0x0003e2000c101b06 */
[----:B------:R-:W-:-:S02]  /*0600*/  DFMA R2, R22, UR10, R2 ;  /* 0x0000000a16027c2b */ /* 0x000fc40008000002 */
[----:B0-----:R-:W-:Y:S02]  /*0610*/  DMUL R42, R12, -UR14 ;  /* 0x8000000e0c2a7c28 */ /* 0x001fe40008000000 */
[----:B-1----:R-:W-:Y:S01]  /*0620*/  DFMA R52, R10, UR16, R6 ;  /* 0x000000100a347c2b */ /* 0x002fe20008000006 */
[----:B------:R-:W-:Y:S01]  /*0630*/  UMOV UR16, 0xaa846684 ;  /* 0xaa84668400107882 */ /* 0x000fe20000000000 */
[----:B------:R-:W-:Y:S01]  /*0640*/  UMOV UR17, 0x400da579 ;  /* 0x400da57900117882 */ /* 0x000fe20000000000 */
[----:B------:R-:W-:-:S03]  /*0650*/  DFMA R50, R28, -UR12, R44 ;  /* 0x8000000c1c327c2b */ /* 0x000fc6000800002c */
[----:B------:R-:W-:Y:S02]  /*0660*/  DFMA R42, R36, UR16, R42 ;  /* 0x00000010242a7c2b */ /* 0x000fe4000800002a */
[----:B------:R-:W-:Y:S01]  /*0670*/  DMUL R44, R24, UR18 ;  /* 0x00000012182c7c28 */ /* 0x000fe20008000000 */
[----:B------:R-:W-:Y:S01]  /*0680*/  UMOV UR12, 0x3dfe5dd2 ;  /* 0x3dfe5dd2000c7882 */ /* 0x000fe20000000000 */
[----:B------:R-:W-:Y:S02]  /*0690*/  UMOV UR13, 0x3fed3199 ;  /* 0x3fed3199000d7882 */ /* 0x000fe40000000000 */
[----:B------:R-:W-:Y:S01]  /*06a0*/  DFMA R6, R30, -UR12, R2 ;  /* 0x8000000c1e067c2b */ /* 0x000fe20008000002 */
[----:B------:R-:W-:Y:S01]  /*06b0*/  UMOV UR12, 0xbd80466e ;  /* 0xbd80466e000c7882 */ /* 0x000fe20000000000 */
[----:B------:R-:W-:Y:S01]  /*06c0*/  UMOV UR13, 0x400b996a ;  /* 0x400b996a000d7882 */ /* 0x000fe20000000000 */
[----:B------:R0:W-:Y:S01]  /*06d0*/  STG.E.64 desc[UR6][R4.64+0x50], R46 ;  /* 0x0000502e04007986 */ /* 0x0001e2000c101b06 */
[----:B------:R-:W-:-:S02]  /*06e0*/  DFMA R42, R28, -UR12, R42 ;  /* 0x8000000c1c2a7c2b */ /* 0x000fc4000800002a */
[----:B------:R-:W-:Y:S01]  /*06f0*/  DMUL R2, R12, -UR22 ;  /* 0x800000160c027c28 */ /* 0x000fe20008000000 */
[----:B------:R-:W-:Y:S01]  /*0700*/  UMOV UR12, 0xd444d1 ;  /* 0x00d444d1000c7882 */ /* 0x000fe20000000000 */
[----:B------:R-:W-:Y:S01]  /*0710*/  UMOV UR13, 0x4007535e ;  /* 0x4007535e000d7882 */ /* 0x000fe20000000000 */
[C-C-:B0-----:R-:W-:Y:S01]  /*0720*/  DFMA R46, R32.reuse, UR20, -R44.reuse ;  /* 0x00000014202e7c2b */ /* 0x141fe2000800082c */
[----:B------:R-:W-:Y:S01]  /*0730*/  UMOV UR20, 0xd0e82b45 ;  /* 0xd0e82b4500147882 */ /* 0x000fe20000000000 */
[----:B------:R-:W-:Y:S02]  /*0740*/  UMOV UR21, 0x4059832e ;  /* 0x4059832e00157882 */ /* 0x000fe40000000000 */
[----:B------:R-:W-:Y:S01]  /*0750*/  DFMA R44, R32, -UR20, R44 ;  /* 0x80000014202c7c2b */ /* 0x000fe2000800002c */
[----:B------:R-:W-:Y:S01]  /*0760*/  UMOV UR20, 0x3fe34ce5 ;  /* 0x3fe34ce500147882 */ /* 0x000fe20000000000 */
[----:B------:R-:W-:Y:S01]  /*0770*/  UMOV UR21, 0x40263c1b ;  /* 0x40263c1b00157882 */ /* 0x000fe20000000000 */
[----:B------:R-:W-:Y:S01]  /*0780*/  DFMA R42, R14, UR12, R42 ;  /* 0x0000000c0e2a7c2b */ /* 0x000fe2000800002a */
[----:B------:R-:W-:Y:S01]  /*0790*/  UMOV UR12, 0xaa846684 ;  /* 0xaa846684000c7882 */ /* 0x000fe20000000000 */
[----:B------:R-:W-:Y:S01]  /*07a0*/  DFMA R46, R18, UR20, R46 ;  /* 0x00000014122e7c2b */ /* 0x000fe2000800002e */
[----:B------:R-:W-:Y:S01]  /*07b0*/  UMOV UR13, 0x400da579 ;  /* 0x400da579000d7882 */ /* 0x000fe20000000000 */
[----:B------:R0:W-:Y:S01]  /*07c0*/  STG.E.64 desc[UR6][R4.64+0x8], R6 ;  /* 0x0000080604007986 */ /* 0x0001e2000c101b06 */
[----:B------:R-:W-:Y:S01]  /*07d0*/  UMOV UR20, 0xa92c012 ;  /* 0x0a92c01200147882 */ /* 0x000fe20000000000 */
[----:B------:R-:W-:-:S04]  /*07e0*/  UMOV UR21, 0x4032876c ;  /* 0x4032876c00157882 */ /* 0x000fc80000000000 */
[----:B------:R-:W-:Y:S01]  /*07f0*/  DFMA R46, R10, -UR14, R46 ;  /* 0x8000000e0a2e7c2b */ /* 0x000fe2000800002e */
[----:B------:R-:W-:Y:S01]  /*0800*/  UMOV UR14, 0x15304f3b ;  /* 0x15304f3b000e7882 */ /* 0x000fe20000000000 */
[C-C-:B0-----:R-:W-:Y:S01]  /*0810*/  DFMA R6, R36.reuse, -UR12, R2.reuse ;  /* 0x8000000c24067c2b */ /* 0x141fe20008000002 */
[----:B------:R-:W-:Y:S01]  /*0820*/  UMOV UR12, 0xa92c012 ;  /* 0x0a92c012000c7882 */ /* 0x000fe20000000000 */
[----:B------:R-:W-:Y:S02]  /*0830*/  UMOV UR13, 0x4032876c ;  /* 0x4032876c000d7882 */ /* 0x000fe40000000000 */
[----:B------:R-:W-:Y:S01]  /*0840*/  DFMA R2, R36, -UR12, R2 ;  /* 0x8000000c24027c2b */ /* 0x000fe20008000002 */
[----:B------:R-:W-:Y:S01]  /*0850*/  UMOV UR15, 0x403f0c98 ;  /* 0x403f0c98000f7882 */ /* 0x000fe20000000000 */
[----:B------:R-:W-:Y:S01]  /*0860*/  DFMA R44, R18, UR20, R44 ;  /* 0x00000014122c7c2b */ /* 0x000fe2000800002c */
[----:B------:R-:W-:Y:S01]  /*0870*/  UMOV UR12, 0xaa1e77f8 ;  /* 0xaa1e77f8000c7882 */ /* 0x000fe20000000000 */
[C---:B------:R-:W-:Y:S01]  /*0880*/  DFMA R6, R28.reuse, UR14, R6 ;  /* 0x0000000e1c067c2b */ /* 0x040fe20008000006 */
[----:B------:R-:W-:Y:S01]  /*0890*/  UMOV UR13, 0x402b5e7f ;  /* 0x402b5e7f000d7882 */ /* 0x000fe20000000000 */
[----:B------:R0:W-:Y:S02]  /*08a0*/  STG.E.64 desc[UR6][R4.64+0x90], R50 ;  /* 0x0000903204007986 */ /* 0x0001e4000c101b06 */
[----:B------:R-:W-:-:S02]  /*08b0*/  DFMA R2, R28, UR18, R2 ;  /* 0x000000121c027c2b */ /* 0x000fc40008000002 */
[----:B------:R1:W-:Y:S01]  /*08c0*/  STG.E.64 desc[UR6][R4.64+0xc0], R52 ;  /* 0x0000c03404007986 */ /* 0x0003e2000c101b06 */
[----:B------:R-:W-:-:S03]  /*08d0*/  DFMA R44, R10, -UR22, R44 ;  /* 0x800000160a2c7c2b */ /* 0x000fc6000800002c */
[----:B------:R2:W-:Y:S01]  /*08e0*/  STG.E.64 desc[UR6][R4.64+0x10], R42 ;  /* 0x0000102a04007986 */ /* 0x0005e2000c101b06 */
[----:B0-----:R-:W-:Y:S01]  /*08f0*/  DMUL R50, R26, UR12 ;  /* 0x0000000c1a327c28 */ /* 0x001fe20008000000 */
[----:B------:R-:W-:Y:S01]  /*0900*/  UMOV UR12, 0x61169a52 ;  /* 0x61169a52000c7882 */ /* 0x000fe20000000000 */
[----:B------:R-:W-:Y:S01]  /*0910*/  UMOV UR13, 0x404e9d6b ;  /* 0x404e9d6b000d7882 */ /* 0x000fe20000000000 */
[----:B-1----:R-:W-:Y:S01]  /*0920*/  DMUL R52, R24, UR14 ;  /* 0x0000000e18347c28 */ /* 0x002fe20008000000 */
[----:B------:R-:W-:Y:S01]  /*0930*/  UMOV UR14, 0xd0e82b45 ;  /* 0xd0e82b45000e7882 */ /* 0x000fe20000000000 */
[----:B------:R-:W-:Y:S01]  /*0940*/  UMOV UR15, 0x4059832e ;  /* 0x4059832e000f7882 */ /* 0x000fe20000000000 */
[C---:B------:R-:W-:Y:S01]  /*0950*/  DFMA R6, R14.reuse, -UR12, R6 ;  /* 0x8000000c0e067c2b */ /* 0x040fe20008000006 */
[----:B------:R-:W-:Y:S01]  /*0960*/  UMOV UR12, 0x95e61961 ;  /* 0x95e61961000c7882 */ /* 0x000fe20000000000 */
[----:B------:R-:W-:Y:S01]  /*0970*/  UMOV UR13, 0x403e8813 ;  /* 0x403e8813000d7882 */ /* 0x000fe20000000000 */
[----:B--2---:R-:W-:-:S02]  /*0980*/  DFMA R42, R14, UR14, R2 ;  /* 0x0000000e0e2a7c2b */ /* 0x004fc40008000002 */
[C-C-:B------:R-:W-:Y:S01]  /*0990*/  DFMA R2, R38.reuse, -UR12, R50.reuse ;  /* 0x8000000c26027c2b */ /* 0x140fe20008000032 */
[----:B------:R0:W-:Y:S01]  /*09a0*/  STG.E.64 desc[UR6][R4.64+0x58], R44 ;  /* 0x0000582c04007986 */ /* 0x0001e2000c101b06 */
[----:B------:R-:W-:Y:S01]  /*09b0*/  UMOV UR14, 0x61169a52 ;  /* 0x61169a52000e7882 */ /* 0x000fe20000000000 */
[----:B------:R-:W-:Y:S01]  /*09c0*/  UMOV UR15, 0x404e9d6b ;  /* 0x404e9d6b000f7882 */ /* 0x000fe20000000000 */
[----:B0-----:R-:W-:Y:S01]  /*09d0*/  DFMA R44, R38, -UR12, -R50 ;  /* 0x8000000c262c7c2b */ /* 0x001fe20008000832 */
[----:B------:R-:W-:Y:S01]  /*09e0*/  UMOV UR12, 0x526e701f ;  /* 0x526e701f000c7882 */ /* 0x000fe20000000000 */
[----:B------:R-:W-:Y:S02]  /*09f0*/  UMOV UR13, 0x404cb47a ;  /* 0x404cb47a000d7882 */ /* 0x000fe40000000000 */
[----:B------:R-:W-:-:S04]  /*0a00*/  DFMA R2, R16, UR12, R2 ;  /* 0x0000000c10027c2b */ /* 0x000fc80008000002 */
[----:B------:R-:W-:Y:S01]  /*0a10*/  DFMA R44, R16, UR12, R44 ;  /* 0x0000000c102c7c2b */ /* 0x000fe2000800002c */
[----:B------:R-:W-:Y:S01]  /*0a20*/  UMOV UR12, 0x6880c8f9 ;  /* 0x6880c8f9000c7882 */ /* 0x000fe20000000000 */
[----:B------:R-:W-:Y:S02]  /*0a30*/  UMOV UR13, 0x405bf28d ;  /* 0x405bf28d000d7882 */ /* 0x000fe40000000000 */
[----:B------:R-:W-:Y:S01]  /*0a40*/  DFMA R2, R8, -UR12, R2 ;  /* 0x8000000c08027c2b */ /* 0x000fe20008000002 */
[----:B------:R-:W-:Y:S01]  /*0a50*/  UMOV UR12, 0x3dfe5dd2 ;  /* 0x3dfe5dd2000c7882 */ /* 0x000fe20000000000 */
[----:B------:R-:W-:Y:S01]  /*0a60*/  UMOV UR13, 0x3fed3199 ;  /* 0x3fed3199000d7882 */ /* 0x000fe20000000000 */
[----:B------:R-:W-:Y:S01]  /*0a70*/  DFMA R52, R32, UR14, R52 ;  /* 0x0000000e20347c2b */ /* 0x000fe20008000034 */
[----:B------:R0:W-:Y:S01]  /*0a80*/  STG.E.64 desc[UR6][R4.64+0x80], R42 ;  /* 0x0000802a04007986 */ /* 0x0001e2000c101b06 */
[----:B------:R-:W-:Y:S01]  /*0a90*/  UMOV UR14, 0x6880c8f9 ;  /* 0x6880c8f9000e7882 */ /* 0x000fe20000000000 */
[----:B------:R-:W-:-:S02]  /*0aa0*/  UMOV UR15, 0x405bf28d ;  /* 0x405bf28d000f7882 */ /* 0x000fc40000000000 */
[----:B------:R1:W-:Y:S01]  /*0ab0*/  STG.E.64 desc[UR6][R4.64+0x38], R6 ;  /* 0x0000380604007986 */ /* 0x0003e2000c101b06 */
[----:B------:R-:W-:Y:S02]  /*0ac0*/  DFMA R44, R8, UR14, R44 ;  /* 0x0000000e082c7c2b */ /* 0x000fe4000800002c */
[----:B------:R-:W-:Y:S02]  /*0ad0*/  DFMA R52, R18, UR16, R52 ;  /* 0x0000001012347c2b */ /* 0x000fe40008000034 */
[C---:B0-----:R-:W-:Y:S01]  /*0ae0*/  DMUL R42, R26.reuse, UR12 ;  /* 0x0000000c1a2a7c28 */ /* 0x041fe20008000000 */
[----:B------:R-:W-:Y:S02]  /*0af0*/  UMOV UR13, 0x3fdd3199 ;  /* 0x3fdd3199000d7882 */ /* 0x000fe40000000000 */
[----:B-1----:R-:W-:Y:S01]  /*0b00*/  DMUL R6, R26, UR12 ;  /* 0x0000000c1a067c28 */ /* 0x002fe20008000000 */
[----:B------:R-:W-:Y:S01]  /*0b10*/  UMOV UR16, 0xb94410e9 ;  /* 0xb94410e900107882 */ /* 0x000fe20000000000 */
[----:B------:R-:W-:Y:S01]  /*0b20*/  UMOV UR17, 0x3ff45ab7 ;  /* 0x3ff45ab700117882 */ /* 0x000fe20000000000 */
[----:B------:R0:W-:Y:S01]  /*0b30*/  STG.E.64 desc[UR6][R4.64+0xb8], R44 ;  /* 0x0000b82c04007986 */ /* 0x0001e2000c101b06 */
[----:B------:R-:W-:Y:S01]  /*0b40*/  UMOV UR12, 0xb94410ec ;  /* 0xb94410ec000c7882 */ /* 0x000fe20000000000 */
[----:B------:R-:W-:Y:S01]  /*0b50*/  UMOV UR13, 0x3fd45ab7 ;  /* 0x3fd45ab7000d7882 */ /* 0x000fe20000000000 */
[----:B------:R-:W-:Y:S01]  /*0b60*/  UMOV UR18, 0xb94410ed ;  /* 0xb94410ed00127882 */ /* 0x000fe20000000000 */
[----:B------:R-:W-:Y:S01]  /*0b70*/  UMOV UR19, 0x40245ab7 ;  /* 0x40245ab700137882 */ /* 0x000fe20000000000 */
[----:B------:R1:W-:Y:S04]  /*0b80*/  STG.E.64 desc[UR6][R4.64+0x20], R46 ;  /* 0x0000202e04007986 */ /* 0x0003e8000c101b06 */
[----:B------:R2:W-:Y:S01]  /*0b90*/  STG.E.64 desc[UR6][R4.64+0x60], R2 ;  /* 0x0000600204007986 */ /* 0x0005e2000c101b06 */
[----:B0-----:R-:W-:-:S02]  /*0ba0*/  DFMA R44, R38, UR16, -R42 ;  /* 0x00000010262c7c2b */ /* 0x001fc4000800082a */
[C---:B------:R-:W-:Y:S01]  /*0bb0*/  DFMA R42, R38.reuse, UR16, R42 ;  /* 0x00000010262a7c2b */ /* 0x040fe2000800002a */
[----:B------:R-:W-:Y:S01]  /*0bc0*/  UMOV UR16, 0xb94410ec ;  /* 0xb94410ec00107882 */ /* 0x000fe20000000000 */
[----:B------:R-:W-:Y:S01]  /*0bd0*/  UMOV UR17, 0x3fd45ab7 ;  /* 0x3fd45ab700117882 */ /* 0x000fe20000000000 */
[C---:B-1----:R-:W-:Y:S01]  /*0be0*/  DFMA R46, R38.reuse, UR12, -R6 ;  /* 0x0000000c262e7c2b */ /* 0x042fe20008000806 */
[----:B------:R-:W-:Y:S01]  /*0bf0*/  UMOV UR12, 0xb94410ed ;  /* 0xb94410ed000c7882 */ /* 0x000fe20000000000 */
[----:B------:R-:W-:Y:S01]  /*0c00*/  UMOV UR13, 0x40245ab7 ;  /* 0x40245ab7000d7882 */ /* 0x000fe20000000000 */
[C---:B--2---:R-:W-:Y:S02]  /*0c10*/  DFMA R2, R38.reuse, -UR18, R50 ;  /* 0x8000001226027c2b */ /* 0x044fe40008000032 */
[C---:B------:R-:W-:Y:S02]  /*0c20*/  DFMA R6, R38.reuse, UR16, R6 ;  /* 0x0000001026067c2b */ /* 0x040fe40008000006 */
[----:B------:R-:W-:Y:S01]  /*0c30*/  DFMA R50, R38, -UR12, -R50 ;  /* 0x8000000c26327c2b */ /* 0x000fe20008000832 */
[----:B------:R-:W-:Y:S01]  /*0c40*/  UMOV UR14, 0x57ed4467 ;  /* 0x57ed4467000e7882 */ /* 0x000fe20000000000 */
[----:B------:R-:W-:Y:S01]  /*0c50*/  UMOV UR15, 0x3fde9e60 ;  /* 0x3fde9e60000f7882 */ /* 0x000fe20000000000 */
[----:B------:R-:W-:Y:S01]  /*0c60*/  UMOV UR12, 0x41f1f34e ;  /* 0x41f1f34e000c7882 */ /* 0x000fe20000000000 */
[----:B------:R-:W-:Y:S01]  /*0c70*/  UMOV UR13, 0x4026f6c8 ;  /* 0x4026f6c8000d7882 */ /* 0x000fe20000000000 */
[C---:B------:R-:W-:Y:S01]  /*0c80*/  DFMA R46, R16.reuse, UR14, R46 ;  /* 0x0000000e102e7c2b */ /* 0x040fe2000800002e */
[----:B------:R-:W-:Y:S01]  /*0c90*/  UMOV UR15, 0x3ffe9e60 ;  /* 0x3ffe9e60000f7882 */ /* 0x000fe20000000000 */
[C---:B------:R-:W-:Y:S01]  /*0ca0*/  DFMA R2, R16.reuse, -UR12, R2 ;  /* 0x8000000c10027c2b */ /* 0x040fe20008000002 */
[----:B------:R-:W-:Y:S01]  /*0cb0*/  UMOV UR12, 0x57ed4467 ;  /* 0x57ed4467000c7882 */ /* 0x000fe20000000000 */
[----:B------:R-:W-:Y:S01]  /*0cc0*/  UMOV UR13, 0x3fde9e60 ;  /* 0x3fde9e60000d7882 */ /* 0x000fe20000000000 */
[----:B------:R-:W-:Y:S01]  /*0cd0*/  UMOV UR16, 0x41f1f34e ;  /* 0x41f1f34e00107882 */ /* 0x000fe20000000000 */
[----:B------:R-:W-:Y:S01]  /*0ce0*/  UMOV UR17, 0x4026f6c8 ;  /* 0x4026f6c800117882 */ /* 0x000fe20000000000 */
[----:B------:R-:W-:-:S02]  /*0cf0*/  DFMA R44, R16, -UR14, R44 ;  /* 0x8000000e102c7c2b */ /* 0x000fc4000800002c */
[C---:B------:R-:W-:Y:S02]  /*0d00*/  DFMA R42, R16.reuse, -UR14, R42 ;  /* 0x8000000e102a7c2b */ /* 0x040fe4000800002a */
[C---:B------:R-:W-:Y:S02]  /*0d10*/  DFMA R6, R16.reuse, UR12, R6 ;  /* 0x0000000c10067c2b */ /* 0x040fe40008000006 */
[----:B------:R-:W-:Y:S01]  /*0d20*/  DFMA R50, R16, -UR16, R50 ;  /* 0x8000001010327c2b */ /* 0x000fe20008000032 */
[----:B------:R-:W-:Y:S01]  /*0d30*/  UMOV UR12, 0xb99a141a ;  /* 0xb99a141a000c7882 */ /* 0x000fe20000000000 */
[----:B------:R-:W-:Y:S01]  /*0d40*/  UMOV UR13, 0x3fe108de ;  /* 0x3fe108de000d7882 */ /* 0x000fe20000000000 */
[----:B------:R-:W-:Y:S01]  /*0d50*/  UMOV UR16, 0xc4cda32e ;  /* 0xc4cda32e00107882 */ /* 0x000fe20000000000 */
[C---:B------:R-:W-:Y:S01]  /*0d60*/  DFMA R46, R8.reuse, -UR12, R46 ;  /* 0x8000000c082e7c2b */ /* 0x040fe2000800002e */
[----:B------:R-:W-:Y:S01]  /*0d70*/  UMOV UR17, 0x401dcf85 ;  /* 0x401dcf8500117882 */ /* 0x000fe20000000000 */
[----:B------:R-:W-:Y:S01]  /*0d80*/  UMOV UR12, 0xc4cda32e ;  /* 0xc4cda32e000c7882 */ /* 0x000fe20000000000 */
[----:B------:R-:W-:Y:S01]  /*0d90*/  UMOV UR13, 0x401dcf85 ;  /* 0x401dcf85000d7882 */ /* 0x000fe20000000000 */
[----:B------:R-:W-:Y:S01]  /*0da0*/  UMOV UR18, 0xb99a141a ;  /* 0xb99a141a00127882 */ /* 0x000fe20000000000 */
[----:B------:R-:W-:Y:S01]  /*0db0*/  UMOV UR19, 0x3fe108de ;  /* 0x3fe108de00137882 */ /* 0x000fe20000000000 */
[----:B------:R-:W-:-:S02]  /*0dc0*/  DFMA R2, R8, UR16, R2 ;  /* 0x0000001008027c2b */ /* 0x000fc40008000002 */
[C---:B------:R-:W-:Y:S02]  /*0dd0*/  DFMA R44, R8.reuse, UR16, R44 ;  /* 0x00000010082c7c2b */ /* 0x040fe4000800002c */
[C---:B------:R-:W-:Y:S02]  /*0de0*/  DFMA R42, R8.reuse, -UR12, R42 ;  /* 0x8000000c082a7c2b */ /* 0x040fe4000800002a */
[C---:B------:R-:W-:Y:S02]  /*0df0*/  DFMA R6, R8.reuse, UR18, R6 ;  /* 0x0000001208067c2b */ /* 0x040fe40008000006 */
[----:B------:R-:W-:Y:S01]  /*0e00*/  DFMA R8, R8, -UR12, R50 ;  /* 0x8000000c08087c2b */ /* 0x000fe20008000032 */
[----:B------:R-:W-:Y:S01]  /*0e10*/  UMOV UR12, 0xd444d1 ;  /* 0x00d444d1000c7882 */ /* 0x000fe20000000000 */
[----:B------:R-:W-:Y:S01]  /*0e20*/  UMOV UR13, 0x4017535e ;  /* 0x4017535e000d7882 */ /* 0x000fe20000000000 */
[----:B------:R-:W-:Y:S01]  /*0e30*/  UMOV UR18, 0x40b9bc37 ;  /* 0x40b9bc3700127882 */ /* 0x000fe20000000000 */
[----:B------:R-:W-:Y:S01]  /*0e40*/  UMOV UR19, 0x404468f2 ;  /* 0x404468f200137882 */ /* 0x000fe20000000000 */
[----:B------:R-:W-:-:S02]  /*0e50*/  DFMA R34, R48, -UR12, -R34 ;  /* 0x8000000c30227c2b */ /* 0x000fc40008000822 */
[----:B------:R-:W-:Y:S01]  /*0e60*/  DMUL R48, R48, UR18 ;  /* 0x0000001230307c28 */ /* 0x000fe20008000000 */
[----:B------:R-:W-:Y:S01]  /*0e70*/  UMOV UR13, 0x3fe7535e ;  /* 0x3fe7535e000d7882 */ /* 0x000fe20000000000 */
[----:B------:R-:W-:Y:S01]  /*0e80*/  UMOV UR19, 0x403468f2 ;  /* 0x403468f200137882 */ /* 0x000fe20000000000 */
[C---:B------:R-:W-:Y:S02]  /*0e90*/  DFMA R46, R40.reuse, UR12, R46 ;  /* 0x0000000c282e7c2b */ /* 0x040fe4000800002e */
[C---:B------:R-:W-:Y:S02]  /*0ea0*/  DFMA R44, R40.reuse, -UR18, R44 ;  /* 0x80000012282c7c2b */ /* 0x040fe4000800002c */
[C---:B------:R-:W-:Y:S02]  /*0eb0*/  DFMA R42, R40.reuse, -UR18, R42 ;  /* 0x80000012282a7c2b */ /* 0x040fe4000800002a */
[----:B------:R-:W-:Y:S01]  /*0ec0*/  DFMA R6, R40, UR12, R6 ;  /* 0x0000000c28067c2b */ /* 0x000fe20008000006 */
[----:B------:R-:W-:Y:S01]  /*0ed0*/  UMOV UR12, 0x95e61961 ;  /* 0x95e61961000c7882 */ /* 0x000fe20000000000 */
[----:B------:R-:W-:Y:S01]  /*0ee0*/  DFMA R40, R20, UR16, -R48 ;  /* 0x0000001014287c2b */ /* 0x000fe20008000830 */
[----:B------:R-:W-:Y:S01]  /*0ef0*/  UMOV UR13, 0x403e8813 ;  /* 0x403e8813000d7882 */ /* 0x000fe20000000000 */
[----:B------:R-:W-:-:S02]  /*0f00*/  DFMA R52, R10, -UR22, R52 ;  /* 0x800000160a347c2b */ /* 0x000fc40008000034 */
[----:B------:R-:W-:Y:S01]  /*0f10*/  DMUL R50, R38, UR12 ;  /* 0x0000000c26327c28 */ /* 0x000fe20008000000 */
[----:B------:R-:W-:Y:S01]  /*0f20*/  UMOV UR20, 0xc6befaa4 ;  /* 0xc6befaa400147882 */ /* 0x000fe20000000000 */
[----:B------:R-:W-:Y:S02]  /*0f30*/  UMOV UR21, 0x40423eff ;  /* 0x40423eff00157882 */ /* 0x000fe40000000000 */
[----:B------:R-:W-:Y:S01]  /*0f40*/  DFMA R40, R22, UR10, R40 ;  /* 0x0000000a16287c2b */ /* 0x000fe20008000028 */
[----:B------:R-:W-:Y:S01]  /*0f50*/  UMOV UR10, 0xc6befaa4 ;  /* 0xc6befaa4000a7882 */ /* 0x000fe20000000000 */
[----:B------:R-:W-:Y:S01]  /*0f60*/  UMOV UR11, 0x40423eff ;  /* 0x40423eff000b7882 */ /* 0x000fe20000000000 */
[----:B------:R0:W-:Y:S04]  /*0f70*/  STG.E.64 desc[UR6][R4.64+0xb0], R52 ;  /* 0x0000b03404007986 */ /* 0x0001e8000c101b06 */
[----:B------:R1:W-:Y:S01]  /*0f80*/  STG.E.64 desc[UR6][R4.64+0x28], R2 ;  /* 0x0000280204007986 */ /* 0x0003e2000c101b06 */
[----:B0-----:R-:W-:-:S02]  /*0f90*/  DFMA R52, R26, -UR10, R50 ;  /* 0x8000000a1a347c2b */ /* 0x001fc40008000032 */
[----:B------:R-:W-:Y:S01]  /*0fa0*/  DFMA R50, R26, UR20, R50 ;  /* 0x000000141a327c2b */ /* 0x000fe20008000032 */
[----:B------:R-:W-:Y:S01]  /*0fb0*/  UMOV UR10, 0x36f44ac0 ;  /* 0x36f44ac0000a7882 */ /* 0x000fe20000000000 */
[----:B------:R-:W-:-:S04]  /*0fc0*/  UMOV UR11, 0x403322fc ;  /* 0x403322fc000b7882 */ /* 0x000fc80000000000 */
[C---:B-1----:R-:W-:Y:S02]  /*0fd0*/  DFMA R2, R16.reuse, UR10, R52 ;  /* 0x0000000a10027c2b */ /* 0x042fe40008000034 */
[----:B------:R-:W-:Y:S01]  /*0fe0*/  DFMA R16, R16, UR10, R50 ;  /* 0x0000000a10107c2b */ /* 0x000fe20008000032 */
[----:B------:R-:W-:Y:S01]  /*0ff0*/  UMOV UR10, 0x95e61964 ;  /* 0x95e61964000a7882 */ /* 0x000fe20000000000 */
[----:B------:R-:W-:Y:S02]  /*1000*/  UMOV UR11, 0x400e8813 ;  /* 0x400e8813000b7882 */ /* 0x000fe40000000000 */
[----:B------:R-:W-:Y:S01]  /*1010*/  DMUL R50, R12, -UR10 ;  /* 0x8000000a0c327c28 */ /* 0x000fe20008000000 */
[----:B------:R-:W-:Y:S01]  /*1020*/  UMOV UR20, 0x3fe34ce5 ;  /* 0x3fe34ce500147882 */ /* 0x000fe20000000000 */
[----:B------:R-:W-:Y:S01]  /*1030*/  UMOV UR21, 0x40263c1b ;  /* 0x40263c1b00157882 */ /* 0x000fe20000000000 */
[----:B------:R-:W-:Y:S01]  /*1040*/  DFMA R48, R20, UR16, R48 ;  /* 0x0000001014307c2b */ /* 0x000fe20008000030 */
[----:B------:R-:W-:Y:S01]  /*1050*/  UMOV UR12, 0xee7ec65e ;  /* 0xee7ec65e000c7882 */ /* 0x000fe20000000000 */
[----:B------:R-:W-:-:S03]  /*1060*/  UMOV UR13, 0x4005e532 ;  /* 0x4005e532000d7882 */ /* 0x000fc60000000000 */
[----:B------:R-:W-:Y:S02]  /*1070*/  DFMA R50, R36, -UR20, R50 ;  /* 0x8000001424327c2b */ /* 0x000fe40008000032 */
[----:B------:R-:W-:Y:S01]  /*1080*/  DFMA R40, R30, -UR12, R40 ;  /* 0x8000000c1e287c2b */ /* 0x000fe20008000028 */
[----:B------:R-:W-:Y:S01]  /*1090*/  UMOV UR16, 0xb6702c05 ;  /* 0xb6702c0500107882 */ /* 0x000fe20000000000 */
[----:B------:R-:W-:Y:S01]  /*10a0*/  UMOV UR17, 0x40313fe2 ;  /* 0x40313fe200117882 */ /* 0x000fe20000000000 */
[----:B------:R-:W-:-:S03]  /*10b0*/  DFMA R48, R22, -UR14, R48 ;  /* 0x8000000e16307c2b */ /* 0x000fc60008000030 */
[----:B------:R-:W-:Y:S01]  /*10c0*/  DFMA R50, R28, -UR16, R50 ;  /* 0x800000101c327c2b */ /* 0x000fe20008000032 */
[----:B------:R-:W-:Y:S01]  /*10d0*/  UMOV UR16, 0x41f1f34d ;  /* 0x41f1f34d00107882 */ /* 0x000fe20000000000 */
[----:B------:R-:W-:Y:S01]  /*10e0*/  UMOV UR17, 0x4046f6c8 ;  /* 0x4046f6c800117882 */ /* 0x000fe20000000000 */
[----:B------:R0:W-:Y:S05]  /*10f0*/  STG.E.64 desc[UR6][R4.64+0x30], R40 ;  /* 0x0000302804007986 */ /* 0x0001ea000c101b06 */
[----:B------:R-:W-:Y:S02]  /*1100*/  DFMA R14, R14, -UR18, R50 ;  /* 0x800000120e0e7c2b */ /* 0x000fe40008000032 */
[----:B------:R-:W-:Y:S01]  /*1110*/  DFMA R50, R30, -UR12, R48 ;  /* 0x8000000c1e327c2b */ /* 0x000fe20008000030 */
[----:B------:R-:W-:Y:S01]  /*1120*/  UMOV UR12, 0x539a3a62 ;  /* 0x539a3a62000c7882 */ /* 0x000fe20000000000 */
[----:B0-----:R-:W-:Y:S01]  /*1130*/  DMUL R40, R22, UR16 ;  /* 0x0000001016287c28 */ /* 0x001fe20008000000 */
[----:B------:R-:W-:Y:S01]  /*1140*/  UMOV UR13, 0x40465ba4 ;  /* 0x40465ba4000d7882 */ /* 0x000fe20000000000 */
[----:B------:R-:W-:Y:S01]  /*1150*/  UMOV UR16, 0x95e61964 ;  /* 0x95e6196400107882 */ /* 0x000fe20000000000 */
[----:B------:R-:W-:-:S05]  /*1160*/  UMOV UR17, 0x403e8813 ;  /* 0x403e881300117882 */ /* 0x000fca0000000000 */
[C-C-:B------:R-:W-:Y:S02]  /*1170*/  DFMA R48, R20.reuse, UR12, -R40.reuse ;  /* 0x0000000c14307c2b */ /* 0x140fe40008000828 */
[----:B------:R-:W-:Y:S02]  /*1180*/  DFMA R40, R20, UR12, R40 ;  /* 0x0000000c14287c2b */ /* 0x000fe40008000028 */
[----:B------:R-:W-:Y:S01]  /*1190*/  DMUL R20, R12, UR16 ;  /* 0x000000100c147c28 */ /* 0x000fe20008000000 */
[----:B------:R-:W-:Y:S01]  /*11a0*/  UMOV UR18, 0xe190019 ;  /* 0x0e19001900127882 */ /* 0x000fe20000000000 */
[----:B------:R-:W-:Y:S01]  /*11b0*/  UMOV UR19, 0x4038b490 ;  /* 0x4038b49000137882 */ /* 0x000fe20000000000 */
[----:B------:R0:W-:Y:S01]  /*11c0*/  STG.E.64 desc[UR6][R4.64+0x78], R50 ;  /* 0x0000783204007986 */ /* 0x0001e2000c101b06 */
[----:B------:R-:W-:Y:S01]  /*11d0*/  UMOV UR20, 0xa92c013 ;  /* 0x0a92c01300147882 */ /* 0x000fe20000000000 */
[----:B------:R-:W-:-:S03]  /*11e0*/  UMOV UR21, 0x4052876c ;  /* 0x4052876c00157882 */ /* 0x000fc60000000000 */
[C-C-:B------:R-:W-:Y:S01]  /*11f0*/  DFMA R52, R36.reuse, UR20, R20.reuse ;  /* 0x0000001424347c2b */ /* 0x140fe20008000014 */
[----:B------:R-:W-:Y:S01]  /*1200*/  UMOV UR22, 0xb6702c05 ;  /* 0xb6702c0500167882 */ /* 0x000fe20000000000 */
[----:B------:R-:W-:Y:S01]  /*1210*/  UMOV UR23, 0x40513fe2 ;  /* 0x40513fe200177882 */ /* 0x000fe20000000000 */
[----:B0-----:R-:W-:Y:S01]  /*1220*/  DFMA R50, R36, -UR18, R20 ;  /* 0x8000001224327c2b */ /* 0x001fe20008000014 */
[----:B------:R-:W-:Y:S01]  /*1230*/  UMOV UR18, 0xbd80466c ;  /* 0xbd80466c00127882 */ /* 0x000fe20000000000 */
[----:B------:R-:W-:Y:S01]  /*1240*/  UMOV UR19, 0x402b996a ;  /* 0x402b996a00137882 */ /* 0x000fe20000000000 */
[----:B------:R-:W-:Y:S01]  /*1250*/  UMOV UR12, 0xaa1e77f5 ;  /* 0xaa1e77f5000c7882 */ /* 0x000fe20000000000 */
[----:B------:R-:W-:Y:S02]  /*1260*/  UMOV UR13, 0x403b5e7f ;  /* 0x403b5e7f000d7882 */ /* 0x000fe40000000000 */
[----:B------:R-:W-:Y:S02]  /*1270*/  DFMA R48, R30, UR12, R48 ;  /* 0x0000000c1e307c2b */ /* 0x000fe40008000030 */
[----:B------:R-:W-:-:S02]  /*1280*/  DFMA R20, R28, UR18, R50 ;  /* 0x000000121c147c2b */ /* 0x000fc40008000032 */
[----:B------:R-:W-:Y:S02]  /*1290*/  DFMA R28, R28, UR22, R52 ;  /* 0x000000161c1c7c2b */ /* 0x000fe40008000034 */
[C---:B------:R-:W-:Y:S01]  /*12a0*/  DFMA R52, R30.reuse, UR12, R40 ;  /* 0x0000000c1e347c2b */ /* 0x040fe20008000028 */
[----:B------:R-:W-:Y:S01]  /*12b0*/  UMOV UR12, 0xc6befaa4 ;  /* 0xc6befaa4000c7882 */ /* 0x000fe20000000000 */
[----:B------:R-:W-:Y:S02]  /*12c0*/  UMOV UR13, 0x40523eff ;  /* 0x40523eff000d7882 */ /* 0x000fe40000000000 */
[----:B------:R-:W-:Y:S01]  /*12d0*/  DMUL R40, R30, UR12 ;  /* 0x0000000c1e287c28 */ /* 0x000fe20008000000 */
[----:B------:R-:W-:Y:S01]  /*12e0*/  UMOV UR12, 0x36f44ac0 ;  /* 0x36f44ac0000c7882 */ /* 0x000fe20000000000 */
[----:B------:R-:W-:Y:S01]  /*12f0*/  UMOV UR13, 0x405322fc ;  /* 0x405322fc000d7882 */ /* 0x000fe20000000000 */
[----:B------:R0:W-:Y:S01]  /*1300*/  STG.E.64 desc[UR6][R4.64+0x40], R48 ;  /* 0x0000403004007986 */ /* 0x0001e2000c101b06 */
[----:B------:R-:W-:Y:S01]  /*1310*/  DFMA R34, R22, -UR14, R34 ;  /* 0x8000000e16227c2b */ /* 0x000fe20008000022 */
[----:B------:R-:W-:Y:S01]  /*1320*/  UMOV UR14, 0x36f44ac0 ;  /* 0x36f44ac0000e7882 */ /* 0x000fe20000000000 */
[----:B------:R-:W-:-:S02]  /*1330*/  UMOV UR15, 0x405322fc ;  /* 0x405322fc000f7882 */ /* 0x000fc40000000000 */
[--C-:B0-----:R-:W-:Y:S01]  /*1340*/  DFMA R48, R22, UR12, -R40.reuse ;  /* 0x0000000c16307c2b */ /* 0x101fe20008000828 */
[----:B------:R-:W-:Y:S01]  /*1350*/  UMOV UR12, 0x59f075a1 ;  /* 0x59f075a1000c7882 */ /* 0x000fe20000000000 */
[----:B------:R-:W-:Y:S02]  /*1360*/  UMOV UR13, 0x404251a5 ;  /* 0x404251a5000d7882 */ /* 0x000fe40000000000 */
[----:B------:R-:W-:Y:S01]  /*1370*/  DMUL R50, R12, -UR12 ;  /* 0x8000000c0c327c28 */ /* 0x000fe20008000000 */
[----:B------:R-:W-:Y:S01]  /*1380*/  UMOV UR12, 0x71ad99ac ;  /* 0x71ad99ac000c7882 */ /* 0x000fe20000000000 */
[----:B------:R-:W-:Y:S01]  /*1390*/  UMOV UR13, 0x4033c3a6 ;  /* 0x4033c3a6000d7882 */ /* 0x000fe20000000000 */
[----:B------:R-:W-:Y:S01]  /*13a0*/  DFMA R40, R22, -UR14, -R40 ;  /* 0x8000000e16287c2b */ /* 0x000fe20008000828 */
[----:B------:R-:W-:Y:S01]  /*13b0*/  UMOV UR14, 0xaa846684 ;  /* 0xaa846684000e7882 */ /* 0x000fe20000000000 */
[----:B------:R-:W-:-:S03]  /*13c0*/  UMOV UR15, 0x404da579 ;  /* 0x404da579000f7882 */ /* 0x000fc60000000000 */
[C-C-:B------:R-:W-:Y:S01]  /*13d0*/  DFMA R22, R36.reuse, UR12, R50.reuse ;  /* 0x0000000c24167c2b */ /* 0x140fe20008000032 */
[----:B------:R-:W-:Y:S01]  /*13e0*/  UMOV UR12, 0xbd80466e ;  /* 0xbd80466e000c7882 */ /* 0x000fe20000000000 */
[----:B------:R-:W-:Y:S01]  /*13f0*/  UMOV UR13, 0x400b996a ;  /* 0x400b996a000d7882 */ /* 0x000fe20000000000 */
[----:B------:R-:W-:Y:S02]  /*1400*/  DFMA R36, R36, -UR14, R50 ;  /* 0x8000000e24247c2b */ /* 0x000fe40008000032 */
[----:B------:R-:W-:Y:S01]  /*1410*/  DMUL R50, R24, UR12 ;  /* 0x0000000c18327c28 */ /* 0x000fe20008000000 */
[----:B------:R-:W-:Y:S01]  /*1420*/  UMOV UR12, 0xd444d1 ;  /* 0x00d444d1000c7882 */ /* 0x000fe20000000000 */
[----:B------:R-:W-:Y:S01]  /*1430*/  UMOV UR13, 0x4007535e ;  /* 0x4007535e000d7882 */ /* 0x000fe20000000000 */
[----:B------:R0:W-:Y:S05]  /*1440*/  STG.E.64 desc[UR6][R4.64+0x98], R48 ;  /* 0x0000983004007986 */ /* 0x0001ea000c101b06 */
[----:B------:R-:W-:Y:S01]  /*1450*/  DFMA R32, R32, -UR12, -R50 ;  /* 0x8000000c20207c2b */ /* 0x000fe20008000832 */
[----:B------:R-:W-:Y:S01]  /*1460*/  UMOV UR12, 0xe190019 ;  /* 0x0e190019000c7882 */ /* 0x000fe20000000000 */
[----:B------:R-:W-:-:S02]  /*1470*/  UMOV UR13, 0x4038b490 ;  /* 0x4038b490000d7882 */ /* 0x000fc40000000000 */
[C---:B------:R-:W-:Y:S02]  /*1480*/  DMUL R50, R18.reuse, UR12 ;  /* 0x0000000c12327c28 */ /* 0x040fe40008000000 */
[----:B0-----:R-:W-:Y:S01]  /*1490*/  DMUL R48, R18, UR20 ;  /* 0x0000001412307c28 */ /* 0x001fe20008000000 */
[----:B------:R-:W-:Y:S01]  /*14a0*/  UMOV UR12, 0x59f075a1 ;  /* 0x59f075a1000c7882 */ /* 0x000fe20000000000 */
[----:B------:R-:W-:Y:S01]  /*14b0*/  UMOV UR13, 0x404251a5 ;  /* 0x404251a5000d7882 */ /* 0x000fe20000000000 */
[----:B------:R-:W-:-:S05]  /*14c0*/  UMOV UR14, 0x3dfe5dd2 ;  /* 0x3dfe5dd2000e7882 */ /* 0x000fca0000000000 */
[C---:B------:R-:W-:Y:S02]  /*14d0*/  DFMA R48, R24.reuse, UR22, -R48 ;  /* 0x0000001618307c2b */ /* 0x040fe40008000830 */
[----:B------:R-:W-:Y:S02]  /*14e0*/  DFMA R24, R24, UR18, R50 ;  /* 0x0000001218187c2b */ /* 0x000fe40008000032 */
[----:B------:R-:W-:Y:S01]  /*14f0*/  DMUL R50, R10, UR12 ;  /* 0x0000000c0a327c28 */ /* 0x000fe20008000000 */
[----:B------:R-:W-:Y:S01]  /*1500*/  UMOV UR15, 0x3fed3199 ;  /* 0x3fed3199000f7882 */ /* 0x000fe20000000000 */
[----:B------:R-:W-:Y:S01]  /*1510*/  UMOV UR12, 0xaa846684 ;  /* 0xaa846684000c7882 */ /* 0x000fe20000000000 */
[C---:B------:R-:W-:Y:S01]  /*1520*/  DFMA R34, R30.reuse, -UR14, R34 ;  /* 0x8000000e1e227c2b */ /* 0x040fe20008000022 */
[----:B------:R-:W-:Y:S01]  /*1530*/  UMOV UR14, 0x3dfe5dd3 ;  /* 0x3dfe5dd3000e7882 */ /* 0x000fe20000000000 */
[----:B------:R-:W-:Y:S01]  /*1540*/  UMOV UR15, 0x403d3199 ;  /* 0x403d3199000f7882 */ /* 0x000fe20000000000 */
[----:B------:R-:W-:Y:S01]  /*1550*/  UMOV UR13, 0x404da579 ;  /* 0x404da579000d7882 */ /* 0x000fe20000000000 */
[----:B------:R0:W-:Y:S01]  /*1560*/  STG.E.64 desc[UR6][R4.64+0x48], R20 ;  /* 0x0000481404007986 */ /* 0x0001e2000c101b06 */
[----:B------:R-:W-:Y:S01]  /*1570*/  DMUL R30, R30, UR14 ;  /* 0x0000000e1e1e7c28 */ /* 0x000fe20008000000 */
[----:B------:R-:W-:Y:S01]  /*1580*/  UMOV UR14, 0xaa846684 ;  /* 0xaa846684000e7882 */ /* 0x000fe20000000000 */
[----:B------:R-:W-:Y:S01]  /*1590*/  UMOV UR15, 0x400da579 ;  /* 0x400da579000f7882 */ /* 0x000fe20000000000 */
[----:B------:R1:W-:Y:S01]  /*15a0*/  STG.E.64 desc[UR6][R4.64+0xf0], R52 ;  /* 0x0000f03404007986 */ /* 0x0003e2000c101b06 */
[C---:B------:R-:W-:Y:S01]  /*15b0*/  DFMA R32, R18.reuse, -UR14, R32 ;  /* 0x8000000e12207c2b */ /* 0x040fe20008000020 */
[----:B------:R-:W-:Y:S01]  /*15c0*/  UMOV UR14, 0x71ad99ac ;  /* 0x71ad99ac000e7882 */ /* 0x000fe20000000000 */
[----:B0-----:R-:W-:Y:S01]  /*15d0*/  DFMA R20, R18, UR12, -R50 ;  /* 0x0000000c12147c2b */ /* 0x001fe20008000832 */
[----:B------:R-:W-:Y:S01]  /*15e0*/  UMOV UR12, 0xfa9cda55 ;  /* 0xfa9cda55000c7882 */ /* 0x000fe20000000000 */
[----:B------:R-:W-:-:S02]  /*15f0*/  UMOV UR13, 0x40304892 ;  /* 0x40304892000d7882 */ /* 0x000fc40000000000 */
[----:B-1----:R-:W-:Y:S01]  /*1600*/  DMUL R52, R38, -UR12 ;  /* 0x8000000c26347c28 */ /* 0x002fe20008000000 */
[----:B------:R-:W-:Y:S01]  /*1610*/  UMOV UR15, 0x4033c3a6 ;  /* 0x4033c3a6000f7882 */ /* 0x000fe20000000000 */
[----:B------:R-:W-:Y:S01]  /*1620*/  UMOV UR12, 0x3dfe5dd0 ;  /* 0x3dfe5dd0000c7882 */ /* 0x000fe20000000000 */
[----:B------:R-:W-:Y:S01]  /*1630*/  UMOV UR13, 0x402d3199 ;  /* 0x402d3199000d7882 */ /* 0x000fe20000000000 */
[----:B------:R-:W-:Y:S01]  /*1640*/  DFMA R18, R18, -UR14, -R50 ;  /* 0x8000000e12127c2b */ /* 0x000fe20008000832 */
[----:B------:R-:W-:Y:S01]  /*1650*/  UMOV UR14, 0x3dfe5dd0 ;  /* 0x3dfe5dd0000e7882 */ /* 0x000fe20000000000 */
[----:B------:R-:W-:Y:S01]  /*1660*/  DFMA R32, R10, -UR10, R32 ;  /* 0x8000000a0a207c2b */ /* 0x000fe20008000020 */
[----:B------:R-:W-:Y:S01]  /*1670*/  UMOV UR15, 0x402d3199 ;  /* 0x402d3199000f7882 */ /* 0x000fe20000000000 */
[----:B------:R-:W-:Y:S01]  /*1680*/  DFMA R50, R26, UR12, R52 ;  /* 0x0000000c1a327c2b */ /* 0x000fe20008000034 */
[----:B------:R-:W-:Y:S01]  /*1690*/  UMOV UR12, 0x890ce401 ;  /* 0x890ce401000c7882 */ /* 0x000fe20000000000 */
[----:B------:R-:W-:Y:S01]  /*16a0*/  UMOV UR13, 0x401bea20 ;  /* 0x401bea20000d7882 */ /* 0x000fe20000000000 */
[----:B------:R-:W-:Y:S01]  /*16b0*/  UMOV UR10, 0xb0b342ad ;  /* 0xb0b342ad000a7882 */ /* 0x000fe20000000000 */
[----:B------:R-:W-:Y:S01]  /*16c0*/  UMOV UR11, 0x3ff29c15 ;  /* 0x3ff29c15000b7882 */ /* 0x000fe20000000000 */
[----:B------:R-:W-:-:S02]  /*16d0*/  DFMA R48, R10, UR16, R48 ;  /* 0x000000100a307c2b */ /* 0x000fc40008000030 */
[----:B------:R-:W-:Y:S02]  /*16e0*/  DFMA R24, R10, UR16, R24 ;  /* 0x000000100a187c2b */ /* 0x000fe40008000018 */
[----:B------:R-:W-:Y:S02]  /*16f0*/  DFMA R26, R26, -UR14, R52 ;  /* 0x8000000e1a1a7c2b */ /* 0x000fe40008000034 */
[----:B------:R-:W-:Y:S02]  /*1700*/  DMUL R10, R10, UR12 ;  /* 0x0000000c0a0a7c28 */ /* 0x000fe40008000000 */
[----:B------:R-:W-:Y:S02]  /*1710*/  DMUL R12, R12, UR12 ;  /* 0x0000000c0c0c7c28 */ /* 0x000fe40008000000 */
[----:B------:R-:W-:Y:S01]  /*1720*/  DMUL R38, R38, UR10 ;  /* 0x0000000a26267c28 */ /* 0x000fe20008000000 */
        /* <DEDUP_REMOVED lines=25> */
.L_x_13:
        /* <DEDUP_REMOVED lines=12> */
.L_x_99:


//--------------------- .text._Z22right_sph2cart_inplaceILi7EEvPdiii --------------------------
	.section	.text._Z22right_sph2cart_inplaceILi7EEvPdiii,"ax",@progbits
	.align	128
.text._Z22right_sph2cart_inplaceILi7EEvPdiii:
        .type           _Z22right_sph2cart_inplaceILi7EEvPdiii,@function
        .size           _Z22right_sph2cart_inplaceILi7EEvPdiii,(.L_x_100 - _Z22right_sph2cart_inplaceILi7EEvPdiii)
        .other          _Z22right_sph2cart_inplaceILi7EEvPdiii,@"STO_CUDA_ENTRY STV_DEFAULT"
_Z22right_sph2cart_inplaceILi7EEvPdiii:
        /* <DEDUP_REMOVED lines=41> */
[----:B------:R-:W-:Y:S01]  /*0290*/  IADD3 R0, P0, P1, R5, UR10, R0 ;  /* 0x0000000a05007c10 */ /* 0x000fe2000f91e000 */
[----:B------:R-:W-:Y:S01]  /*02a0*/  UMOV UR11, 0x404a75a8 ;  /* 0x404a75a8000b7882 */ /* 0x000fe20000000000 */
[----:B------:R-:W-:Y:S01]  /*02b0*/  UMOV UR10, 0xc7816ab2 ;  /* 0xc7816ab2000a7882 */ /* 0x000fe20000000000 */
[----:B------:R-:W-:Y:S01]  /*02c0*/  UMOV UR12, 0x14ff4e50 ;  /* 0x14ff4e50000c7882 */ /* 0x000fe20000000000 */
[----:B------:R-:W-:Y:S01]  /*02d0*/  UMOV UR13, 0x404f228b ;  /* 0x404f228b000d7882 */ /* 0x000fe20000000000 */
[----:B------:R-:W-:-:S04]  /*02e0*/  SHF.R.S32.HI R5, RZ, 0x1f, R5 ;  /* 0x0000001fff057819 */ /* 0x000fc80000011405 */
        /* <DEDUP_REMOVED lines=15> */
[----:B---3--:R-:W-:Y:S01]  /*03e0*/  DMUL R38, R8, -UR12 ;  /* 0x8000000c08267c28 */ /* 0x008fe20008000000 */
[----:B------:R-:W-:-:S05]  /*03f0*/  UMOV UR11, 0x402a8d4d ;  /* 0x402a8d4d000b7882 */ /* 0x000fca0000000000 */
[----:B-----5:R-:W-:Y:S01]  /*0400*/  DFMA R40, R18, UR10, R32 ;  /* 0x0000000a12287c2b */ /* 0x020fe20008000020 */
[----:B------:R-:W-:Y:S01]  /*0410*/  UMOV UR10, 0xea8696c9 ;  /* 0xea8696c9000a7882 */ /* 0x000fe20000000000 */
[----:B------:R-:W-:Y:S02]  /*0420*/  UMOV UR11, 0x403cadec ;  /* 0x403cadec000b7882 */ /* 0x000fe40000000000 */
[----:B------:R-:W-:Y:S01]  /*0430*/  DFMA R42, R14, UR10, R38 ;  /* 0x0000000a0e2a7c2b */ /* 0x000fe20008000026 */
[----:B------:R-:W-:Y:S01]  /*0440*/  UMOV UR10, 0x5616e25c ;  /* 0x5616e25c000a7882 */ /* 0x000fe20000000000 */
[----:B------:R-:W-:Y:S01]  /*0450*/  UMOV UR11, 0x3ff5adf9 ;  /* 0x3ff5adf9000b7882 */ /* 0x000fe20000000000 */
[C---:B------:R-:W-:Y:S02]  /*0460*/  DMUL R38, R26.reuse, -UR14 ;  /* 0x8000000e1a267c28 */ /* 0x040fe40008000000 */
[C---:B------:R-:W-:Y:S02]  /*0470*/  DMUL R32, R26.reuse, -UR10 ;  /* 0x8000000a1a207c28 */ /* 0x040fe40008000000 */
[----:B------:R1:W-:Y:S01]  /*0480*/  STG.E.64 desc[UR6][R4.64+0x90], R42 ;  /* 0x0000902a04007986 */ /* 0x0003e2000c101b06 */
[----:B0-----:R-:W-:-:S03]  /*0490*/  DMUL R28, R26, -UR10 ;  /* 0x8000000a1a1c7c28 */ /* 0x001fc60008000000 */
[----:B------:R0:W-:Y:S01]  /*04a0*/  STG.E.64 desc[UR6][R4.64+0x58], R40 ;  /* 0x0000582804007986 */ /* 0x0001e2000c101b06 */
[C---:B------:R-:W-:Y:S01]  /*04b0*/  DFMA R38, R22.reuse, UR16, R38 ;  /* 0x0000001016267c2b */ /* 0x040fe20008000026 */
[----:B------:R-:W-:Y:S01]  /*04c0*/  UMOV UR16, 0x1f6cab6a ;  /* 0x1f6cab6a00107882 */ /* 0x000fe20000000000 */
[----:B------:R-:W-:Y:S01]  /*04d0*/  DFMA R32, R22, -UR20, R32 ;  /* 0x8000001416207c2b */ /* 0x000fe20008000020 */
[----:B------:R-:W-:Y:S01]  /*04e0*/  UMOV UR17, 0x4002c66b ;  /* 0x4002c66b00117882 */ /* 0x000fe20000000000 */
[----:B-1----:R-:W-:Y:S02]  /*04f0*/  DMUL R42, R26, -UR22 ;  /* 0x800000161a2a7c28 */ /* 0x002fe40008000000 */
[----:B0-----:R-:W-:Y:S01]  /*0500*/  DMUL R40, R16, UR18 ;  /* 0x0000001210287c28 */ /* 0x001fe20008000000 */
[----:B------:R-:W-:Y:S01]  /*0510*/  UMOV UR20, 0xbf4f3418 ;  /* 0xbf4f341800147882 */ /* 0x000fe20000000000 */
[----:B------:R-:W-:Y:S01]  /*0520*/  UMOV UR21, 0x3ff687b3 ;  /* 0x3ff687b300157882 */ /* 0x000fe20000000000 */
[C---:B------:R-:W-:Y:S01]  /*0530*/  DFMA R28, R22.reuse, -UR16, R28 ;  /* 0x80000010161c7c2b */ /* 0x040fe2000800001c */
        /* <DEDUP_REMOVED lines=8> */
[C---:B------:R-:W-:Y:S01]  /*05c0*/  DFMA R38, R34.reuse, -UR16, R38 ;  /* 0x8000001022267c2b */ /* 0x040fe20008000026 */
[----:B------:R-:W-:Y:S01]  /*05d0*/  UMOV UR22, 0xdff898b ;  /* 0x0dff898b00167882 */ /* 0x000fe20000000000 */
[C---:B------:R-:W-:Y:S01]  /*05e0*/  DFMA R32, R34.reuse, UR18, R32 ;  /* 0x0000001222207c2b */ /* 0x040fe20008000020 */
[----:B------:R-:W-:Y:S01]  /*05f0*/  UMOV UR23, 0x4004c1b2 ;  /* 0x4004c1b200177882 */ /* 0x000fe20000000000 */
[----:B------:R-:W-:Y:S01]  /*0600*/  UMOV UR18, 0xdff898b ;  /* 0x0dff898b00127882 */ /* 0x000fe20000000000 */
[----:B------:R-:W-:Y:S01]  /*0610*/  UMOV UR19, 0x4004c1b2 ;  /* 0x4004c1b200137882 */ /* 0x000fe20000000000 */
[C---:B------:R-:W-:Y:S01]  /*0620*/  DFMA R28, R34.reuse, UR22, R28 ;  /* 0x00000016221c7c2b */ /* 0x040fe2000800001c */
[----:B------:R-:W-:Y:S01]  /*0630*/  UMOV UR16, 0xbd249493 ;  /* 0xbd24949300107882 */ /* 0x000fe20000000000 */
[----:B------:R-:W-:Y:S01]  /*0640*/  DFMA R42, R34, -UR18, R42 ;  /* 0x80000012222a7c2b */ /* 0x000fe2000800002a */
[----:B------:R-:W-:Y:S01]  /*0650*/  UMOV UR17, 0x3fe6a113 ;  /* 0x3fe6a11300117882 */ /* 0x000fe20000000000 */
[----:B------:R-:W-:Y:S01]  /*0660*/  UMOV UR18, 0xbf4f3418 ;  /* 0xbf4f341800127882 */ /* 0x000fe20000000000 */
[----:B------:R-:W-:Y:S01]  /*0670*/  UMOV UR19, 0x3ff687b3 ;  /* 0x3ff687b300137882 */ /* 0x000fe20000000000 */
[----:B------:R-:W-:Y:S01]  /*0680*/  DFMA R38, R30, UR16, R38 ;  /* 0x000000101e267c2b */ /* 0x000fe20008000026 */
[----:B------:R-:W-:Y:S01]  /*0690*/  UMOV UR16, 0xe8400301 ;  /* 0xe840030100107882 */ /* 0x000fe20000000000 */
[----:B------:R-:W-:Y:S01]  /*06a0*/  DFMA R40, R2, UR18, R40 ;  /* 0x0000001202287c2b */ /* 0x000fe20008000028 */
[----:B------:R-:W-:Y:S01]  /*06b0*/  UMOV UR17, 0x402db369 ;  /* 0x402db36900117882 */ /* 0x000fe20000000000 */
[----:B------:R-:W-:Y:S01]  /*06c0*/  UMOV UR18, 0x96e00281 ;  /* 0x96e0028100127882 */ /* 0x000fe20000000000 */
[----:B------:R-:W-:Y:S01]  /*06d0*/  UMOV UR19, 0x4038c02d ;  /* 0x4038c02d00137882 */ /* 0x000fe20000000000 */
[C---:B------:R-:W-:Y:S01]  /*06e0*/  DFMA R32, R30.reuse, -UR16, R32 ;  /* 0x800000101e207c2b */ /* 0x040fe20008000020 */
[----:B------:R-:W-:Y:S01]  /*06f0*/  UMOV UR16, 0x45800201 ;  /* 0x4580020100107882 */ /* 0x000fe20000000000 */
[----:B------:R-:W-:Y:S01]  /*0700*/  UMOV UR17, 0x4013ccf1 ;  /* 0x4013ccf100117882 */ /* 0x000fe20000000000 */
[----:B------:R-:W-:-:S02]  /*0710*/  DFMA R28, R30, UR18, R28 ;  /* 0x000000121e1c7c2b */ /* 0x000fc4000800001c */
[----:B------:R-:W-:Y:S01]  /*0720*/  DFMA R30, R30, -UR16, R42 ;  /* 0x800000101e1e7c2b */ /* 0x000fe2000800002a */
[----:B------:R-:W-:Y:S01]  /*0730*/  UMOV UR16, 0x5616e25b ;  /* 0x5616e25b00107882 */ /* 0x000fe20000000000 */
[----:B------:R-:W-:Y:S01]  /*0740*/  UMOV UR17, 0x4035adf9 ;  /* 0x4035adf900117882 */ /* 0x000fe20000000000 */
[----:B------:R-:W-:Y:S02]  /*0750*/  DFMA R42, R6, -UR14, R40 ;  /* 0x8000000e062a7c2b */ /* 0x000fe40008000028 */
[----:B------:R-:W-:Y:S01]  /*0760*/  DMUL R40, R26, UR16 ;  /* 0x000000101a287c28 */ /* 0x000fe20008000000 */
[----:B------:R-:W-:Y:S01]  /*0770*/  UMOV UR14, 0xd490e48d ;  /* 0xd490e48d000e7882 */ /* 0x000fe20000000000 */
[----:B------:R-:W-:Y:S01]  /*0780*/  UMOV UR15, 0x4029088e ;  /* 0x4029088e000f7882 */ /* 0x000fe20000000000 */
[----:B------:R0:W-:Y:S05]  /*0790*/  STG.E.64 desc[UR6][R4.64], R38 ;  /* 0x0000002604007986 */ /* 0x0001ea000c101b06 */
[----:B0-----:R-:W-:Y:S01]  /*07a0*/  DFMA R38, R22, UR14, -R40 ;  /* 0x0000000e16267c2b */ /* 0x001fe20008000828 */
[----:B------:R-:W-:Y:S01]  /*07b0*/  UMOV UR14, 0x5a17b8bd ;  /* 0x5a17b8bd000e7882 */ /* 0x000fe20000000000 */
[----:B------:R-:W-:-:S02]  /*07c0*/  UMOV UR15, 0x400a8d4d ;  /* 0x400a8d4d000f7882 */ /* 0x000fc40000000000 */
[----:B------:R-:W-:Y:S01]  /*07d0*/  DMUL R44, R20, UR14 ;  /* 0x0000000e142c7c28 */ /* 0x000fe20008000000 */
[----:B------:R-:W-:Y:S01]  /*07e0*/  UMOV UR14, 0xf1af0f31 ;  /* 0xf1af0f31000e7882 */ /* 0x000fe20000000000 */
[----:B------:R-:W-:-:S06]  /*07f0*/  UMOV UR15, 0x40031e9d ;  /* 0x40031e9d000f7882 */ /* 0x000fcc0000000000 */
[----:B------:R-:W-:Y:S01]  /*0800*/  DFMA R44, R14, -UR14, R44 ;  /* 0x8000000e0e2c7c2b */ /* 0x000fe2000800002c */
[----:B------:R-:W-:Y:S01]  /*0810*/  UMOV UR14, 0x43ff71da ;  /* 0x43ff71da000e7882 */ /* 0x000fe20000000000 */
[----:B------:R-:W-:Y:S01]  /*0820*/  UMOV UR15, 0x4008e86f ;  /* 0x4008e86f000f7882 */ /* 0x000fe20000000000 */
[----:B------:R-:W-:Y:S01]  /*0830*/  UMOV UR18, 0x1f6cab69 ;  /* 0x1f6cab6900127882 */ /* 0x000fe20000000000 */
[----:B------:R-:W-:Y:S02]  /*0840*/  UMOV UR19, 0x4032c66b ;  /* 0x4032c66b00137882 */ /* 0x000fe40000000000 */
[----:B------:R-:W-:Y:S02]  /*0850*/  DFMA R40, R22, UR18, R40 ;  /* 0x0000001216287c2b */ /* 0x000fe40008000028 */
[----:B------:R-:W-:Y:S01]  /*0860*/  DFMA R44, R8, -UR14, R44 ;  /* 0x8000000e082c7c2b */ /* 0x000fe2000800002c */
[----:B------:R-:W-:Y:S01]  /*0870*/  UMOV UR14, 0x6c67888e ;  /* 0x6c67888e000e7882 */ /* 0x000fe20000000000 */
[----:B------:R-:W-:Y:S01]  /*0880*/  UMOV UR15, 0x40052aed ;  /* 0x40052aed000f7882 */ /* 0x000fe20000000000 */
[----:B------:R0:W-:Y:S04]  /*0890*/  STG.E.64 desc[UR6][R4.64+0x8], R42 ;  /* 0x0000082a04007986 */ /* 0x0001e8000c101b06 */
[----:B------:R1:W-:Y:S01]  /*08a0*/  STG.E.64 desc[UR6][R4.64+0x70], R38 ;  /* 0x0000702604007986 */ /* 0x0003e2000c101b06 */
[----:B------:R-:W-:Y:S01]  /*08b0*/  DFMA R44, R12, UR14, R44 ;  /* 0x0000000e0c2c7c2b */ /* 0x000fe2000800002c */
[----:B------:R-:W-:Y:S01]  /*08c0*/  UMOV UR14, 0x43ff71da ;  /* 0x43ff71da000e7882 */ /* 0x000fe20000000000 */
[----:B------:R-:W-:Y:S01]  /*08d0*/  UMOV UR15, 0x4028e86f ;  /* 0x4028e86f000f7882 */ /* 0x000fe20000000000 */
[----:B0-----:R-:W-:-:S02]  /*08e0*/  DFMA R42, R34, -UR12, R40 ;  /* 0x8000000c222a7c2b */ /* 0x001fc40008000028 */
[----:B------:R-:W-:Y:S02]  /*08f0*/  DMUL R40, R24, UR14 ;  /* 0x0000000e18287c28 */ /* 0x000fe40008000000 */
[----:B-1----:R-:W-:Y:S01]  /*0900*/  DMUL R38, R2, UR18 ;  /* 0x0000001202267c28 */ /* 0x002fe20008000000 */
[----:B------:R-:W-:Y:S01]  /*0910*/  UMOV UR14, 0x229b4cd5 ;  /* 0x229b4cd5000e7882 */ /* 0x000fe20000000000 */
[----:B------:R-:W-:Y:S01]  /*0920*/  UMOV UR15, 0x402fc064 ;  /* 0x402fc064000f7882 */ /* 0x000fe20000000000 */
[----:B------:R0:W-:Y:S03]  /*0930*/  STG.E.64 desc[UR6][R4.64+0x60], R42 ;  /* 0x0000602a04007986 */ /* 0x0001e6000c101b06 */
[----:B------:R-:W-:Y:S01]  /*0940*/  DFMA R40, R36, UR14, -R40 ;  /* 0x0000000e24287c2b */ /* 0x000fe20008000828 */
[----:B------:R1:W-:Y:S01]  /*0950*/  STG.E.64 desc[UR6][R4.64+0x10], R44 ;  /* 0x0000102c04007986 */ /* 0x0003e2000c101b06 */
[----:B------:R-:W-:Y:S01]  /*0960*/  UMOV UR14, 0x5a17b8bd ;  /* 0x5a17b8bd000e7882 */ /* 0x000fe20000000000 */
[----:B------:R-:W-:Y:S01]  /*0970*/  UMOV UR15, 0x401a8d4d ;  /* 0x401a8d4d000f7882 */ /* 0x000fe20000000000 */
[----:B0-----:R-:W-:-:S02]  /*0980*/  DFMA R42, R16, -UR12, -R38 ;  /* 0x8000000c102a7c2b */ /* 0x001fc40008000826 */
[----:B------:R-:W-:Y:S01]  /*0990*/  DMUL R38, R6, UR16 ;  /* 0x0000001006267c28 */ /* 0x000fe20008000000 */
[----:B------:R-:W-:Y:S01]  /*09a0*/  UMOV UR12, 0x43ff71da ;  /* 0x43ff71da000c7882 */ /* 0x000fe20000000000 */
[----:B------:R-:W-:-:S06]  /*09b0*/  UMOV UR13, 0x4028e86f ;  /* 0x4028e86f000d7882 */ /* 0x000fcc0000000000 */
[----:B-1----:R-:W-:Y:S02]  /*09c0*/  DADD R44, R42, R38 ;  /* 0x000000002a2c7229 */ /* 0x002fe40000000026 */
[----:B------:R-:W-:Y:S02]  /*09d0*/  DFMA R42, R18, UR14, R40 ;  /* 0x0000000e122a7c2b */ /* 0x000fe40008000028 */
[----:B------:R-:W-:Y:S01]  /*09e0*/  DMUL R40, R24, UR12 ;  /* 0x0000000c18287c28 */ /* 0x000fe20008000000 */
[----:B------:R-:W-:Y:S01]  /*09f0*/  UMOV UR12, 0x229b4cd5 ;  /* 0x229b4cd5000c7882 */ /* 0x000fe20000000000 */
[----:B------:R-:W-:-:S03]  /*0a00*/  UMOV UR13, 0x402fc064 ;  /* 0x402fc064000d7882 */ /* 0x000fc60000000000 */
[----:B------:R0:W-:Y:S01]  /*0a10*/  STG.E.64 desc[UR6][R4.64+0x20], R42 ;  /* 0x0000202a04007986 */ /* 0x0001e2000c101b06 */
[----:B------:R-:W-:Y:S01]  /*0a20*/  UMOV UR16, 0x1f6cab69 ;  /* 0x1f6cab6900107882 */ /* 0x000fe20000000000 */
[----:B------:R-:W-:Y:S02]  /*0a30*/  UMOV UR17, 0x4022c66b ;  /* 0x4022c66b00117882 */ /* 0x000fe40000000000 */
[----:B------:R1:W-:Y:S01]  /*0a40*/  STG.E.64 desc[UR6][R4.64+0x88], R44 ;  /* 0x0000882c04007986 */ /* 0x0003e2000c101b06 */
[----:B0-----:R-:W-:Y:S01]  /*0a50*/  DFMA R42, R36, UR12, R40 ;  /* 0x0000000c242a7c2b */ /* 0x001fe20008000028 */
[----:B------:R-:W-:Y:S01]  /*0a60*/  UMOV UR12, 0x5616e25b ;  /* 0x5616e25b000c7882 */ /* 0x000fe20000000000 */
[----:B------:R-:W-:Y:S02]  /*0a70*/  UMOV UR13, 0x4025adf9 ;  /* 0x4025adf9000d7882 */ /* 0x000fe40000000000 */
[----:B------:R-:W-:Y:S02]  /*0a80*/  DMUL R40, R26, UR12 ;  /* 0x0000000c1a287c28 */ /* 0x000fe40008000000 */
[----:B-1----:R-:W-:Y:S01]  /*0a90*/  DMUL R44, R16, UR22 ;  /* 0x00000016102c7c28 */ /* 0x002fe20008000000 */
[----:B------:R-:W-:Y:S01]  /*0aa0*/  UMOV UR18, 0xaf23011e ;  /* 0xaf23011e00127882 */ /* 0x000fe20000000000 */
[----:B------:R-:W-:Y:S01]  /*0ab0*/  UMOV UR19, 0x403c29a0 ;  /* 0x403c29a000137882 */ /* 0x000fe20000000000 */
[----:B------:R0:W-:Y:S03]  /*0ac0*/  STG.E.64 desc[UR6][R4.64+0x18], R32 ;  /* 0x0000182004007986 */ /* 0x0001e6000c101b06 */
[C-C-:B------:R-:W-:Y:S01]  /*0ad0*/  DFMA R36, R22.reuse, -UR16, R40.reuse ;  /* 0x8000001016247c2b */ /* 0x140fe20008000028 */
[----:B------:R-:W-:Y:S01]  /*0ae0*/  UMOV UR16, 0xe6ba7b28 ;  /* 0xe6ba7b2800107882 */ /* 0x000fe20000000000 */
[----:B------:R-:W-:Y:S01]  /*0af0*/  UMOV UR17, 0x4041b388 ;  /* 0x4041b38800117882 */ /* 0x000fe20000000000 */
[----:B------:R-:W-:-:S02]  /*0b00*/  DFMA R40, R22, UR18, R40 ;  /* 0x0000001216287c2b */ /* 0x000fc40008000028 */
[C---:B------:R-:W-:Y:S01]  /*0b10*/  DFMA R42, R18.reuse, UR14, R42 ;  /* 0x0000000e122a7c2b */ /* 0x040fe2000800002a */
[----:B------:R-:W-:Y:S01]  /*0b20*/  UMOV UR14, 0x43ff71da ;  /* 0x43ff71da000e7882 */ /* 0x000fe20000000000 */
[----:B------:R-:W-:Y:S01]  /*0b30*/  UMOV UR15, 0x4018e86f ;  /* 0x4018e86f000f7882 */ /* 0x000fe20000000000 */
[----:B0-----:R-:W-:Y:S01]  /*0b40*/  DMUL R32, R18, UR16 ;  /* 0x0000001012207c28 */ /* 0x001fe20008000000 */
[----:B------:R-:W-:Y:S01]  /*0b50*/  UMOV UR16, 0x96e00281 ;  /* 0x96e0028100107882 */ /* 0x000fe20000000000 */
[----:B------:R-:W-:Y:S02]  /*0b60*/  UMOV UR17, 0x4038c02d ;  /* 0x4038c02d00117882 */ /* 0x000fe40000000000 */
[----:B------:R-:W-:Y:S01]  /*0b70*/  DFMA R44, R10, -UR16, R44 ;  /* 0x800000100a2c7c2b */ /* 0x000fe2000800002c */
[----:B------:R-:W-:Y:S01]  /*0b80*/  UMOV UR20, 0x14ff4e50 ;  /* 0x14ff4e5000147882 */ /* 0x000fe20000000000 */
[----:B------:R-:W-:Y:S01]  /*0b90*/  UMOV UR21, 0x403f228b ;  /* 0x403f228b00157882 */ /* 0x000fe20000000000 */
[C---:B------:R-:W-:Y:S01]  /*0ba0*/  DFMA R36, R34.reuse, UR14, R36 ;  /* 0x0000000e22247c2b */ /* 0x040fe20008000024 */
[----:B------:R-:W-:Y:S01]  /*0bb0*/  UMOV UR16, 0xdff898b ;  /* 0x0dff898b00107882 */ /* 0x000fe20000000000 */
[----:B------:R-:W-:Y:S01]  /*0bc0*/  UMOV UR17, 0x4044c1b2 ;  /* 0x4044c1b200117882 */ /* 0x000fe20000000000 */
[----:B------:R-:W-:-:S02]  /*0bd0*/  DFMA R34, R34, UR20, R40 ;  /* 0x0000001422227c2b */ /* 0x000fc40008000028 */
[----:B------:R-:W-:Y:S01]  /*0be0*/  DFMA R40, R24, UR16, -R32 ;  /* 0x0000001018287c2b */ /* 0x000fe20008000820 */
[----:B------:R-:W-:Y:S01]  /*0bf0*/  UMOV UR16, 0x1f6cab6a ;  /* 0x1f6cab6a00107882 */ /* 0x000fe20000000000 */
[----:B------:R-:W-:Y:S02]  /*0c00*/  UMOV UR17, 0x4002c66b ;  /* 0x4002c66b00117882 */ /* 0x000fe40000000000 */
[----:B------:R-:W-:Y:S01]  /*0c10*/  DFMA R44, R2, UR16, R44 ;  /* 0x00000010022c7c2b */ /* 0x000fe2000800002c */
[----:B------:R-:W-:Y:S01]  /*0c20*/  UMOV UR16, 0x7b462d64 ;  /* 0x7b462d6400107882 */ /* 0x000fe20000000000 */
[----:B------:R-:W-:Y:S01]  /*0c30*/  UMOV UR17, 0x40353dd7 ;  /* 0x40353dd700117882 */ /* 0x000fe20000000000 */
[----:B------:R0:W-:Y:S01]  /*0c40*/  STG.E.64 desc[UR6][R4.64+0xb0], R42 ;  /* 0x0000b02a04007986 */ /* 0x0001e2000c101b06 */
[----:B------:R-:W-:Y:S02]  /*0c50*/  UMOV UR23, 0x4044c1b2 ;  /* 0x4044c1b200177882 */ /* 0x000fe40000000000 */
[----:B------:R-:W-:-:S02]  /*0c60*/  DFMA R24, R24, -UR22, -R32 ;  /* 0x8000001618187c2b */ /* 0x000fc40008000820 */
[----:B0-----:R-:W-:Y:S01]  /*0c70*/  DMUL R42, R18, UR16 ;  /* 0x00000010122a7c28 */ /* 0x001fe20008000000 */
[----:B------:R-:W-:Y:S01]  /*0c80*/  UMOV UR16, 0x72ff9564 ;  /* 0x72ff956400107882 */ /* 0x000fe20000000000 */
[----:B------:R-:W-:Y:S02]  /*0c90*/  UMOV UR17, 0x4012ae53 ;  /* 0x4012ae5300117882 */ /* 0x000fe40000000000 */
[C---:B------:R-:W-:Y:S01]  /*0ca0*/  DMUL R18, R16.reuse, UR16 ;  /* 0x0000001010127c28 */ /* 0x040fe20008000000 */
[----:B------:R-:W-:Y:S01]  /*0cb0*/  UMOV UR16, 0xd7ffa13c ;  /* 0xd7ffa13c00107882 */ /* 0x000fe20000000000 */
[----:B------:R-:W-:Y:S01]  /*0cc0*/  UMOV UR17, 0x3fe09af4 ;  /* 0x3fe09af400117882 */ /* 0x000fe20000000000 */
[----:B------:R0:W-:Y:S01]  /*0cd0*/  STG.E.64 desc[UR6][R4.64+0xd0], R42 ;  /* 0x0000d02a04007986 */ /* 0x0001e2000c101b06 */
[----:B------:R-:W-:Y:S01]  /*0ce0*/  UMOV UR22, 0xff144576 ;  /* 0xff14457600167882 */ /* 0x000fe20000000000 */
[----:B------:R-:W-:Y:S01]  /*0cf0*/  UMOV UR23, 0x3fde0a44 ;  /* 0x3fde0a4400177882 */ /* 0x000fe20000000000 */
[----:B0-----:R-:W-:Y:S01]  /*0d00*/  DMUL R42, R16, UR16 ;  /* 0x00000010102a7c28 */ /* 0x001fe20008000000 */
[----:B------:R-:W-:Y:S01]  /*0d10*/  UMOV UR16, 0xe8400301 ;  /* 0xe840030100107882 */ /* 0x000fe20000000000 */
[----:B------:R-:W-:-:S02]  /*0d20*/  UMOV UR17, 0x402db369 ;  /* 0x402db36900117882 */ /* 0x000fc40000000000 */
[C---:B------:R-:W-:Y:S01]  /*0d30*/  DFMA R32, R10.reuse, UR16, R18 ;  /* 0x000000100a207c2b */ /* 0x040fe20008000012 */
[----:B------:R-:W-:Y:S01]  /*0d40*/  UMOV UR16, 0xbd249493 ;  /* 0xbd24949300107882 */ /* 0x000fe20000000000 */
[----:B------:R-:W-:Y:S02]  /*0d50*/  UMOV UR17, 0x3fe6a113 ;  /* 0x3fe6a11300117882 */ /* 0x000fe40000000000 */
[----:B------:R-:W-:Y:S01]  /*0d60*/  DFMA R10, R10, -UR16, -R42 ;  /* 0x800000100a0a7c2b */ /* 0x000fe2000800082a */
[----:B------:R-:W-:Y:S01]  /*0d70*/  UMOV UR16, 0x1f6cab69 ;  /* 0x1f6cab6900107882 */ /* 0x000fe20000000000 */
[----:B------:R-:W-:Y:S02]  /*0d80*/  UMOV UR17, 0x4022c66b ;  /* 0x4022c66b00117882 */ /* 0x000fe40000000000 */
[----:B------:R-:W-:Y:S02]  /*0d90*/  DFMA R32, R2, UR22, R32 ;  /* 0x0000001602207c2b */ /* 0x000fe40008000020 */
[----:B------:R-:W-:-:S02]  /*0da0*/  DFMA R44, R6, -UR10, R44 ;  /* 0x8000000a062c7c2b */ /* 0x000fc4000800002c */
[C---:B------:R-:W-:Y:S02]  /*0db0*/  DMUL R18, R2.reuse, UR18 ;  /* 0x0000001202127c28 */ /* 0x040fe40008000000 */
[----:B------:R-:W-:Y:S02]  /*0dc0*/  DMUL R42, R2, UR16 ;  /* 0x00000010022a7c28 */ /* 0x000fe40008000000 */
[----:B------:R-:W-:Y:S01]  /*0dd0*/  DFMA R32, R6, -UR10, R32 ;  /* 0x8000000a06207c2b */ /* 0x000fe20008000020 */
[----:B------:R-:W-:Y:S01]  /*0de0*/  UMOV UR10, 0x5a17b8bd ;  /* 0x5a17b8bd000a7882 */ /* 0x000fe20000000000 */
[----:B------:R-:W-:Y:S01]  /*0df0*/  UMOV UR11, 0x400a8d4d ;  /* 0x400a8d4d000b7882 */ /* 0x000fe20000000000 */
[----:B------:R0:W-:Y:S01]  /*0e00*/  STG.E.64 desc[UR6][R4.64+0x30], R44 ;  /* 0x0000302c04007986 */ /* 0x0001e2000c101b06 */
[C---:B------:R-:W-:Y:S02]  /*0e10*/  DFMA R18, R16.reuse, UR20, -R18 ;  /* 0x0000001410127c2b */ /* 0x040fe40008000812 */
[----:B------:R-:W-:Y:S01]  /*0e20*/  DFMA R16, R16, UR14, R42 ;  /* 0x0000000e10107c2b */ /* 0x000fe2000800002a */
[----:B------:R1:W-:Y:S01]  /*0e30*/  STG.E.64 desc[UR6][R4.64+0x28], R36 ;  /* 0x0000282404007986 */ /* 0x0003e2000c101b06 */
[----:B------:R-:W-:Y:S01]  /*0e40*/  UMOV UR14, 0xe6ba7b28 ;  /* 0xe6ba7b28000e7882 */ /* 0x000fe20000000000 */
[----:B------:R-:W-:-:S02]  /*0e50*/  UMOV UR15, 0x4031b388 ;  /* 0x4031b388000f7882 */ /* 0x000fc40000000000 */
[C---:B------:R-:W-:Y:S02]  /*0e60*/  DMUL R42, R20.reuse, UR14 ;  /* 0x0000000e142a7c28 */ /* 0x040fe40008000000 */
[C---:B0-----:R-:W-:Y:S02]  /*0e70*/  DMUL R44, R20.reuse, UR10 ;  /* 0x0000000a142c7c28 */ /* 0x041fe40008000000 */
        /* <DEDUP_REMOVED lines=9> */
[----:B------:R-:W-:-:S02]  /*0f10*/  DFMA R36, R14, -UR16, -R36 ;  /* 0x800000100e247c2b */ /* 0x000fc40008000824 */
[C-C-:B0-----:R-:W-:Y:S02]  /*0f20*/  DFMA R40, R14.reuse, -UR10, R44.reuse ;  /* 0x8000000a0e287c2b */ /* 0x141fe4000800002c */
[C---:B------:R-:W-:Y:S02]  /*0f30*/  DFMA R44, R14.reuse, -UR10, -R44 ;  /* 0x8000000a0e2c7c2b */ /* 0x040fe4000800082c */
[C-C-:B-1----:R-:W-:Y:S02]  /*0f40*/  DFMA R32, R14.reuse, UR14, -R42.reuse ;  /* 0x0000000e0e207c2b */ /* 0x142fe4000800082a */
[----:B------:R-:W-:Y:S01]  /*0f50*/  DFMA R42, R14, UR14, R42 ;  /* 0x0000000e0e2a7c2b */ /* 0x000fe2000800002a */
[----:B------:R-:W-:Y:S01]  /*0f60*/  UMOV UR10, 0x14ff4e50 ;  /* 0x14ff4e50000a7882 */ /* 0x000fe20000000000 */
[----:B------:R-:W-:Y:S01]  /*0f70*/  UMOV UR11, 0x402f228b ;  /* 0x402f228b000b7882 */ /* 0x000fe20000000000 */
[----:B------:R0:W-:Y:S01]  /*0f80*/  STG.E.64 desc[UR6][R4.64+0x50], R28 ;  /* 0x0000501c04007986 */ /* 0x0001e2000c101b06 */
[----:B------:R-:W-:Y:S01]  /*0f90*/  DFMA R40, R8, UR10, R40 ;  /* 0x0000000a08287c2b */ /* 0x000fe20008000028 */
[----:B------:R-:W-:Y:S01]  /*0fa0*/  UMOV UR14, 0x43ff71da ;  /* 0x43ff71da000e7882 */ /* 0x000fe20000000000 */
[----:B------:R-:W-:-:S02]  /*0fb0*/  UMOV UR15, 0x4008e86f ;  /* 0x4008e86f000f7882 */ /* 0x000fc40000000000 */
[----:B------:R-:W-:Y:S01]  /*0fc0*/  DFMA R36, R8, -UR14, R36 ;  /* 0x8000000e08247c2b */ /* 0x000fe20008000024 */
[----:B------:R-:W-:Y:S01]  /*0fd0*/  UMOV UR14, 0xff144576 ;  /* 0xff144576000e7882 */ /* 0x000fe20000000000 */
[----:B------:R-:W-:Y:S02]  /*0fe0*/  UMOV UR15, 0x3fde0a44 ;  /* 0x3fde0a44000f7882 */ /* 0x000fe40000000000 */
[----:B------:R-:W-:Y:S02]  /*0ff0*/  DFMA R10, R2, -UR14, R10 ;  /* 0x8000000e020a7c2b */ /* 0x000fe4000800000a */
[C---:B0-----:R-:W-:Y:S01]  /*1000*/  DFMA R28, R8.reuse, UR10, R44 ;  /* 0x0000000a081c7c2b */ /* 0x041fe2000800002c */
[----:B------:R-:W-:Y:S01]  /*1010*/  UMOV UR10, 0xdff898b ;  /* 0x0dff898b000a7882 */ /* 0x000fe20000000000 */
[----:B------:R-:W-:Y:S02]  /*1020*/  UMOV UR11, 0x4024c1b2 ;  /* 0x4024c1b2000b7882 */ /* 0x000fe40000000000 */
[----:B------:R-:W-:-:S02]  /*1030*/  DFMA R32, R8, UR10, R32 ;  /* 0x0000000a08207c2b */ /* 0x000fc40008000020 */
[----:B------:R-:W-:Y:S01]  /*1040*/  DFMA R8, R8, UR10, R42 ;  /* 0x0000000a08087c2b */ /* 0x000fe2000800002a */
[----:B------:R-:W-:Y:S01]  /*1050*/  UMOV UR10, 0x1f6cab6a ;  /* 0x1f6cab6a000a7882 */ /* 0x000fe20000000000 */
[----:B------:R-:W-:Y:S01]  /*1060*/  UMOV UR11, 0x4042c66b ;  /* 0x4042c66b000b7882 */ /* 0x000fe20000000000 */
[----:B------:R-:W-:Y:S01]  /*1070*/  UMOV UR14, 0xd490e48d ;  /* 0xd490e48d000e7882 */ /* 0x000fe20000000000 */
[----:B------:R-:W-:Y:S01]  /*1080*/  UMOV UR15, 0x4029088e ;  /* 0x4029088e000f7882 */ /* 0x000fe20000000000 */
[C-C-:B------:R-:W-:Y:S02]  /*1090*/  DFMA R42, R2.reuse, UR10, -R38.reuse ;  /* 0x0000000a022a7c2b */ /* 0x140fe40008000826 */
[----:B------:R-:W-:Y:S01]  /*10a0*/  DFMA R2, R2, -UR14, -R38 ;  /* 0x8000000e02027c2b */ /* 0x000fe20008000826 */
[----:B------:R-:W-:Y:S01]  /*10b0*/  UMOV UR14, 0x553878a1 ;  /* 0x553878a1000e7882 */ /* 0x000fe20000000000 */
[----:B------:R-:W-:Y:S02]  /*10c0*/  UMOV UR15, 0x4026f18a ;  /* 0x4026f18a000f7882 */ /* 0x000fe40000000000 */
[----:B------:R-:W-:-:S02]  /*10d0*/  DMUL R38, R14, -UR14 ;  /* 0x8000000e0e267c28 */ /* 0x000fc40008000000 */
[----:B------:R-:W-:Y:S01]  /*10e0*/  DMUL R44, R22, UR10 ;  /* 0x0000000a162c7c28 */ /* 0x000fe20008000000 */
[----:B------:R-:W-:Y:S01]  /*10f0*/  UMOV UR10, 0x7b462d64 ;  /* 0x7b462d64000a7882 */ /* 0x000fe20000000000 */
[----:B------:R-:W-:Y:S01]  /*1100*/  UMOV UR11, 0x40253dd7 ;  /* 0x40253dd7000b7882 */ /* 0x000fe20000000000 */
[----:B------:R-:W-:Y:S01]  /*1110*/  UMOV UR14, 0x7b462d64 ;  /* 0x7b462d64000e7882 */ /* 0x000fe20000000000 */
[----:B------:R-:W-:Y:S02]  /*1120*/  UMOV UR15, 0x40253dd7 ;  /* 0x40253dd7000f7882 */ /* 0x000fe40000000000 */
[C-C-:B------:R-:W-:Y:S01]  /*1130*/  DFMA R22, R20.reuse, UR10, R38.reuse ;  /* 0x0000000a14167c2b */ /* 0x140fe20008000026 */
[----:B------:R-:W-:Y:S01]  /*1140*/  UMOV UR10, 0x5616e25b ;  /* 0x5616e25b000a7882 */ /* 0x000fe20000000000 */
[----:B------:R-:W-:Y:S01]  /*1150*/  UMOV UR11, 0x4035adf9 ;  /* 0x4035adf9000b7882 */ /* 0x000fe20000000000 */
[----:B------:R-:W-:Y:S02]  /*1160*/  DFMA R20, R20, -UR14, R38 ;  /* 0x8000000e14147c2b */ /* 0x000fe40008000026 */
[----:B------:R-:W-:Y:S01]  /*1170*/  DFMA R38, R26, -UR10, -R44 ;  /* 0x8000000a1a267c2b */ /* 0x000fe2000800082c */
[----:B------:R-:W-:Y:S01]  /*1180*/  UMOV UR10, 0x1d73d879 ;  /* 0x1d73d879000a7882 */ /* 0x000fe20000000000 */
[----:B------:R-:W-:-:S02]  /*1190*/  UMOV UR11, 0x3fdce7f7 ;  /* 0x3fdce7f7000b7882 */ /* 0x000fc40000000000 */
[----:B------:R-:W-:Y:S01]  /*11a0*/  DFMA R10, R6, -UR10, R10 ;  /* 0x8000000a060a7c2b */ /* 0x000fe2000800000a */
[----:B------:R-:W-:Y:S01]  /*11b0*/  UMOV UR10, 0x102b0693 ;  /* 0x102b0693000a7882 */ /* 0x000fe20000000000 */
[----:B------:R-:W-:Y:S02]  /*11c0*/  UMOV UR11, 0x3ff17b14 ;  /* 0x3ff17b14000b7882 */ /* 0x000fe40000000000 */
[----:B------:R-:W-:Y:S01]  /*11d0*/  DMUL R14, R14, UR10 ;  /* 0x0000000a0e0e7c28 */ /* 0x000fe20008000000 */
[----:B------:R-:W-:Y:S01]  /*11e0*/  UMOV UR10, 0x95a11005 ;  /* 0x95a11005000a7882 */ /* 0x000fe20000000000 */
[----:B------:R-:W-:Y:S01]  /*11f0*/  UMOV UR11, 0x4043d83e ;  /* 0x4043d83e000b7882 */ /* 0x000fe20000000000 */
[C---:B------:R-:W-:Y:S01]  /*1200*/  DFMA R18, R6.reuse, UR12, R18 ;  /* 0x0000000c06127c2b */ /* 0x040fe20008000012 */
[----:B------:R-:W-:Y:S01]  /*1210*/  UMOV UR14, 0xe45cad2f ;  /* 0xe45cad2f000e7882 */ /* 0x000fe20000000000 */
[----:B------:R-:W-:Y:S01]  /*1220*/  DFMA R16, R6, UR12, R16 ;  /* 0x0000000c06107c2b */ /* 0x000fe20008000010 */
[----:B------:R-:W-:Y:S01]  /*1230*/  UMOV UR15, 0x40171ff8 ;  /* 0x40171ff8000f7882 */ /* 0x000fe20000000000 */
[----:B------:R-:W-:Y:S01]  /*1240*/  DFMA R40, R12, -UR10, R40 ;  /* 0x8000000a0c287c2b */ /* 0x000fe20008000028 */
[----:B------:R-:W-:Y:S01]  /*1250*/  UMOV UR12, 0x95a11005 ;  /* 0x95a11005000c7882 */ /* 0x000fe20000000000 */
[----:B------:R-:W-:Y:S01]  /*1260*/  UMOV UR13, 0x4043d83e ;  /* 0x4043d83e000d7882 */ /* 0x000fe20000000000 */
[----:B------:R-:W-:Y:S01]  /*1270*/  UMOV UR10, 0x6c67888e ;  /* 0x6c67888e000a7882 */ /* 0x000fe20000000000 */
[----:B------:R-:W-:Y:S01]  /*1280*/  UMOV UR11, 0x40052aed ;  /* 0x40052aed000b7882 */ /* 0x000fe20000000000 */
[----:B------:R-:W-:-:S02]  /*1290*/  DMUL R26, R26, UR14 ;  /* 0x0000000e1a1a7c28 */ /* 0x000fc40008000000 */
[----:B------:R-:W-:Y:S02]  /*12a0*/  DMUL R6, R6, UR14 ;  /* 0x0000000e06067c28 */ /* 0x000fe40008000000 */
[C---:B------:R-:W-:Y:S02]  /*12b0*/  DFMA R28, R12.reuse, UR12, R28 ;  /* 0x0000000c0c1c7c2b */ /* 0x040fe4000800001c */
[----:B------:R-:W-:Y:S01]  /*12c0*/  DFMA R36, R12, -UR10, R36 ;  /* 0x8000000a0c247c2b */ /* 0x000fe20008000024 */
        /* <DEDUP_REMOVED lines=20> */
.L_x_14:
        /* <DEDUP_REMOVED lines=15> */
.L_x_100:


//--------------------- .text._Z22right_sph2cart_inplaceILi6EEvPdiii --------------------------
	.section	.text._Z22right_sph2cart_inplaceILi6EEvPdiii,"ax",@progbits
	.align	128
.text._Z22right_sph2cart_inplaceILi6EEvPdiii:
        .type           _Z22right_sph2cart_inplaceILi6EEvPdiii,@function
        .size           _Z22right_sph2cart_inplaceILi6EEvPdiii,(.L_x_101 - _Z22right_sph2cart_inplaceILi6EEvPdiii)
        .other          _Z22right_sph2cart_inplaceILi6EEvPdiii,@"STO_CUDA_ENTRY STV_DEFAULT"
_Z22right_sph2cart_inplaceILi6EEvPdiii:
        /* <DEDUP_REMOVED lines=47> */
[C---:B----4-:R-:W-:Y:S01]  /*02f0*/  LEA R2, P0, R0.reuse, UR12, 0x3 ;  /* 0x0000000c00027c11 */ /* 0x050fe2000f8018ff */
[----:B------:R-:W-:Y:S01]  /*0300*/  UMOV UR12, 0x2405da13 ;  /* 0x2405da13000c7882 */ /* 0x000fe20000000000 */
[----:B------:R-:W-:Y:S01]  /*0310*/  UMOV UR17, 0x3fd45796 ;  /* 0x3fd4579600117882 */ /* 0x000fe20000000000 */
[----:B------:R-:W-:Y:S01]  /*0320*/  UMOV UR18, 0xf1255b30 ;  /* 0xf1255b3000127882 */ /* 0x000fe20000000000 */
[----:B------:R-:W-:Y:S01]  /*0330*/  LEA.HI.X R3, R0, UR13, R3, 0x3, P0 ;  /* 0x0000000d00037c11 */ /* 0x000fe200080f1c03 */
[----:B------:R-:W-:Y:S01]  /*0340*/  UMOV UR13, 0x402b53ce ;  /* 0x402b53ce000d7882 */ /* 0x000fe20000000000 */
[----:B------:R-:W-:Y:S01]  /*0350*/  UMOV UR19, 0x402094e9 ;  /* 0x402094e900137882 */ /* 0x000fe20000000000 */
[----:B--2---:R-:W-:Y:S01]  /*0360*/  DMUL R6, R4, UR10 ;  /* 0x0000000a04067c28 */ /* 0x004fe20008000000 */
[----:B------:R-:W-:Y:S01]  /*0370*/  UMOV UR10, 0xaf36b60b ;  /* 0xaf36b60b000a7882 */ /* 0x000fe20000000000 */
[----:B------:R-:W-:Y:S01]  /*0380*/  UMOV UR11, 0x4010657b ;  /* 0x4010657b000b7882 */ /* 0x000fe20000000000 */
[----:B---3--:R-:W-:Y:S01]  /*0390*/  DMUL R34, R32, -UR12 ;  /* 0x8000000c20227c28 */ /* 0x008fe20008000000 */
[----:B------:R-:W-:Y:S01]  /*03a0*/  UMOV UR12, 0xaf36b60b ;  /* 0xaf36b60b000c7882 */ /* 0x000fe20000000000 */
[----:B------:R-:W-:-:S03]  /*03b0*/  UMOV UR13, 0x4010657b ;  /* 0x4010657b000d7882 */ /* 0x000fc60000000000 */
[C-C-:B0-----:R-:W-:Y:S01]  /*03c0*/  DFMA R24, R32.reuse, UR10, -R6.reuse ;  /* 0x0000000a20187c2b */ /* 0x141fe20008000806 */
[----:B------:R-:W-:Y:S01]  /*03d0*/  UMOV UR10, 0x73d0a21e ;  /* 0x73d0a21e000a7882 */ /* 0x000fe20000000000 */
[----:B------:R-:W-:Y:S01]  /*03e0*/  DFMA R32, R32, UR12, R6 ;  /* 0x0000000c20207c2b */ /* 0x000fe20008000006 */
[----:B------:R-:W-:Y:S01]  /*03f0*/  UMOV UR12, 0x73d0a21e ;  /* 0x73d0a21e000c7882 */ /* 0x000fe20000000000 */
[----:B------:R-:W-:Y:S01]  /*0400*/  UMOV UR13, 0x3ffd7a83 ;  /* 0x3ffd7a83000d7882 */ /* 0x000fe20000000000 */
[----:B------:R-:W-:Y:S01]  /*0410*/  UMOV UR11, 0x3fed7a83 ;  /* 0x3fed7a83000b7882 */ /* 0x000fe20000000000 */
[C---:B-----5:R-:W-:Y:S01]  /*0420*/  DFMA R6, R28.reuse, UR12, R34 ;  /* 0x0000000c1c067c2b */ /* 0x060fe20008000022 */
[----:B------:R-:W-:Y:S01]  /*0430*/  UMOV UR13, 0x402d7a83 ;  /* 0x402d7a83000d7882 */ /* 0x000fe20000000000 */
[C---:B------:R-:W-:Y:S02]  /*0440*/  DFMA R24, R28.reuse, UR10, R24 ;  /* 0x0000000a1c187c2b */ /* 0x040fe40008000018 */
[C---:B------:R-:W-:Y:S01]  /*0450*/  DMUL R34, R28.reuse, UR12 ;  /* 0x0000000c1c227c28 */ /* 0x040fe20008000000 */
[----:B------:R-:W-:Y:S01]  /*0460*/  UMOV UR12, 0x9d059304 ;  /* 0x9d059304000c7882 */ /* 0x000fe20000000000 */
[----:B------:R-:W-:Y:S01]  /*0470*/  DFMA R28, R28, UR10, R32 ;  /* 0x0000000a1c1c7c2b */ /* 0x000fe20008000020 */
[----:B------:R-:W-:Y:S01]  /*0480*/  UMOV UR10, 0x9d059304 ;  /* 0x9d059304000a7882 */ /* 0x000fe20000000000 */
[----:B------:R-:W-:Y:S01]  /*0490*/  UMOV UR11, 0x40342ebe ;  /* 0x40342ebe000b7882 */ /* 0x000fe20000000000 */
[----:B------:R-:W-:Y:S01]  /*04a0*/  UMOV UR13, 0x40342ebe ;  /* 0x40342ebe000d7882 */ /* 0x000fe20000000000 */
[----:B------:R0:W-:Y:S02]  /*04b0*/  STG.E.64 desc[UR6][R2.64+0x30], R6 ;  /* 0x0000300602007986 */ /* 0x0001e4000c101b06 */
[C-C-:B------:R-:W-:Y:S01]  /*04c0*/  DFMA R32, R4.reuse, UR10, -R34.reuse ;  /* 0x0000000a04207c2b */ /* 0x140fe20008000822 */
[----:B------:R-:W-:Y:S01]  /*04d0*/  UMOV UR10, 0x73d0a21e ;  /* 0x73d0a21e000a7882 */ /* 0x000fe20000000000 */
[----:B------:R-:W-:Y:S01]  /*04e0*/  UMOV UR11, 0x3fdd7a83 ;  /* 0x3fdd7a83000b7882 */ /* 0x000fe20000000000 */
[----:B------:R-:W-:Y:S01]  /*04f0*/  DFMA R4, R4, -UR12, -R34 ;  /* 0x8000000c04047c2b */ /* 0x000fe20008000822 */
[----:B------:R-:W-:Y:S01]  /*0500*/  UMOV UR12, 0xf1cec1a7 ;  /* 0xf1cec1a7000c7882 */ /* 0x000fe20000000000 */
[----:B------:R-:W-:Y:S01]  /*0510*/  DMUL R36, R22, UR10 ;  /* 0x0000000a16247c28 */ /* 0x000fe20008000000 */
[----:B------:R-:W-:Y:S01]  /*0520*/  UMOV UR13, 0x40074e0a ;  /* 0x40074e0a000d7882 */ /* 0x000fe20000000000 */
[----:B------:R1:W-:Y:S01]  /*0530*/  STG.E.64 desc[UR6][R2.64+0x78], R28 ;  /* 0x0000781c02007986 */ /* 0x0003e2000c101b06 */
[----:B------:R-:W-:Y:S01]  /*0540*/  UMOV UR10, 0xcbf7209d ;  /* 0xcbf7209d000a7882 */ /* 0x000fe20000000000 */
[----:B------:R-:W-:-:S02]  /*0550*/  UMOV UR11, 0x3fd45796 ;  /* 0x3fd45796000b7882 */ /* 0x000fc40000000000 */
[----:B------:R2:W-:Y:S02]  /*0560*/  STG.E.64 desc[UR6][R2.64+0x88], R4 ;  /* 0x0000880402007986 */ /* 0x0005e4000c101b06 */
[----:B0-----:R-:W-:Y:S01]  /*0570*/  DFMA R6, R18, -UR10, R36 ;  /* 0x8000000a12067c2b */ /* 0x001fe20008000024 */
[----:B------:R-:W-:Y:S01]  /*0580*/  UMOV UR10, 0x31f2b0ec ;  /* 0x31f2b0ec000a7882 */ /* 0x000fe20000000000 */
[----:B------:R-:W-:Y:S01]  /*0590*/  UMOV UR11, 0x3fee8362 ;  /* 0x3fee8362000b7882 */ /* 0x000fe20000000000 */
[----:B------:R0:W-:Y:S04]  /*05a0*/  STG.E.64 desc[UR6][R2.64+0x40], R32 ;  /* 0x0000402002007986 */ /* 0x0001e8000c101b06 */
[----:B------:R3:W-:Y:S01]  /*05b0*/  STG.E.64 desc[UR6][R2.64+0x98], R34 ;  /* 0x0000982202007986 */ /* 0x0007e2000c101b06 */
[----:B-1----:R-:W-:-:S03]  /*05c0*/  DMUL R28, R20, UR12 ;  /* 0x0000000c141c7c28 */ /* 0x002fc60008000000 */
[----:B------:R1:W-:Y:S01]  /*05d0*/  STG.E.64 desc[UR6][R2.64+0x8], R24 ;  /* 0x0000081802007986 */ /* 0x0003e2000c101b06 */
[----:B--2---:R-:W-:Y:S01]  /*05e0*/  DFMA R4, R18, -UR14, R36 ;  /* 0x8000000e12047c2b */ /* 0x004fe20008000024 */
[----:B------:R-:W-:Y:S01]  /*05f0*/  UMOV UR14, 0x96dc7996 ;  /* 0x96dc7996000e7882 */ /* 0x000fe20000000000 */
[----:B------:R-:W-:Y:S02]  /*0600*/  UMOV UR15, 0x40061be2 ;  /* 0x40061be2000f7882 */ /* 0x000fe40000000000 */
[----:B------:R-:W-:Y:S01]  /*0610*/  DFMA R28, R16, -UR14, R28 ;  /* 0x8000000e101c7c2b */ /* 0x000fe2000800001c */
[----:B------:R-:W-:Y:S01]  /*0620*/  UMOV UR14, 0x9d059302 ;  /* 0x9d059302000e7882 */ /* 0x000fe20000000000 */
[C-C-:B0-----:R-:W-:Y:S01]  /*0630*/  DFMA R32, R18.reuse, -UR10, -R36.reuse ;  /* 0x8000000a12207c2b */ /* 0x141fe20008000824 */
[----:B------:R-:W-:Y:S01]  /*0640*/  UMOV UR10, 0x4a6adc02 ;  /* 0x4a6adc02000a7882 */ /* 0x000fe20000000000 */
[----:B------:R-:W-:Y:S01]  /*0650*/  UMOV UR11, 0x3fe02565 ;  /* 0x3fe02565000b7882 */ /* 0x000fe20000000000 */
[----:B---3--:R-:W-:Y:S01]  /*0660*/  DFMA R34, R18, -UR16, -R36 ;  /* 0x8000001012227c2b */ /* 0x008fe20008000824 */
[----:B------:R-:W-:Y:S01]  /*0670*/  UMOV UR15, 0x40042ebe ;  /* 0x40042ebe000f7882 */ /* 0x000fe20000000000 */
[C---:B------:R-:W-:Y:S01]  /*0680*/  DFMA R6, R10.reuse, -UR10, R6 ;  /* 0x8000000a0a067c2b */ /* 0x040fe20008000006 */
[----:B------:R-:W-:Y:S01]  /*0690*/  UMOV UR10, 0x9d059302 ;  /* 0x9d059302000a7882 */ /* 0x000fe20000000000 */
[----:B------:R-:W-:Y:S01]  /*06a0*/  UMOV UR11, 0x40042ebe ;  /* 0x40042ebe000b7882 */ /* 0x000fe20000000000 */
[C---:B------:R-:W-:Y:S01]  /*06b0*/  DFMA R4, R10.reuse, UR14, R4 ;  /* 0x0000000e0a047c2b */ /* 0x040fe20008000004 */
[----:B------:R-:W-:Y:S01]  /*06c0*/  UMOV UR16, 0x4a6adc02 ;  /* 0x4a6adc0200107882 */ /* 0x000fe20000000000 */
[----:B------:R-:W-:Y:S01]  /*06d0*/  UMOV UR17, 0x3fe02565 ;  /* 0x3fe0256500117882 */ /* 0x000fe20000000000 */
[C---:B-1----:R-:W-:Y:S01]  /*06e0*/  DFMA R24, R10.reuse, UR10, R32 ;  /* 0x0000000a0a187c2b */ /* 0x042fe20008000020 */
[----:B------:R-:W-:Y:S01]  /*06f0*/  UMOV UR14, 0x6fefa76 ;  /* 0x06fefa76000e7882 */ /* 0x000fe20000000000 */
[----:B------:R-:W-:Y:S01]  /*0700*/  UMOV UR15, 0x4002eed6 ;  /* 0x4002eed6000f7882 */ /* 0x000fe20000000000 */
[----:B------:R-:W-:Y:S01]  /*0710*/  DFMA R32, R10, -UR16, R34 ;  /* 0x800000100a207c2b */ /* 0x000fe20008000022 */
[----:B------:R-:W-:Y:S01]  /*0720*/  UMOV UR10, 0xe99e480f ;  /* 0xe99e480f000a7882 */ /* 0x000fe20000000000 */
[----:B------:R-:W-:Y:S01]  /*0730*/  UMOV UR11, 0x3fe5dca4 ;  /* 0x3fe5dca4000b7882 */ /* 0x000fe20000000000 */
[----:B------:R-:W-:Y:S01]  /*0740*/  DFMA R28, R26, UR14, R28 ;  /* 0x0000000e1a1c7c2b */ /* 0x000fe2000800001c */
[----:B------:R-:W-:Y:S01]  /*0750*/  UMOV UR14, 0x9b04638e ;  /* 0x9b04638e000e7882 */ /* 0x000fe20000000000 */
[----:B------:R-:W-:Y:S01]  /*0760*/  UMOV UR15, 0x40247eda ;  /* 0x40247eda000f7882 */ /* 0x000fe20000000000 */
[C---:B------:R-:W-:Y:S01]  /*0770*/  DFMA R6, R30.reuse, UR10, R6 ;  /* 0x0000000a1e067c2b */ /* 0x040fe20008000006 */
[----:B------:R-:W-:Y:S01]  /*0780*/  UMOV UR10, 0x9b04638e ;  /* 0x9b04638e000a7882 */ /* 0x000fe20000000000 */
[----:B------:R-:W-:Y:S01]  /*0790*/  UMOV UR11, 0x40247eda ;  /* 0x40247eda000b7882 */ /* 0x000fe20000000000 */
[C---:B------:R-:W-:Y:S01]  /*07a0*/  DFMA R4, R30.reuse, -UR14, R4 ;  /* 0x8000000e1e047c2b */ /* 0x040fe20008000004 */
        /* <DEDUP_REMOVED lines=8> */
[----:B------:R-:W-:Y:S01]  /*0830*/  DMUL R36, R14, UR10 ;  /* 0x0000000a0e247c28 */ /* 0x000fe20008000000 */
[----:B------:R-:W-:Y:S01]  /*0840*/  UMOV UR10, 0x88beb914 ;  /* 0x88beb914000a7882 */ /* 0x000fe20000000000 */
[----:B------:R-:W-:Y:S01]  /*0850*/  DMUL R34, R16, UR14 ;  /* 0x0000000e10227c28 */ /* 0x000fe20008000000 */
[----:B------:R-:W-:Y:S01]  /*0860*/  UMOV UR11, 0x4027aa8b ;  /* 0x4027aa8b000b7882 */ /* 0x000fe20000000000 */
[----:B------:R-:W-:Y:S01]  /*0870*/  DMUL R30, R20, UR12 ;  /* 0x0000000c141e7c28 */ /* 0x000fe20008000000 */
[----:B------:R-:W-:Y:S01]  /*0880*/  UMOV UR16, 0xf1cec1a7 ;  /* 0xf1cec1a700107882 */ /* 0x000fe20000000000 */
[----:B------:R-:W-:Y:S01]  /*0890*/  UMOV UR17, 0x40174e0a ;  /* 0x40174e0a00117882 */ /* 0x000fe20000000000 */
[----:B------:R0:W-:Y:S01]  /*08a0*/  STG.E.64 desc[UR6][R2.64+0x10], R28 ;  /* 0x0000101c02007986 */ /* 0x0001e2000c101b06 */
[----:B------:R-:W-:-:S02]  /*08b0*/  DFMA R36, R8, UR10, -R36 ;  /* 0x0000000a08247c2b */ /* 0x000fc40008000824 */
[----:B------:R-:W-:Y:S01]  /*08c0*/  DFMA R34, R20, UR16, R34 ;  /* 0x0000001014227c2b */ /* 0x000fe20008000022 */
[----:B------:R-:W-:Y:S01]  /*08d0*/  STG.E.64 desc[UR6][R2.64], R6 ;  /* 0x0000000602007986 */ /* 0x000fe2000c101b06 */
[----:B------:R-:W-:Y:S01]  /*08e0*/  DFMA R30, R16, UR18, R30 ;  /* 0x00000012101e7c2b */ /* 0x000fe2000800001e */
[----:B------:R-:W-:Y:S01]  /*08f0*/  UMOV UR18, 0x88beb914 ;  /* 0x88beb91400127882 */ /* 0x000fe20000000000 */
[----:B------:R-:W-:Y:S01]  /*0900*/  UMOV UR19, 0x4037aa8b ;  /* 0x4037aa8b00137882 */ /* 0x000fe20000000000 */
[----:B------:R-:W-:Y:S04]  /*0910*/  STG.E.64 desc[UR6][R2.64+0x18], R4 ;  /* 0x0000180402007986 */ /* 0x000fe8000c101b06 */
[----:B------:R-:W-:Y:S01]  /*0920*/  STG.E.64 desc[UR6][R2.64+0x50], R24 ;  /* 0x0000501802007986 */ /* 0x000fe2000c101b06 */
[----:B0-----:R-:W-:-:S02]  /*0930*/  DFMA R28, R12, UR12, R36 ;  /* 0x0000000c0c1c7c2b */ /* 0x001fc40008000024 */
[C---:B------:R-:W-:Y:S01]  /*0940*/  DFMA R36, R26.reuse, -UR18, R34 ;  /* 0x800000121a247c2b */ /* 0x040fe20008000022 */
[----:B------:R-:W-:Y:S01]  /*0950*/  STG.E.64 desc[UR6][R2.64+0xa8], R32 ;  /* 0x0000a82002007986 */ /* 0x000fe2000c101b06 */
[----:B------:R-:W-:Y:S01]  /*0960*/  DFMA R26, R26, UR10, R30 ;  /* 0x0000000a1a1a7c2b */ /* 0x000fe2000800001e */
[----:B------:R-:W-:Y:S01]  /*0970*/  UMOV UR10, 0x96dc7996 ;  /* 0x96dc7996000a7882 */ /* 0x000fe20000000000 */
[----:B------:R-:W-:Y:S01]  /*0980*/  UMOV UR11, 0x40061be2 ;  /* 0x40061be2000b7882 */ /* 0x000fe20000000000 */
[C---:B------:R-:W-:Y:S01]  /*0990*/  DMUL R34, R14.reuse, UR14 ;  /* 0x0000000e0e227c28 */ /* 0x040fe20008000000 */
[----:B------:R0:W-:Y:S01]  /*09a0*/  STG.E.64 desc[UR6][R2.64+0x20], R28 ;  /* 0x0000201c02007986 */ /* 0x0001e2000c101b06 */
[----:B------:R-:W-:Y:S01]  /*09b0*/  DMUL R30, R14, UR10 ;  /* 0x0000000a0e1e7c28 */ /* 0x000fe20008000000 */
[----:B------:R-:W-:Y:S01]  /*09c0*/  UMOV UR10, 0x6fefa76 ;  /* 0x06fefa76000a7882 */ /* 0x000fe20000000000 */
[----:B------:R-:W-:Y:S01]  /*09d0*/  UMOV UR11, 0x4002eed6 ;  /* 0x4002eed6000b7882 */ /* 0x000fe20000000000 */
[----:B------:R-:W-:Y:S01]  /*09e0*/  UMOV UR14, 0x73d0a21e ;  /* 0x73d0a21e000e7882 */ /* 0x000fe20000000000 */
[----:B------:R-:W-:Y:S01]  /*09f0*/  UMOV UR15, 0x401d7a83 ;  /* 0x401d7a83000f7882 */ /* 0x000fe20000000000 */
[----:B------:R1:W-:Y:S01]  /*0a00*/  STG.E.64 desc[UR6][R2.64+0x38], R36 ;  /* 0x0000382402007986 */ /* 0x0003e2000c101b06 */
[----:B------:R-:W-:-:S02]  /*0a10*/  DFMA R34, R8, -UR18, -R34 ;  /* 0x8000001208227c2b */ /* 0x000fc40008000822 */
[----:B------:R-:W-:Y:S01]  /*0a20*/  DFMA R8, R8, UR10, R30 ;  /* 0x0000000a08087c2b */ /* 0x000fe2000800001e */
[----:B------:R-:W-:Y:S01]  /*0a30*/  UMOV UR10, 0xf1cec1a7 ;  /* 0xf1cec1a7000a7882 */ /* 0x000fe20000000000 */
[----:B------:R-:W-:Y:S01]  /*0a40*/  UMOV UR11, 0x40274e0a ;  /* 0x40274e0a000b7882 */ /* 0x000fe20000000000 */
[----:B------:R-:W-:Y:S01]  /*0a50*/  STG.E.64 desc[UR6][R2.64+0x80], R26 ;  /* 0x0000801a02007986 */ /* 0x000fe2000c101b06 */
[C---:B------:R-:W-:Y:S01]  /*0a60*/  DMUL R30, R12.reuse, UR10 ;  /* 0x0000000a0c1e7c28 */ /* 0x040fe20008000000 */
[----:B------:R-:W-:Y:S01]  /*0a70*/  UMOV UR10, 0x96dc7996 ;  /* 0x96dc7996000a7882 */ /* 0x000fe20000000000 */
[----:B------:R-:W-:Y:S02]  /*0a80*/  UMOV UR11, 0x40361be2 ;  /* 0x40361be2000b7882 */ /* 0x000fe40000000000 */
[----:B------:R-:W-:Y:S01]  /*0a90*/  DFMA R8, R12, UR12, R8 ;  /* 0x0000000c0c087c2b */ /* 0x000fe20008000008 */
[----:B------:R-:W-:Y:S01]  /*0aa0*/  UMOV UR12, 0xa57604b1 ;  /* 0xa57604b1000c7882 */ /* 0x000fe20000000000 */
[----:B------:R-:W-:-:S02]  /*0ab0*/  UMOV UR13, 0x4016e289 ;  /* 0x4016e289000d7882 */ /* 0x000fc40000000000 */
[C-C-:B0-----:R-:W-:Y:S01]  /*0ac0*/  DFMA R28, R14.reuse, UR10, -R30.reuse ;  /* 0x0000000a0e1c7c2b */ /* 0x141fe2000800081e */
[----:B------:R-:W-:Y:S01]  /*0ad0*/  UMOV UR10, 0x73d0a21e ;  /* 0x73d0a21e000a7882 */ /* 0x000fe20000000000 */
[----:B------:R-:W-:Y:S01]  /*0ae0*/  UMOV UR11, 0x401d7a83 ;  /* 0x401d7a83000b7882 */ /* 0x000fe20000000000 */
[----:B------:R-:W-:Y:S01]  /*0af0*/  DFMA R30, R14, -UR14, -R30 ;  /* 0x8000000e0e1e7c2b */ /* 0x000fe2000800081e */
[----:B------:R-:W-:Y:S01]  /*0b00*/  UMOV UR14, 0x8e3f0152 ;  /* 0x8e3f0152000e7882 */ /* 0x000fe20000000000 */
[----:B------:R-:W-:Y:S01]  /*0b10*/  DMUL R22, R22, UR10 ;  /* 0x0000000a16167c28 */ /* 0x000fe20008000000 */
[----:B------:R-:W-:Y:S01]  /*0b20*/  UMOV UR15, 0x4012a4d5 ;  /* 0x4012a4d5000f7882 */ /* 0x000fe20000000000 */
[C---:B------:R-:W-:Y:S01]  /*0b30*/  DFMA R14, R12.reuse, UR16, R34 ;  /* 0x000000100c0e7c2b */ /* 0x040fe20008000022 */
[----:B------:R-:W-:Y:S01]  /*0b40*/  STG.E.64 desc[UR6][R2.64+0x68], R28 ;  /* 0x0000681c02007986 */ /* 0x000fe2000c101b06 */
[----:B-1----:R-:W-:-:S03]  /*0b50*/  DMUL R36, R12, UR14 ;  /* 0x0000000e0c247c28 */ /* 0x002fc60008000000 */
[----:B------:R0:W-:Y:S01]  /*0b60*/  STG.E.64 desc[UR6][R2.64+0xc0], R30 ;  /* 0x0000c01e02007986 */ /* 0x0001e2000c101b06 */
[C-C-:B------:R-:W-:Y:S02]  /*0b70*/  DFMA R34, R18.reuse, UR12, -R22.reuse ;  /* 0x0000000c12227c2b */ /* 0x140fe40008000816 */
[----:B------:R-:W-:Y:S01]  /*0b80*/  DFMA R12, R18, UR12, R22 ;  /* 0x0000000c120c7c2b */ /* 0x000fe20008000016 */
[----:B------:R-:W-:Y:S01]  /*0b90*/  UMOV UR12, 0x9d059304 ;  /* 0x9d059304000c7882 */ /* 0x000fe20000000000 */
[----:B------:R-:W-:Y:S01]  /*0ba0*/  UMOV UR13, 0x40142ebe ;  /* 0x40142ebe000d7882 */ /* 0x000fe20000000000 */
[----:B------:R1:W-:Y:S03]  /*0bb0*/  STG.E.64 desc[UR6][R2.64+0xd0], R36 ;  /* 0x0000d02402007986 */ /* 0x0003e6000c101b06 */
[C---:B------:R-:W-:Y:S01]  /*0bc0*/  DFMA R34, R10.reuse, UR12, R34 ;  /* 0x0000000c0a227c2b */ /* 0x040fe20008000022 */
[----:B------:R-:W-:Y:S01]  /*0bd0*/  STG.E.64 desc[UR6][R2.64+0x58], R14 ;  /* 0x0000580e02007986 */ /* 0x000fe2000c101b06 */
[----:B------:R-:W-:Y:S01]  /*0be0*/  DFMA R12, R10, UR12, R12 ;  /* 0x0000000c0a0c7c2b */ /* 0x000fe2000800000c */
[----:B------:R-:W-:Y:S01]  /*0bf0*/  UMOV UR12, 0xf1cec1a7 ;  /* 0xf1cec1a7000c7882 */ /* 0x000fe20000000000 */
[----:B------:R-:W-:Y:S01]  /*0c00*/  UMOV UR13, 0x40274e0a ;  /* 0x40274e0a000d7882 */ /* 0x000fe20000000000 */
[C---:B0-----:R-:W-:Y:S01]  /*0c10*/  DMUL R30, R20.reuse, UR14 ;  /* 0x0000000e141e7c28 */ /* 0x041fe20008000000 */
[----:B------:R-:W-:Y:S01]  /*0c20*/  UMOV UR14, 0xeb885c86 ;  /* 0xeb885c86000e7882 */ /* 0x000fe20000000000 */
[----:B------:R-:W-:Y:S01]  /*0c30*/  UMOV UR15, 0x403e461d ;  /* 0x403e461d000f7882 */ /* 0x000fe20000000000 */
[----:B------:R-:W-:Y:S01]  /*0c40*/  DMUL R20, R20, -UR12 ;  /* 0x8000000c14147c28 */ /* 0x000fe20008000000 */
[----:B------:R-:W-:Y:S01]  /*0c50*/  UMOV UR12, 0xa57604b1 ;  /* 0xa57604b1000c7882 */ /* 0x000fe20000000000 */
[----:B------:R-:W-:Y:S01]  /*0c60*/  UMOV UR13, 0x4026e289 ;  /* 0x4026e289000d7882 */ /* 0x000fe20000000000 */
[----:B-1----:R-:W-:Y:S01]  /*0c70*/  DMUL R36, R10, -UR14 ;  /* 0x8000000e0a247c28 */ /* 0x002fe20008000000 */
[----:B------:R-:W-:Y:S01]  /*0c80*/  UMOV UR14, 0x31f2b0ec ;  /* 0x31f2b0ec000e7882 */ /* 0x000fe20000000000 */
[----:B------:R-:W-:Y:S01]  /*0c90*/  UMOV UR15, 0x401e8362 ;  /* 0x401e8362000f7882 */ /* 0x000fe20000000000 */
[----:B------:R-:W-:Y:S01]  /*0ca0*/  STG.E.64 desc[UR6][R2.64+0xa0], R30 ;  /* 0x0000a01e02007986 */ /* 0x000fe2000c101b06 */
[----:B------:R-:W-:-:S02]  /*0cb0*/  DFMA R10, R18, -UR14, R22 ;  /* 0x8000000e120a7c2b */ /* 0x000fc40008000016 */
[C---:B------:R-:W-:Y:S01]  /*0cc0*/  DFMA R22, R18.reuse, -UR14, -R22 ;  /* 0x8000000e12167c2b */ /* 0x040fe20008000816 */
[----:B------:R-:W-:Y:S01]  /*0cd0*/  UMOV UR14, 0x3cc5b3b1 ;  /* 0x3cc5b3b1000e7882 */ /* 0x000fe20000000000 */
[----:B------:R-:W-:Y:S01]  /*0ce0*/  UMOV UR15, 0x3ff04612 ;  /* 0x3ff04612000f7882 */ /* 0x000fe20000000000 */
[C---:B------:R-:W-:Y:S01]  /*0cf0*/  DFMA R28, R18.reuse, UR12, R36 ;  /* 0x0000000c121c7c2b */ /* 0x040fe20008000024 */
[----:B------:R-:W-:Y:S01]  /*0d00*/  UMOV UR12, 0x96dc7996 ;  /* 0x96dc7996000c7882 */ /* 0x000fe20000000000 */
[----:B------:R-:W-:Y:S01]  /*0d10*/  DMUL R36, R18, UR14 ;  /* 0x0000000e12247c28 */ /* 0x000fe20008000000 */
[----:B------:R-:W-:Y:S01]  /*0d20*/  UMOV UR13, 0x40361be2 ;  /* 0x40361be2000d7882 */ /* 0x000fe20000000000 */
[C-C-:B------:R-:W-:Y:S01]  /*0d30*/  DFMA R18, R16.reuse, UR10, R20.reuse ;  /* 0x0000000a10127c2b */ /* 0x140fe20008000014 */
[----:B------:R-:W-:Y:S01]  /*0d40*/  STG.E.64 desc[UR6][R2.64+0x70], R10 ;  /* 0x0000700a02007986 */ /* 0x000fe2000c101b06 */
[----:B------:R-:W-:-:S03]  /*0d50*/  DFMA R16, R16, -UR12, R20 ;  /* 0x8000000c10107c2b */ /* 0x000fc60008000014 */
        /* <DEDUP_REMOVED lines=9> */
.L_x_15:
        /* <DEDUP_REMOVED lines=9> */
.L_x_101:


//--------------------- .text._Z22right_sph2cart_inplaceILi5EEvPdiii --------------------------
	.section	.text._Z22right_sph2cart_inplaceILi5EEvPdiii,"ax",@progbits
	.align	128
.text._Z22right_sph2cart_inplaceILi5EEvPdiii:
        .type           _Z22right_sph2cart_inplaceILi5EEvPdiii,@function
        .size           _Z22right_sph2cart_inplaceILi5EEvPdiii,(.L_x_102 - _Z22right_sph2cart_inplaceILi5EEvPdiii)
        .other          _Z22right_sph2cart_inplaceILi5EEvPdiii,@"STO_CUDA_ENTRY STV_DEFAULT"
_Z22right_sph2cart_inplaceILi5EEvPdiii:
        /* <DEDUP_REMOVED lines=60> */
[----:B-----5:R-:W-:Y:S01]  /*03c0*/  DFMA R24, R26, UR12, R24 ;  /* 0x0000000c1a187c2b */ /* 0x020fe20008000018 */
[----:B------:R-:W-:Y:S01]  /*03d0*/  UMOV UR12, 0x9e0133e2 ;  /* 0x9e0133e2000c7882 */ /* 0x000fe20000000000 */
[----:B------:R-:W-:Y:S02]  /*03e0*/  UMOV UR13, 0x3ff77bc2 ;  /* 0x3ff77bc2000d7882 */ /* 0x000fe40000000000 */
[----:B------:R-:W-:-:S03]  /*03f0*/  DFMA R28, R4, UR12, R28 ;  /* 0x0000000c041c7c2b */ /* 0x000fc6000800001c */
[----:B------:R0:W-:Y:S02]  /*0400*/  STG.E.64 desc[UR6][R20.64], R24 ;  /* 0x0000001814007986 */ /* 0x0001e4000c101b06 */
[----:B0-----:R-:W-:Y:S01]  /*0410*/  DMUL R24, R6, UR12 ;  /* 0x0000000c06187c28 */ /* 0x001fe20008000000 */
[----:B------:R-:W-:Y:S01]  /*0420*/  UMOV UR12, 0xe82e889d ;  /* 0xe82e889d000c7882 */ /* 0x000fe20000000000 */
[----:B------:R-:W-:-:S06]  /*0430*/  UMOV UR13, 0x40132c94 ;  /* 0x40132c94000d7882 */ /* 0x000fcc0000000000 */
[----:B------:R-:W-:-:S08]  /*0440*/  DFMA R24, R8, UR14, -R24 ;  /* 0x0000000e08187c2b */ /* 0x000fd00008000818 */
[----:B------:R-:W-:Y:S01]  /*0450*/  DFMA R24, R10, UR10, R24 ;  /* 0x0000000a0a187c2b */ /* 0x000fe20008000018 */
[----:B------:R-:W-:Y:S01]  /*0460*/  UMOV UR10, 0x28019a83 ;  /* 0x28019a83000a7882 */ /* 0x000fe20000000000 */
[----:B------:R-:W-:-:S05]  /*0470*/  UMOV UR11, 0x3fef4fae ;  /* 0x3fef4fae000b7882 */ /* 0x000fca0000000000 */
[----:B------:R0:W-:Y:S02]  /*0480*/  STG.E.64 desc[UR6][R20.64+0x8], R24 ;  /* 0x0000081814007986 */ /* 0x0001e4000c101b06 */
[----:B0-----:R-:W-:-:S08]  /*0490*/  DMUL R24, R4, UR10 ;  /* 0x0000000a04187c28 */ /* 0x001fd00008000000 */
[----:B------:R-:W-:-:S08]  /*04a0*/  DFMA R24, R2, UR16, R24 ;  /* 0x0000001002187c2b */ /* 0x000fd00008000018 */
[C---:B------:R-:W-:Y:S02]  /*04b0*/  DFMA R24, R26.reuse, -UR18, R24 ;  /* 0x800000121a187c2b */ /* 0x040fe40008000018 */
[----:B------:R-:W-:Y:S01]  /*04c0*/  DFMA R26, R26, UR14, R28 ;  /* 0x0000000e1a1a7c2b */ /* 0x000fe2000800001c */
[----:B------:R-:W-:Y:S01]  /*04d0*/  UMOV UR14, 0xe82e889d ;  /* 0xe82e889d000e7882 */ /* 0x000fe20000000000 */
[C---:B------:R-:W-:Y:S01]  /*04e0*/  DMUL R28, R22.reuse, UR12 ;  /* 0x0000000c161c7c28 */ /* 0x040fe20008000000 */
[----:B------:R-:W-:Y:S02]  /*04f0*/  UMOV UR15, 0x40232c94 ;  /* 0x40232c94000f7882 */ /* 0x000fe40000000000 */
[----:B------:R0:W-:Y:S04]  /*0500*/  STG.E.64 desc[UR6][R20.64+0x18], R24 ;  /* 0x0000181814007986 */ /* 0x0001e8000c101b06 */
[----:B------:R-:W-:Y:S01]  /*0510*/  STG.E.64 desc[UR6][R20.64+0x50], R26 ;  /* 0x0000501a14007986 */ /* 0x000fe2000c101b06 */
[----:B0-----:R-:W-:Y:S01]  /*0520*/  DMUL R24, R22, UR14 ;  /* 0x0000000e16187c28 */ /* 0x001fe20008000000 */
[----:B------:R-:W-:Y:S01]  /*0530*/  UMOV UR14, 0xd7ffa13b ;  /* 0xd7ffa13b000e7882 */ /* 0x000fe20000000000 */
[----:B------:R-:W-:-:S02]  /*0540*/  UMOV UR15, 0x40209af4 ;  /* 0x40209af4000f7882 */ /* 0x000fc40000000000 */
[C-C-:B------:R-:W-:Y:S01]  /*0550*/  DFMA R22, R12.reuse, UR14, -R28.reuse ;  /* 0x0000000e0c167c2b */ /* 0x140fe2000800081c */
[----:B------:R-:W-:Y:S01]  /*0560*/  UMOV UR14, 0xf69279b4 ;  /* 0xf69279b4000e7882 */ /* 0x000fe20000000000 */
[----:B------:R-:W-:Y:S01]  /*0570*/  UMOV UR15, 0x4015bdce ;  /* 0x4015bdce000f7882 */ /* 0x000fe20000000000 */
[----:B------:R0:W-:Y:S01]  /*0580*/  STG.E.64 desc[UR6][R20.64+0x68], R24 ;  /* 0x0000681814007986 */ /* 0x0001e2000c101b06 */
[----:B------:R-:W-:Y:S01]  /*0590*/  DFMA R12, R12, -UR20, -R28 ;  /* 0x800000140c0c7c2b */ /* 0x000fe2000800081c */
[----:B------:R-:W-:Y:S01]  /*05a0*/  UMOV UR20, 0x9e0133e2 ;  /* 0x9e0133e200147882 */ /* 0x000fe20000000000 */
[C---:B------:R-:W-:Y:S01]  /*05b0*/  DMUL R28, R2.reuse, UR22 ;  /* 0x00000016021c7c28 */ /* 0x040fe20008000000 */
[----:B------:R-:W-:Y:S01]  /*05c0*/  UMOV UR21, 0x40277bc2 ;  /* 0x40277bc200157882 */ /* 0x000fe20000000000 */
[----:B------:R1:W-:Y:S04]  /*05d0*/  STG.E.64 desc[UR6][R20.64+0x20], R22 ;  /* 0x0000201614007986 */ /* 0x0003e8000c101b06 */
[----:B------:R-:W-:Y:S04]  /*05e0*/  STG.E.64 desc[UR6][R20.64+0x58], R12 ;  /* 0x0000580c14007986 */ /* 0x000fe8000c101b06 */
[----:B------:R2:W-:Y:S01]  /*05f0*/  STG.E.64 desc[UR6][R20.64+0x70], R28 ;  /* 0x0000701c14007986 */ /* 0x0005e2000c101b06 */
[----:B0-----:R-:W-:Y:S01]  /*0600*/  DMUL R24, R2, -UR14 ;  /* 0x8000000e02187c28 */ /* 0x001fe20008000000 */
[----:B------:R-:W-:Y:S01]  /*0610*/  UMOV UR14, 0x28019a83 ;  /* 0x28019a83000e7882 */ /* 0x000fe20000000000 */
[----:B------:R-:W-:-:S06]  /*0620*/  UMOV UR15, 0x400f4fae ;  /* 0x400f4fae000f7882 */ /* 0x000fcc0000000000 */
[C-C-:B------:R-:W-:Y:S01]  /*0630*/  DFMA R2, R4.reuse, UR14, R24.reuse ;  /* 0x0000000e04027c2b */ /* 0x140fe20008000018 */
[----:B------:R-:W-:Y:S01]  /*0640*/  UMOV UR15, 0x3fdf4fae ;  /* 0x3fdf4fae000f7882 */ /* 0x000fe20000000000 */
[----:B------:R-:W-:Y:S02]  /*0650*/  DFMA R4, R4, -UR20, R24 ;  /* 0x8000001404047c2b */ /* 0x000fe40008000018 */
[C---:B------:R-:W-:Y:S01]  /*0660*/  DMUL R24, R6.reuse, UR10 ;  /* 0x0000000a06187c28 */ /* 0x040fe20008000000 */
[----:B------:R-:W-:Y:S01]  /*0670*/  UMOV UR10, 0xf179e96c ;  /* 0xf179e96c000a7882 */ /* 0x000fe20000000000 */
[----:B-1----:R-:W-:Y:S01]  /*0680*/  DMUL R22, R6, UR14 ;  /* 0x0000000e06167c28 */ /* 0x002fe20008000000 */
[----:B------:R-:W-:Y:S01]  /*0690*/  UMOV UR11, 0x3fe50114 ;  /* 0x3fe50114000b7882 */ /* 0x000fe20000000000 */
[----:B--2---:R-:W-:Y:S01]  /*06a0*/  DMUL R28, R10, UR22 ;  /* 0x000000160a1c7c28 */ /* 0x004fe20008000000 */
[----:B------:R-:W-:Y:S01]  /*06b0*/  UMOV UR15, 0x400f4fae ;  /* 0x400f4fae000f7882 */ /* 0x000fe20000000000 */
[----:B------:R-:W-:Y:S02]  /*06c0*/  STG.E.64 desc[UR6][R20.64+0x28], R2 ;  /* 0x0000280214007986 */ /* 0x000fe4000c101b06 */
[----:B------:R-:W-:-:S02]  /*06d0*/  DFMA R24, R8, -UR18, -R24 ;  /* 0x8000001208187c2b */ /* 0x000fc40008000818 */
        /* <DEDUP_REMOVED lines=8> */
[----:B------:R-:W-:-:S02]  /*0760*/  UMOV UR11, 0x4015bdce ;  /* 0x4015bdce000b7882 */ /* 0x000fc40000000000 */
[----:B------:R-:W-:Y:S01]  /*0770*/  DMUL R22, R10, UR10 ;  /* 0x0000000a0a167c28 */ /* 0x000fe20008000000 */
[----:B------:R-:W-:Y:S01]  /*0780*/  UMOV UR10, 0x9e0133e2 ;  /* 0x9e0133e2000a7882 */ /* 0x000fe20000000000 */
[----:B------:R-:W-:Y:S01]  /*0790*/  UMOV UR11, 0x40277bc2 ;  /* 0x40277bc2000b7882 */ /* 0x000fe20000000000 */
[----:B------:R-:W-:Y:S04]  /*07a0*/  STG.E.64 desc[UR6][R20.64+0x30], R24 ;  /* 0x0000301814007986 */ /* 0x000fe8000c101b06 */
[----:B------:R-:W-:Y:S01]  /*07b0*/  STG.E.64 desc[UR6][R20.64+0x78], R8 ;  /* 0x0000780814007986 */ /* 0x000fe2000c101b06 */
[C-C-:B------:R-:W-:Y:S01]  /*07c0*/  DFMA R10, R6.reuse, UR10, -R22.reuse ;  /* 0x0000000a060a7c2b */ /* 0x140fe20008000816 */
[----:B------:R-:W-:Y:S01]  /*07d0*/  UMOV UR10, 0xe82e889d ;  /* 0xe82e889d000a7882 */ /* 0x000fe20000000000 */
[----:B------:R-:W-:Y:S01]  /*07e0*/  UMOV UR11, 0x40032c94 ;  /* 0x40032c94000b7882 */ /* 0x000fe20000000000 */
[----:B------:R-:W-:Y:S01]  /*07f0*/  DFMA R6, R6, -UR14, -R22 ;  /* 0x8000000e06067c2b */ /* 0x000fe20008000816 */
[----:B------:R-:W-:Y:S01]  /*0800*/  UMOV UR14, 0xe82e889d ;  /* 0xe82e889d000e7882 */ /* 0x000fe20000000000 */
[----:B------:R-:W-:Y:S01]  /*0810*/  UMOV UR15, 0x40032c94 ;  /* 0x40032c94000f7882 */ /* 0x000fe20000000000 */
[C---:B------:R-:W-:Y:S01]  /*0820*/  DMUL R22, R14.reuse, UR10 ;  /* 0x0000000a0e167c28 */ /* 0x040fe20008000000 */
[----:B------:R-:W-:Y:S01]  /*0830*/  UMOV UR10, 0x850e960c ;  /* 0x850e960c000a7882 */ /* 0x000fe20000000000 */
[----:B0-----:R-:W-:Y:S01]  /*0840*/  DMUL R28, R14, UR14 ;  /* 0x0000000e0e1c7c28 */ /* 0x001fe20008000000 */
[----:B------:R-:W-:Y:S01]  /*0850*/  UMOV UR11, 0x3ffc116d ;  /* 0x3ffc116d000b7882 */ /* 0x000fe20000000000 */
[----:B------:R-:W-:Y:S01]  /*0860*/  UMOV UR14, 0x850e960c ;  /* 0x850e960c000e7882 */ /* 0x000fe20000000000 */
[----:B------:R-:W-:Y:S01]  /*0870*/  UMOV UR15, 0x3ffc116d ;  /* 0x3ffc116d000f7882 */ /* 0x000fe20000000000 */
[----:B------:R-:W-:Y:S02]  /*0880*/  STG.E.64 desc[UR6][R20.64+0x40], R10 ;  /* 0x0000400a14007986 */ /* 0x000fe4000c101b06 */
[C---:B------:R-:W-:Y:S01]  /*0890*/  DFMA R22, R16.reuse, UR10, -R22 ;  /* 0x0000000a10167c2b */ /* 0x040fe20008000816 */
[----:B------:R-:W-:Y:S01]  /*08a0*/  UMOV UR10, 0xd7ffa13b ;  /* 0xd7ffa13b000a7882 */ /* 0x000fe20000000000 */
[----:B------:R-:W-:Y:S01]  /*08b0*/  DFMA R28, R16, UR14, R28 ;  /* 0x0000000e101c7c2b */ /* 0x000fe2000800001c */
[----:B------:R-:W-:Y:S01]  /*08c0*/  UMOV UR11, 0x40009af4 ;  /* 0x40009af4000b7882 */ /* 0x000fe20000000000 */
[----:B------:R-:W-:Y:S01]  /*08d0*/  UMOV UR14, 0xd7ffa13b ;  /* 0xd7ffa13b000e7882 */ /* 0x000fe20000000000 */
[----:B------:R-:W-:Y:S01]  /*08e0*/  UMOV UR15, 0x40009af4 ;  /* 0x40009af4000f7882 */ /* 0x000fe20000000000 */
[----:B------:R-:W-:Y:S02]  /*08f0*/  STG.E.64 desc[UR6][R20.64+0x88], R6 ;  /* 0x0000880614007986 */ /* 0x000fe4000c101b06 */
[C---:B------:R-:W-:Y:S01]  /*0900*/  DFMA R22, R18.reuse, UR10, R22 ;  /* 0x0000000a12167c2b */ /* 0x040fe20008000016 */
[----:B------:R-:W-:Y:S01]  /*0910*/  UMOV UR10, 0x43ff71d9 ;  /* 0x43ff71d9000a7882 */ /* 0x000fe20000000000 */
[----:B------:R-:W-:Y:S01]  /*0920*/  UMOV UR11, 0x4028e86f ;  /* 0x4028e86f000b7882 */ /* 0x000fe20000000000 */
[C---:B------:R-:W-:Y:S01]  /*0930*/  DFMA R12, R18.reuse, UR14, R28 ;  /* 0x0000000e120c7c2b */ /* 0x040fe2000800001c */
[----:B------:R-:W-:Y:S01]  /*0940*/  UMOV UR14, 0xd231b11e ;  /* 0xd231b11e000e7882 */ /* 0x000fe20000000000 */
[----:B------:R-:W-:Y:S01]  /*0950*/  DMUL R18, R18, -UR10 ;  /* 0x8000000a12127c28 */ /* 0x000fe20008000000 */
[----:B------:R-:W-:Y:S01]  /*0960*/  UMOV UR10, 0x35f0eb3 ;  /* 0x035f0eb3000a7882 */ /* 0x000fe20000000000 */
[----:B------:R-:W-:Y:S01]  /*0970*/  UMOV UR11, 0x4012b649 ;  /* 0x4012b649000b7882 */ /* 0x000fe20000000000 */
[----:B------:R-:W-:Y:S01]  /*0980*/  UMOV UR15, 0x3fedf074 ;  /* 0x3fedf074000f7882 */ /* 0x000fe20000000000 */
[C---:B------:R-:W-:Y:S01]  /*0990*/  DMUL R2, R16.reuse, -UR10 ;  /* 0x8000000a10027c28 */ /* 0x040fe20008000000 */
[----:B------:R-:W-:Y:S01]  /*09a0*/  UMOV UR10, 0x850e960c ;  /* 0x850e960c000a7882 */ /* 0x000fe20000000000 */
[----:B------:R-:W-:Y:S01]  /*09b0*/  UMOV UR11, 0x400c116d ;  /* 0x400c116d000b7882 */ /* 0x000fe20000000000 */
[C---:B------:R-:W-:Y:S01]  /*09c0*/  DMUL R28, R16.reuse, UR14 ;  /* 0x0000000e101c7c28 */ /* 0x040fe20008000000 */
[----:B------:R-:W-:Y:S01]  /*09d0*/  STG.E.64 desc[UR6][R20.64+0x10], R22 ;  /* 0x0000101614007986 */ /* 0x000fe2000c101b06 */
[----:B------:R-:W-:Y:S01]  /*09e0*/  DFMA R18, R16, UR10, R18 ;  /* 0x0000000a10127c2b */ /* 0x000fe20008000012 */
[----:B------:R-:W-:Y:S01]  /*09f0*/  UMOV UR10, 0xe82e889d ;  /* 0xe82e889d000a7882 */ /* 0x000fe20000000000 */
[----:B------:R-:W-:Y:S01]  /*0a00*/  UMOV UR11, 0x40132c94 ;  /* 0x40132c94000b7882 */ /* 0x000fe20000000000 */
[C-C-:B------:R-:W-:Y:S01]  /*0a10*/  DFMA R16, R14.reuse, UR12, R2.reuse ;  /* 0x0000000c0e107c2b */ /* 0x140fe20008000002 */
[----:B------:R-:W-:Y:S01]  /*0a20*/  STG.E.64 desc[UR6][R20.64+0x80], R12 ;  /* 0x0000800c14007986 */ /* 0x000fe2000c101b06 */
[----:B------:R-:W-:-:S03]  /*0a30*/  DFMA R2, R14, -UR10, R2 ;  /* 0x8000000a0e027c2b */ /* 0x000fc60008000002 */
[----:B------:R-:W-:Y:S04]  /*0a40*/  STG.E.64 desc[UR6][R20.64+0xa0], R28 ;  /* 0x0000a01c14007986 */ /* 0x000fe8000c101b06 */
[----:B------:R-:W-:Y:S04]  /*0a50*/  STG.E.64 desc[UR6][R20.64+0x38], R18 ;  /* 0x0000381214007986 */ /* 0x000fe8000c101b06 */
[----:B------:R-:W-:Y:S04]  /*0a60*/  STG.E.64 desc[UR6][R20.64+0x48], R16 ;  /* 0x0000481014007986 */ /* 0x000fe8000c101b06 */
[----:B------:R-:W-:Y:S01]  /*0a70*/  STG.E.64 desc[UR6][R20.64+0x90], R2 ;  /* 0x0000900214007986 */ /* 0x000fe2000c101b06 */
[----:B------:R-:W-:Y:S05]  /*0a80*/  EXIT ;  /* 0x000000000000794d */ /* 0x000fea0003800000 */
.L_x_16:
        /* <DEDUP_REMOVED lines=15> */
.L_x_102:


//--------------------- .text._Z22right_sph2cart_inplaceILi4EEvPdiii --------------------------
	.section	.text._Z22right_sph2cart_inplaceILi4EEvPdiii,"ax",@progbits
	.align	128
.text._Z22right_sph2cart_inplaceILi4EEvPdiii:
        .type           _Z22right_sph2cart_inplaceILi4EEvPdiii,@function
        .size           _Z22right_sph2cart_inplaceILi4EEvPdiii,(.L_x_103 - _Z22right_sph2cart_inplaceILi4EEvPdiii)
        .other          _Z22right_sph2cart_inplaceILi4EEvPdiii,@"STO_CUDA_ENTRY STV_DEFAULT"
_Z22right_sph2cart_inplaceILi4EEvPdiii:
        /* <DEDUP_REMOVED lines=39> */
[----:B------:R-:W-:Y:S02]  /*0270*/  UMOV UR9, 0x3ffc5274 ;  /* 0x3ffc527400097882 */ /* 0x000fe40000000000 */
[----:B------:R-:W-:Y:S01]  /*0280*/  IADD3.X R9, PT, PT, R9, UR8, RZ, P0, P1 ;  /* 0x0000000809097c10 */ /* 0x000fe200087e24ff */
[----:B------:R-:W-:Y:S01]  /*0290*/  UMOV UR8, 0xa45d91d8 ;  /* 0xa45d91d800087882 */ /* 0x000fe20000000000 */
[----:B----4-:R-:W-:Y:S01]  /*02a0*/  LEA R8, P0, R0, UR12, 0x3 ;  /* 0x0000000c00087c11 */ /* 0x010fe2000f8018ff */
[----:B------:R-:W-:-:S03]  /*02b0*/  UMOV UR12, 0x7b462d62 ;  /* 0x7b462d62000c7882 */ /* 0x000fc60000000000 */
[----:B------:R-:W-:Y:S01]  /*02c0*/  LEA.HI.X R9, R0, UR13, R9, 0x3, P0 ;  /* 0x0000000d00097c11 */ /* 0x000fe200080f1c09 */
[----:B------:R-:W-:Y:S01]  /*02d0*/  UMOV UR13, 0x40153dd7 ;  /* 0x40153dd7000d7882 */ /* 0x000fe20000000000 */
[C---:B--2---:R-:W-:Y:S01]  /*02e0*/  DMUL R16, R12.reuse, -UR14 ;  /* 0x8000000e0c107c28 */ /* 0x044fe20008000000 */
[----:B------:R-:W-:Y:S01]  /*02f0*/  UMOV UR14, 0x4c02929c ;  /* 0x4c02929c000e7882 */ /* 0x000fe20000000000 */
[----:B------:R-:W-:Y:S02]  /*0300*/  UMOV UR15, 0x400568d4 ;  /* 0x400568d4000f7882 */ /* 0x000fe40000000000 */
[----:B------:R-:W-:-:S04]  /*0310*/  DMUL R28, R12, UR14 ;  /* 0x0000000e0c1c7c28 */ /* 0x000fc80008000000 */
[C-C-:B---3--:R-:W-:Y:S01]  /*0320*/  DFMA R24, R10.reuse, UR8, R16.reuse ;  /* 0x000000080a187c2b */ /* 0x148fe20008000010 */
[----:B------:R-:W-:Y:S01]  /*0330*/  UMOV UR8, 0x27d29b67 ;  /* 0x27d29b6700087882 */ /* 0x000fe20000000000 */
[----:B------:R-:W-:Y:S01]  /*0340*/  DFMA R10, R10, -UR12, R16 ;  /* 0x8000000c0a0a7c2b */ /* 0x000fe20008000010 */
[----:B------:R-:W-:Y:S01]  /*0350*/  UMOV UR9, 0x3fee4710 ;  /* 0x3fee471000097882 */ /* 0x000fe20000000000 */
[----:B------:R-:W-:Y:S01]  /*0360*/  UMOV UR12, 0x27d29b67 ;  /* 0x27d29b67000c7882 */ /* 0x000fe20000000000 */
[----:B------:R-:W-:Y:S01]  /*0370*/  UMOV UR13, 0x3fee4710 ;  /* 0x3fee4710000d7882 */ /* 0x000fe20000000000 */
[C---:B-----5:R-:W-:Y:S01]  /*0380*/  DMUL R12, R22.reuse, UR8 ;  /* 0x00000008160c7c28 */ /* 0x060fe20008000000 */
[----:B------:R-:W-:Y:S01]  /*0390*/  UMOV UR8, 0xaa0d83a4 ;  /* 0xaa0d83a400087882 */ /* 0x000fe20000000000 */
[----:B------:R-:W-:Y:S01]  /*03a0*/  DMUL R16, R22, UR12 ;  /* 0x0000000c16107c28 */ /* 0x000fe20008000000 */
[----:B------:R-:W-:Y:S01]  /*03b0*/  UMOV UR12, 0x3901edf5 ;  /* 0x3901edf5000c7882 */ /* 0x000fe20000000000 */
[----:B------:R-:W-:Y:S01]  /*03c0*/  UMOV UR13, 0x40000e9f ;  /* 0x40000e9f000d7882 */ /* 0x000fe20000000000 */
[----:B------:R-:W-:Y:S01]  /*03d0*/  UMOV UR9, 0x400406d8 ;  /* 0x400406d800097882 */ /* 0x000fe20000000000 */
[----:B------:R-:W-:Y:S01]  /*03e0*/  DMUL R26, R20, UR12 ;  /* 0x0000000c141a7c28 */ /* 0x000fe20008000000 */
[----:B------:R-:W-:Y:S01]  /*03f0*/  UMOV UR12, 0xaa0d83a4 ;  /* 0xaa0d83a4000c7882 */ /* 0x000fe20000000000 */
[----:B------:R-:W-:Y:S01]  /*0400*/  UMOV UR13, 0x400406d8 ;  /* 0x400406d8000d7882 */ /* 0x000fe20000000000 */
[C---:B------:R-:W-:Y:S01]  /*0410*/  DFMA R12, R14.reuse, UR8, -R12 ;  /* 0x000000080e0c7c2b */ /* 0x040fe2000800080c */
[----:B------:R-:W-:Y:S01]  /*0420*/  UMOV UR8, 0x7b462d62 ;  /* 0x7b462d6200087882 */ /* 0x000fe20000000000 */
[----:B------:R-:W-:Y:S01]  /*0430*/  UMOV UR9, 0x40153dd7 ;  /* 0x40153dd700097882 */ /* 0x000fe20000000000 */
[----:B------:R-:W-:Y:S01]  /*0440*/  DFMA R14, R14, -UR12, -R16 ;  /* 0x8000000c0e0e7c2b */ /* 0x000fe20008000810 */
[----:B------:R0:W-:Y:S01]  /*0450*/  STG.E.64 desc[UR4][R8.64+0x48], R28 ;  /* 0x0000481c08007986 */ /* 0x0001e2000c101b04 */
[--C-:B------:R-:W-:Y:S01]  /*0460*/  DFMA R16, R18, UR8, -R26.reuse ;  /* 0x0000000812107c2b */ /* 0x100fe2000800081a */
[----:B------:R-:W-:Y:S01]  /*0470*/  UMOV UR8, 0x1dddf48e ;  /* 0x1dddf48e00087882 */ /* 0x000fe20000000000 */
[----:B------:R-:W-:Y:S01]  /*0480*/  UMOV UR9, 0x4016b54c ;  /* 0x4016b54c00097882 */ /* 0x000fe20000000000 */
[----:B------:R-:W-:Y:S01]  /*0490*/  DMUL R20, R20, UR14 ;  /* 0x0000000e14147c28 */ /* 0x000fe20008000000 */
        /* <DEDUP_REMOVED lines=8> */
[----:B0-----:R-:W-:Y:S01]  /*0520*/  DMUL R28, R22, UR8 ;  /* 0x00000008161c7c28 */ /* 0x001fe20008000000 */
[----:B------:R-:W-:Y:S01]  /*0530*/  UMOV UR8, 0x3a4aeedb ;  /* 0x3a4aeedb00087882 */ /* 0x000fe20000000000 */
[----:B------:R-:W-:Y:S01]  /*0540*/  UMOV UR9, 0x40044f92 ;  /* 0x40044f9200097882 */ /* 0x000fe20000000000 */
[----:B------:R0:W-:Y:S01]  /*0550*/  STG.E.64 desc[UR4][R8.64+0x10], R24 ;  /* 0x0000101808007986 */ /* 0x0001e2000c101b04 */
[----:B------:R-:W-:Y:S01]  /*0560*/  DMUL R22, R2, -UR8 ;  /* 0x8000000802167c28 */ /* 0x000fe20008000000 */
[----:B------:R-:W-:Y:S01]  /*0570*/  UMOV UR8, 0x27d29b67 ;  /* 0x27d29b6700087882 */ /* 0x000fe20000000000 */
[----:B------:R-:W-:Y:S01]  /*0580*/  UMOV UR9, 0x3fde4710 ;  /* 0x3fde471000097882 */ /* 0x000fe20000000000 */
[----:B------:R-:W-:Y:S01]  /*0590*/  STG.E.64 desc[UR4][R8.64+0x40], R28 ;  /* 0x0000401c08007986 */ /* 0x000fe2000c101b04 */
[C---:B------:R-:W-:Y:S01]  /*05a0*/  DMUL R26, R4.reuse, UR8 ;  /* 0x00000008041a7c28 */ /* 0x040fe20008000000 */
[----:B------:R-:W-:Y:S01]  /*05b0*/  UMOV UR8, 0x1dddf48e ;  /* 0x1dddf48e00087882 */ /* 0x000fe20000000000 */
[----:B------:R-:W-:Y:S01]  /*05c0*/  UMOV UR9, 0x4006b54c ;  /* 0x4006b54c00097882 */ /* 0x000fe20000000000 */
[----:B------:R-:W-:Y:S01]  /*05d0*/  STG.E.64 desc[UR4][R8.64+0x38], R10 ;  /* 0x0000380a08007986 */ /* 0x000fe2000c101b04 */
[C-C-:B-1----:R-:W-:Y:S01]  /*05e0*/  DFMA R20, R4.reuse, UR12, R22.reuse ;  /* 0x0000000c04147c2b */ /* 0x142fe20008000016 */
[----:B------:R-:W-:Y:S01]  /*05f0*/  UMOV UR12, 0xff144576 ;  /* 0xff144576000c7882 */ /* 0x000fe20000000000 */
[C---:B------:R-:W-:Y:S01]  /*0600*/  DFMA R22, R4.reuse, -UR8, R22 ;  /* 0x8000000804167c2b */ /* 0x040fe20008000016 */
[----:B------:R-:W-:Y:S01]  /*0610*/  UMOV UR13, 0x400e0a44 ;  /* 0x400e0a44000d7882 */ /* 0x000fe20000000000 */
[----:B------:R-:W-:Y:S01]  /*0620*/  DMUL R4, R4, UR14 ;  /* 0x0000000e04047c28 */ /* 0x000fe20008000000 */
[----:B------:R-:W-:Y:S01]  /*0630*/  UMOV UR8, 0x3a4aeedb ;  /* 0x3a4aeedb00087882 */ /* 0x000fe20000000000 */
[----:B0-----:R-:W-:Y:S01]  /*0640*/  DMUL R24, R6, -UR12 ;  /* 0x8000000c06187c28 */ /* 0x001fe20008000000 */
[----:B------:R-:W-:Y:S01]  /*0650*/  UMOV UR9, 0x3fd44f92 ;  /* 0x3fd44f9200097882 */ /* 0x000fe20000000000 */
[----:B------:R-:W-:Y:S01]  /*0660*/  UMOV UR12, 0x3a4aeedb ;  /* 0x3a4aeedb000c7882 */ /* 0x000fe20000000000 */
[----:B------:R-:W-:Y:S01]  /*0670*/  UMOV UR13, 0x3fd44f92 ;  /* 0x3fd44f92000d7882 */ /* 0x000fe20000000000 */
[C---:B------:R-:W-:Y:S01]  /*0680*/  DFMA R26, R2.reuse, UR8, -R26 ;  /* 0x00000008021a7c2b */ /* 0x040fe2000800081a */
[----:B------:R-:W-:Y:S01]  /*0690*/  UMOV UR9, 0x3fe44f92 ;  /* 0x3fe44f9200097882 */ /* 0x000fe20000000000 */
[C---:B------:R-:W-:Y:S01]  /*06a0*/  DFMA R4, R2.reuse, UR12, R4 ;  /* 0x0000000c02047c2b */ /* 0x040fe20008000004 */
[----:B------:R-:W-:Y:S01]  /*06b0*/  UMOV UR12, 0xf863e924 ;  /* 0xf863e924000c7882 */ /* 0x000fe20000000000 */
[----:B------:R-:W-:Y:S01]  /*06c0*/  UMOV UR13, 0x3feb14c2 ;  /* 0x3feb14c2000d7882 */ /* 0x000fe20000000000 */
[C---:B------:R-:W-:Y:S01]  /*06d0*/  DFMA R24, R2.reuse, UR8, R24 ;  /* 0x0000000802187c2b */ /* 0x040fe20008000018 */
[----:B------:R-:W-:Y:S01]  /*06e0*/  UMOV UR8, 0xaa0d83a4 ;  /* 0xaa0d83a400087882 */ /* 0x000fe20000000000 */
[----:B------:R-:W-:Y:S01]  /*06f0*/  DMUL R2, R2, UR12 ;  /* 0x0000000c02027c28 */ /* 0x000fe20008000000 */
[----:B------:R-:W-:Y:S01]  /*0700*/  UMOV UR9, 0x3fe406d8 ;  /* 0x3fe406d800097882 */ /* 0x000fe20000000000 */
[----:B------:R-:W-:Y:S01]  /*0710*/  UMOV UR12, 0xaa0d83a4 ;  /* 0xaa0d83a4000c7882 */ /* 0x000fe20000000000 */
[----:B------:R-:W-:Y:S01]  /*0720*/  UMOV UR13, 0x3fe406d8 ;  /* 0x3fe406d8000d7882 */ /* 0x000fe20000000000 */
[C---:B------:R-:W-:Y:S01]  /*0730*/  DFMA R26, R6.reuse, UR8, R26 ;  /* 0x00000008061a7c2b */ /* 0x040fe2000800001a */
        /* <DEDUP_REMOVED lines=12> */
.L_x_17:
        /* <DEDUP_REMOVED lines=16> */
.L_x_103:


//--------------------- .text._Z22right_sph2cart_inplaceILi3EEvPdiii --------------------------
	.section	.text._Z22right_sph2cart_inplaceILi3EEvPdiii,"ax",@progbits
	.align	128
.text._Z22right_sph2cart_inplaceILi3EEvPdiii:
        .type           _Z22right_sph2cart_inplaceILi3EEvPdiii,@function
        .size           _Z22right_sph2cart_inplaceILi3EEvPdiii,(.L_x_104 - _Z22right_sph2cart_inplaceILi3EEvPdiii)
        .other          _Z22right_sph2cart_inplaceILi3EEvPdiii,@"STO_CUDA_ENTRY STV_DEFAULT"
_Z22right_sph2cart_inplaceILi3EEvPdiii:
        /* <DEDUP_REMOVED lines=14> */
[----:B------:R-:W1:Y:S01]  /*00e0*/  LDCU UR7, c[0x0][0x390] ;  /* 0x00007200ff0777ac */ /* 0x000e620008000800 */
[----:B------:R-:W-:Y:S02]  /*00f0*/  IMAD R16, R2, 0xa, RZ ;  /* 0x0000000a02107824 */ /* 0x000fe400078e02ff */
[----:B------:R-:W-:Y:S01]  /*0100*/  IMAD R17, R0, UR8, RZ ;  /* 0x0000000800117c24 */ /* 0x000fe2000f8e02ff */
[----:B------:R-:W2:Y:S01]  /*0110*/  LDCU.64 UR4, c[0x0][0x358] ;  /* 0x00006b00ff0477ac */ /* 0x000ea20008000a00 */
[----:B------:R-:W3:Y:S03]  /*0120*/  LDCU.64 UR10, c[0x0][0x380] ;  /* 0x00007000ff0a77ac */ /* 0x000ee60008000a00 */
[----:B-1----:R-:W-:-:S05]  /*0130*/  IADD3 R3, PT, PT, R17, UR7, R16 ;  /* 0x0000000711037c10 */ /* 0x002fca000fffe010 */
[----:B0-----:R-:W-:-:S05]  /*0140*/  IMAD.WIDE R10, R3, 0x8, R10 ;  /* 0x00000008030a7825 */ /* 0x001fca00078e020a */
[----:B--2---:R-:W2:Y:S04]  /*0150*/  LDG.E.64 R2, desc[UR4][R10.64+0x10] ;  /* 0x000010040a027981 */ /* 0x004ea8000c1e1b00 */
[----:B------:R-:W4:Y:S04]  /*0160*/  LDG.E.64 R4, desc[UR4][R10.64+0x18] ;  /* 0x000018040a047981 */ /* 0x000f28000c1e1b00 */
[----:B------:R-:W5:Y:S04]  /*0170*/  LDG.E.64 R18, desc[UR4][R10.64] ;  /* 0x000000040a127981 */ /* 0x000f68000c1e1b00 */
[----:B------:R-:W3:Y:S04]  /*0180*/  LDG.E.64 R20, desc[UR4][R10.64+0x28] ;  /* 0x000028040a147981 */ /* 0x000ee8000c1e1b00 */
[----:B------:R-:W3:Y:S04]  /*0190*/  LDG.E.64 R6, desc[UR4][R10.64+0x8] ;  /* 0x000008040a067981 */ /* 0x000ee8000c1e1b00 */
[----:B------:R-:W3:Y:S04]  /*01a0*/  LDG.E.64 R8, desc[UR4][R10.64+0x20] ;  /* 0x000020040a087981 */ /* 0x000ee8000c1e1b00 */
[----:B------:R5:W3:Y:S01]  /*01b0*/  LDG.E.64 R12, desc[UR4][R10.64+0x30] ;  /* 0x000030040a0c7981 */ /* 0x000ae2000c1e1b00 */
[----:B------:R-:W-:Y:S01]  /*01c0*/  UMOV UR12, 0x65e56e9 ;  /* 0x065e56e9000c7882 */ /* 0x000fe20000000000 */
[----:B------:R-:W-:Y:S01]  /*01d0*/  UMOV UR13, 0x3fdd403d ;  /* 0x3fdd403d000d7882 */ /* 0x000fe20000000000 */
[----:B------:R-:W-:Y:S01]  /*01e0*/  UMOV UR14, 0x3d058e84 ;  /* 0x3d058e84000e7882 */ /* 0x000fe20000000000 */
[----:B------:R-:W-:Y:S01]  /*01f0*/  UMOV UR15, 0x3ff1e997 ;  /* 0x3ff1e997000f7882 */ /* 0x000fe20000000000 */
[----:B------:R-:W-:-:S02]  /*0200*/  USHF.R.S32.HI UR6, URZ, 0x1f, UR7 ;  /* 0x0000001fff067899 */ /* 0x000fc40008011407 */
[----:B------:R-:W-:Y:S02]  /*0210*/  IADD3 R0, P0, P1, R17, UR7, R16 ;  /* 0x0000000711007c10 */ /* 0x000fe4000f91e010 */
[----:B------:R-:W-:Y:S01]  /*0220*/  SHF.R.S32.HI R17, RZ, 0x1f, R17 ;  /* 0x0000001fff117819 */ /* 0x000fe20000011411 */
[----:B------:R-:W-:Y:S01]  /*0230*/  UMOV UR7, 0x3ff71ff8 ;  /* 0x3ff71ff800077882 */ /* 0x000fe20000000000 */
[----:B--2---:R-:W-:Y:S01]  /*0240*/  DMUL R14, R2, UR12 ;  /* 0x0000000c020e7c28 */ /* 0x004fe20008000000 */
[----:B------:R-:W-:Y:S01]  /*0250*/  UMOV UR12, 0xa45d91d8 ;  /* 0xa45d91d8000c7882 */ /* 0x000fe20000000000 */
[----:B------:R-:W-:Y:S01]  /*0260*/  UMOV UR13, 0x3ffc5274 ;  /* 0x3ffc5274000d7882 */ /* 0x000fe20000000000 */
[----:B----4-:R-:W-:Y:S01]  /*0270*/  DMUL R22, R4, -UR14 ;  /* 0x8000000e04167c28 */ /* 0x010fe20008000000 */
[----:B------:R-:W-:Y:S01]  /*0280*/  UMOV UR14, 0x183e613b ;  /* 0x183e613b000e7882 */ /* 0x000fe20000000000 */
[----:B------:R-:W-:-:S03]  /*0290*/  UMOV UR15, 0x3fe2e1a3 ;  /* 0x3fe2e1a3000f7882 */ /* 0x000fc60000000000 */
[C-C-:B-----5:R-:W-:Y:S01]  /*02a0*/  DFMA R10, R18.reuse, UR12, -R14.reuse ;  /* 0x0000000c120a7c2b */ /* 0x160fe2000800080e */
[----:B------:R-:W-:Y:S01]  /*02b0*/  UMOV UR12, 0xe45cad2e ;  /* 0xe45cad2e000c7882 */ /* 0x000fe20000000000 */
[----:B------:R-:W-:Y:S01]  /*02c0*/  DFMA R18, R18, -UR14, -R14 ;  /* 0x8000000e12127c2b */ /* 0x000fe2000800080e */
[----:B------:R-:W-:Y:S01]  /*02d0*/  UMOV UR13, 0x3ff71ff8 ;  /* 0x3ff71ff8000d7882 */ /* 0x000fe20000000000 */
[----:B------:R-:W-:Y:S01]  /*02e0*/  IADD3.X R15, PT, PT, R17, UR6, RZ, P0, P1 ;  /* 0x00000006110f7c10 */ /* 0x000fe200087e24ff */
[----:B------:R-:W-:Y:S01]  /*02f0*/  UMOV UR6, 0xe45cad2e ;  /* 0xe45cad2e00067882 */ /* 0x000fe20000000000 */
[C---:B---3--:R-:W-:Y:S01]  /*0300*/  LEA R14, P0, R0.reuse, UR10, 0x3 ;  /* 0x0000000a000e7c11 */ /* 0x048fe2000f8018ff */
[--C-:B------:R-:W-:Y:S01]  /*0310*/  DFMA R16, R20, UR6, R22.reuse ;  /* 0x0000000614107c2b */ /* 0x100fe20008000016 */
[----:B------:R-:W-:Y:S01]  /*0320*/  UMOV UR7, 0x40071ff8 ;  /* 0x40071ff800077882 */ /* 0x000fe20000000000 */
[----:B------:R-:W-:Y:S01]  /*0330*/  UMOV UR10, 0x65e56e9 ;  /* 0x065e56e9000a7882 */ /* 0x000fe20000000000 */
[----:B------:R-:W-:Y:S01]  /*0340*/  LEA.HI.X R15, R0, UR11, R15, 0x3, P0 ;  /* 0x0000000b000f7c11 */ /* 0x000fe200080f1c0f */
[----:B------:R-:W-:Y:S01]  /*0350*/  UMOV UR11, 0x3ffd403d ;  /* 0x3ffd403d000b7882 */ /* 0x000fe20000000000 */
[----:B------:R-:W-:Y:S01]  /*0360*/  DMUL R6, R6, UR6 ;  /* 0x0000000606067c28 */ /* 0x000fe20008000000 */
[----:B------:R-:W-:Y:S01]  /*0370*/  UMOV UR6, 0x65e56e9 ;  /* 0x065e56e900067882 */ /* 0x000fe20000000000 */
[----:B------:R-:W-:Y:S01]  /*0380*/  DFMA R20, R20, -UR12, R22 ;  /* 0x8000000c14147c2b */ /* 0x000fe20008000016 */
[----:B------:R-:W-:Y:S01]  /*0390*/  UMOV UR7, 0x3fdd403d ;  /* 0x3fdd403d00077882 */ /* 0x000fe20000000000 */
[C---:B------:R-:W-:Y:S01]  /*03a0*/  DMUL R22, R8.reuse, UR10 ;  /* 0x0000000a08167c28 */ /* 0x040fe20008000000 */
[----:B------:R-:W-:Y:S01]  /*03b0*/  UMOV UR12, 0xfc0768b0 ;  /* 0xfc0768b0000c7882 */ /* 0x000fe20000000000 */
[----:B------:R-:W-:Y:S01]  /*03c0*/  DMUL R8, R8, -UR6 ;  /* 0x8000000608087c28 */ /* 0x000fe20008000000 */
[----:B------:R-:W-:Y:S01]  /*03d0*/  UMOV UR6, 0x183e613b ;  /* 0x183e613b00067882 */ /* 0x000fe20000000000 */
[----:B------:R-:W-:Y:S01]  /*03e0*/  DMUL R24, R2, UR10 ;  /* 0x0000000a02187c28 */ /* 0x000fe20008000000 */
[----:B------:R-:W-:Y:S01]  /*03f0*/  UMOV UR7, 0x3fe2e1a3 ;  /* 0x3fe2e1a300077882 */ /* 0x000fe20000000000 */
[----:B------:R-:W-:Y:S01]  /*0400*/  UMOV UR13, 0x3fe7e21e ;  /* 0x3fe7e21e000d7882 */ /* 0x000fe20000000000 */
[----:B------:R-:W-:Y:S01]  /*0410*/  UMOV UR10, 0xa45d91d8 ;  /* 0xa45d91d8000a7882 */ /* 0x000fe20000000000 */
[----:B------:R-:W-:Y:S01]  /*0420*/  UMOV UR11, 0x3ffc5274 ;  /* 0x3ffc5274000b7882 */ /* 0x000fe20000000000 */
[----:B------:R-:W-:Y:S01]  /*0430*/  DMUL R4, R4, UR12 ;  /* 0x0000000c04047c28 */ /* 0x000fe20008000000 */
[----:B------:R-:W-:Y:S01]  /*0440*/  STG.E.64 desc[UR4][R14.64+0x20], R6 ;  /* 0x000020060e007986 */ /* 0x000fe2000c101b04 */
[----:B------:R-:W-:-:S02]  /*0450*/  DFMA R2, R12, UR6, R8 ;  /* 0x000000060c027c2b */ /* 0x000fc40008000008 */
        /* <DEDUP_REMOVED lines=11> */
.L_x_18:
        /* <DEDUP_REMOVED lines=15> */
.L_x_104:


//--------------------- .text._Z22right_sph2cart_inplaceILi2EEvPdiii --------------------------
	.section	.text._Z22right_sph2cart_inplaceILi2EEvPdiii,"ax",@progbits
	.align	128
.text._Z22right_sph2cart_inplaceILi2EEvPdiii:
        .type           _Z22right_sph2cart_inplaceILi2EEvPdiii,@function
        .size           _Z22right_sph2cart_inplaceILi2EEvPdiii,(.L_x_105 - _Z22right_sph2cart_inplaceILi2EEvPdiii)
        .other          _Z22right_sph2cart_inplaceILi2EEvPdiii,@"STO_CUDA_ENTRY STV_DEFAULT"
_Z22right_sph2cart_inplaceILi2EEvPdiii:
        /* <DEDUP_REMOVED lines=32> */
[----:B------:R-:W-:Y:S01]  /*0200*/  IADD3.X R9, PT, PT, R9, UR6, RZ, P0, P1 ;  /* 0x0000000609097c10 */ /* 0x000fe200087e24ff */
[----:B------:R-:W-:Y:S01]  /*0210*/  UMOV UR6, 0x1a8c679a ;  /* 0x1a8c679a00067882 */ /* 0x000fe20000000000 */
[----:B---3--:R-:W-:Y:S01]  /*0220*/  LEA R8, P0, R0, UR10, 0x3 ;  /* 0x0000000a00087c11 */ /* 0x008fe2000f8018ff */
[----:B------:R-:W-:-:S03]  /*0230*/  UMOV UR10, 0x1a8c679a ;  /* 0x1a8c679a000a7882 */ /* 0x000fc60000000000 */
[----:B------:R-:W-:Y:S01]  /*0240*/  LEA.HI.X R9, R0, UR11, R9, 0x3, P0 ;  /* 0x0000000b00097c11 */ /* 0x000fe200080f1c09 */
[----:B------:R-:W-:Y:S01]  /*0250*/  UMOV UR11, 0x3fe42f60 ;  /* 0x3fe42f60000b7882 */ /* 0x000fe20000000000 */
[----:B--2---:R-:W-:Y:S02]  /*0260*/  DMUL R16, R12, UR12 ;  /* 0x0000000c0c107c28 */ /* 0x004fe40008000000 */
[C---:B----4-:R-:W-:Y:S01]  /*0270*/  DMUL R12, R4.reuse, -UR6 ;  /* 0x80000006040c7c28 */ /* 0x050fe20008000000 */
[----:B------:R-:W-:Y:S01]  /*0280*/  UMOV UR6, 0x102b0694 ;  /* 0x102b069400067882 */ /* 0x000fe20000000000 */
[----:B------:R-:W-:Y:S01]  /*0290*/  UMOV UR7, 0x3fe17b14 ;  /* 0x3fe17b1400077882 */ /* 0x000fe20000000000 */
[----:B0-----:R-:W-:Y:S01]  /*02a0*/  DMUL R10, R4, UR10 ;  /* 0x0000000a040a7c28 */ /* 0x001fe20008000000 */
[----:B------:R-:W-:Y:S01]  /*02b0*/  UMOV UR10, 0x102b0694 ;  /* 0x102b0694000a7882 */ /* 0x000fe20000000000 */
[----:B------:R-:W-:-:S03]  /*02c0*/  UMOV UR11, 0x3fe17b14 ;  /* 0x3fe17b14000b7882 */ /* 0x000fc60000000000 */
[--C-:B-----5:R-:W-:Y:S02]  /*02d0*/  DFMA R4, R2, UR6, R12.reuse ;  /* 0x0000000602047c2b */ /* 0x120fe4000800000c */
[----:B------:R-:W-:Y:S02]  /*02e0*/  DMUL R14, R14, UR12 ;  /* 0x0000000c0e0e7c28 */ /* 0x000fe40008000000 */
[----:B------:R-:W-:Y:S02]  /*02f0*/  DMUL R6, R6, UR12 ;  /* 0x0000000c06067c28 */ /* 0x000fe40008000000 */
[----:B------:R-:W-:Y:S01]  /*0300*/  DFMA R2, R2, -UR10, R12 ;  /* 0x8000000a02027c2b */ /* 0x000fe2000800000c */
[----:B------:R-:W-:Y:S04]  /*0310*/  STG.E.64 desc[UR4][R8.64+0x8], R16 ;  /* 0x0000081008007986 */ /* 0x000fe8000c101b04 */
[----:B------:R-:W-:Y:S04]  /*0320*/  STG.E.64 desc[UR4][R8.64+0x10], R6 ;  /* 0x0000100608007986 */ /* 0x000fe8000c101b04 */
[----:B------:R-:W-:Y:S04]  /*0330*/  STG.E.64 desc[UR4][R8.64+0x20], R14 ;  /* 0x0000200e08007986 */ /* 0x000fe8000c101b04 */
[----:B------:R-:W-:Y:S04]  /*0340*/  STG.E.64 desc[UR4][R8.64+0x28], R10 ;  /* 0x0000280a08007986 */ /* 0x000fe8000c101b04 */
[----:B------:R-:W-:Y:S04]  /*0350*/  STG.E.64 desc[UR4][R8.64], R4 ;  /* 0x0000000408007986 */ /* 0x000fe8000c101b04 */
[----:B------:R-:W-:Y:S01]  /*0360*/  STG.E.64 desc[UR4][R8.64+0x18], R2 ;  /* 0x0000180208007986 */ /* 0x000fe2000c101b04 */
[----:B------:R-:W-:Y:S05]  /*0370*/  EXIT ;  /* 0x000000000000794d */ /* 0x000fea0003800000 */
.L_x_19:
        /* <DEDUP_REMOVED lines=16> */
.L_x_105:


//--------------------- .text._Z22right_sph2cart_inplaceILi1EEvPdiii --------------------------
	.section	.text._Z22right_sph2cart_inplaceILi1EEvPdiii,"ax",@progbits
	.align	128
.text._Z22right_sph2cart_inplaceILi1EEvPdiii:
        .type           _Z22right_sph2cart_inplaceILi1EEvPdiii,@function
        .size           _Z22right_sph2cart_inplaceILi1EEvPdiii,(.L_x_106 - _Z22right_sph2cart_inplaceILi1EEvPdiii)
        .other          _Z22right_sph2cart_inplaceILi1EEvPdiii,@"STO_CUDA_ENTRY STV_DEFAULT"
_Z22right_sph2cart_inplaceILi1EEvPdiii:
        /* <DEDUP_REMOVED lines=23> */
[----:B------:R-:W5:Y:S01]  /*0170*/  LDG.E.64 R8, desc[UR4][R2.64+0x10] ;  /* 0x0000100402087981 */ /* 0x000f62000c1e1b00 */
[----:B------:R-:W-:Y:S02]  /*0180*/  USHF.R.S32.HI UR6, URZ, 0x1f, UR7 ;  /* 0x0000001fff067899 */ /* 0x000fe40008011407 */
[----:B------:R-:W-:-:S02]  /*0190*/  IADD3 R0, P0, P1, R11, UR7, R10 ;  /* 0x000000070b007c10 */ /* 0x000fc4000f91e00a */
[----:B------:R-:W-:-:S04]  /*01a0*/  SHF.R.S32.HI R11, RZ, 0x1f, R11 ;  /* 0x0000001fff0b7819 */ /* 0x000fc8000001140b */
[----:B------:R-:W-:Y:S02]  /*01b0*/  IADD3.X R11, PT, PT, R11, UR6, RZ, P0, P1 ;  /* 0x000000060b0b7c10 */ /* 0x000fe400087e24ff */
[----:B---3--:R-:W-:-:S04]  /*01c0*/  LEA R10, P0, R0, UR10, 0x3 ;  /* 0x0000000a000a7c11 */ /* 0x008fc8000f8018ff */
[----:B------:R-:W-:-:S05]  /*01d0*/  LEA.HI.X R11, R0, UR11, R11, 0x3, P0 ;  /* 0x0000000b000b7c11 */ /* 0x000fca00080f1c0b */
[----:B--2---:R-:W-:Y:S04]  /*01e0*/  STG.E.64 desc[UR4][R10.64], R4 ;  /* 0x000000040a007986 */ /* 0x004fe8000c101b04 */
[----:B----4-:R-:W-:Y:S04]  /*01f0*/  STG.E.64 desc[UR4][R10.64+0x8], R6 ;  /* 0x000008060a007986 */ /* 0x010fe8000c101b04 */
[----:B-----5:R-:W-:Y:S01]  /*0200*/  STG.E.64 desc[UR4][R10.64+0x10], R8 ;  /* 0x000010080a007986 */ /* 0x020fe2000c101b04 */
[----:B------:R-:W-:Y:S05]  /*0210*/  EXIT ;  /* 0x000000000000794d */ /* 0x000fea0003800000 */
.L_x_20:
        /* <DEDUP_REMOVED lines=14> */
.L_x_106:


//--------------------- .text._Z22right_sph2cart_inplaceILi0EEvPdiii --------------------------
	.section	.text._Z22right_sph2cart_inplaceILi0EEvPdiii,"ax",@progbits
	.align	128
.text._Z22right_sph2cart_inplaceILi0EEvPdiii:
        .type           _Z22right_sph2cart_inplaceILi0EEvPdiii,@function
        .size           _Z22right_sph2cart_inplaceILi0EEvPdiii,(.L_x_107 - _Z22right_sph2cart_inplaceILi0EEvPdiii)
        .other          _Z22right_sph2cart_inplaceILi0EEvPdiii,@"STO_CUDA_ENTRY STV_DEFAULT"
_Z22right_sph2cart_inplaceILi0EEvPdiii:
        /* <DEDUP_REMOVED lines=15> */
[----:B------:R-:W-:Y:S01]  /*00f0*/  IMAD R5, R0, UR8, RZ ;  /* 0x0000000800057c24 */ /* 0x000fe2000f8e02ff */
[----:B------:R-:W2:Y:S01]  /*0100*/  LDCU.64 UR4, c[0x0][0x358] ;  /* 0x00006b00ff0477ac */ /* 0x000ea20008000a00 */
[----:B------:R-:W3:Y:S03]  /*0110*/  LDCU.64 UR10, c[0x0][0x380] ;  /* 0x00007000ff0a77ac */ /* 0x000ee60008000a00 */
[----:B-1----:R-:W-:-:S05]  /*0120*/  IADD3 R7, PT, PT, R5, UR7, R4 ;  /* 0x0000000705077c10 */ /* 0x002fca000fffe004 */
[----:B0-----:R-:W-:-:S06]  /*0130*/  IMAD.WIDE R2, R7, 0x8, R2 ;  /* 0x0000000807027825 */ /* 0x001fcc00078e0202 */
[----:B--2---:R-:W2:Y:S01]  /*0140*/  LDG.E.64 R2, desc[UR4][R2.64] ;  /* 0x0000000402027981 */ /* 0x004ea2000c1e1b00 */
[----:B------:R-:W-:Y:S02]  /*0150*/  USHF.R.S32.HI UR6, URZ, 0x1f, UR7 ;  /* 0x0000001fff067899 */ /* 0x000fe40008011407 */
[----:B------:R-:W-:Y:S02]  /*0160*/  IADD3 R0, P0, P1, R5, UR7, R4 ;  /* 0x0000000705007c10 */ /* 0x000fe4000f91e004 */
[----:B------:R-:W-:-:S04]  /*0170*/  SHF.R.S32.HI R5, RZ, 0x1f, R5 ;  /* 0x0000001fff057819 */ /* 0x000fc80000011405 */
[----:B------:R-:W-:Y:S02]  /*0180*/  IADD3.X R5, PT, PT, R5, UR6, RZ, P0, P1 ;  /* 0x0000000605057c10 */ /* 0x000fe400087e24ff */
[----:B---3--:R-:W-:-:S04]  /*0190*/  LEA R4, P0, R0, UR10, 0x3 ;  /* 0x0000000a00047c11 */ /* 0x008fc8000f8018ff */
[----:B------:R-:W-:-:S05]  /*01a0*/  LEA.HI.X R5, R0, UR11, R5, 0x3, P0 ;  /* 0x0000000b00057c11 */ /* 0x000fca00080f1c05 */
[----:B--2---:R-:W-:Y:S01]  /*01b0*/  STG.E.64 desc[UR4][R4.64], R2 ;  /* 0x0000000204007986 */ /* 0x004fe2000c101b04 */
[----:B------:R-:W-:Y:S05]  /*01c0*/  EXIT ;  /* 0x000000000000794d */ /* 0x000fea0003800000 */
.L_x_21:
        /* <DEDUP_REMOVED lines=11> */
.L_x_107:


//--------------------- .text._Z21left_sph2cart_inplaceILi10EEvPdiii --------------------------
	.section	.text._Z21left_sph2cart_inplaceILi10EEvPdiii,"ax",@progbits
	.align	128
.text._Z21left_sph2cart_inplaceILi10EEvPdiii:
        .type           _Z21left_sph2cart_inplaceILi10EEvPdiii,@function
        .size           _Z21left_sph2cart_inplaceILi10EEvPdiii,(.L_x_108 - _Z21left_sph2cart_inplaceILi10EEvPdiii)
        .other          _Z21left_sph2cart_inplaceILi10EEvPdiii,@"STO_CUDA_ENTRY STV_DEFAULT"
_Z21left_sph2cart_inplaceILi10EEvPdiii:
        /* <DEDUP_REMOVED lines=16> */
[----:B------:R-:W3:Y:S08]  /*0100*/  LDC R7, c[0x0][0x390] ;  /* 0x0000e400ff077b82 */ /* 0x000ef00000000800 */
[----:B------:R-:W4:Y:S01]  /*0110*/  LDC.64 R86, c[0x0][0x380] ;  /* 0x0000e000ff567b82 */ /* 0x000f220000000a00 */
[----:B0-----:R-:W-:-:S02]  /*0120*/  IMAD R0, R0, UR5, R5 ;  /* 0x0000000500007c24 */ /* 0x001fc4000f8e0205 */
[----:B--2---:R-:W-:Y:S02]  /*0130*/  IMAD R2, R3, UR4, R2 ;  /* 0x0000000403027c24 */ /* 0x004fe4000f8e0202 */
[----:B---3--:R-:W-:-:S04]  /*0140*/  IMAD R3, R0, 0x42, R7 ;  /* 0x0000004200037824 */ /* 0x008fc800078e0207 */
[----:B------:R-:W-:-:S04]  /*0150*/  IMAD R3, R3, R10, R2 ;  /* 0x0000000a03037224 */ /* 0x000fc800078e0202 */
[----:B----4-:R-:W-:-:S05]  /*0160*/  IMAD.WIDE R86, R3, 0x8, R86 ;  /* 0x0000000803567825 */ /* 0x010fca00078e0256 */
[----:B-1----:R-:W2:Y:S01]  /*0170*/  LDG.E.64 R52, desc[UR6][R86.64] ;  /* 0x0000000656347981 */ /* 0x002ea2000c1e1b00 */
[----:B------:R-:W-:-:S05]  /*0180*/  IMAD.WIDE R40, R10, 0x8, R86 ;  /* 0x000000080a287825 */ /* 0x000fca00078e0256 */
[----:B------:R0:W3:Y:S01]  /*0190*/  LDG.E.64 R56, desc[UR6][R40.64] ;  /* 0x0000000628387981 */ /* 0x0000e2000c1e1b00 */
[----:B------:R-:W-:-:S05]  /*01a0*/  IMAD.WIDE R32, R10, 0x8, R40 ;  /* 0x000000080a207825 */ /* 0x000fca00078e0228 */
[----:B------:R-:W4:Y:S01]  /*01b0*/  LDG.E.64 R66, desc[UR6][R32.64] ;  /* 0x0000000620427981 */ /* 0x000f22000c1e1b00 */
[----:B------:R-:W-:-:S05]  /*01c0*/  IMAD.WIDE R68, R10, 0x8, R32 ;  /* 0x000000080a447825 */ /* 0x000fca00078e0220 */
[----:B------:R-:W5:Y:S01]  /*01d0*/  LDG.E.64 R26, desc[UR6][R68.64] ;  /* 0x00000006441a7981 */ /* 0x000f62000c1e1b00 */
[----:B------:R-:W-:-:S05]  /*01e0*/  IMAD.WIDE R38, R10, 0x8, R68 ;  /* 0x000000080a267825 */ /* 0x000fca00078e0244 */
[----:B------:R-:W3:Y:S01]  /*01f0*/  LDG.E.64 R70, desc[UR6][R38.64] ;  /* 0x0000000626467981 */ /* 0x000ee2000c1e1b00 */
[----:B------:R-:W-:-:S05]  /*0200*/  IMAD.WIDE R84, R10, 0x8, R38 ;  /* 0x000000080a547825 */ /* 0x000fca00078e0226 */
[----:B------:R-:W5:Y:S01]  /*0210*/  LDG.E.64 R14, desc[UR6][R84.64] ;  /* 0x00000006540e7981 */ /* 0x000f62000c1e1b00 */
        /* <DEDUP_REMOVED lines=9> */
[----:B------:R-:W2:Y:S01]  /*02b0*/  LDG.E.64 R12, desc[UR6][R46.64] ;  /* 0x000000062e0c7981 */ /* 0x000ea2000c1e1b00 */
[----:B------:R-:W-:-:S05]  /*02c0*/  IMAD.WIDE R78, R10, 0x8, R46 ;  /* 0x000000080a4e7825 */ /* 0x000fca00078e022e */
[----:B------:R-:W3:Y:S01]  /*02d0*/  LDG.E.64 R20, desc[UR6][R78.64] ;  /* 0x000000064e147981 */ /* 0x000ee2000c1e1b00 */
        /* <DEDUP_REMOVED lines=54> */
[----:B------:R-:W-:-:S06]  /*0640*/  UMOV UR9, 0x3fdd0f2c ;  /* 0x3fdd0f2c00097882 */ /* 0x000fcc0000000000 */
[----:B----4-:R-:W-:Y:S01]  /*0650*/  DFMA R88, R36, UR8, R88 ;  /* 0x0000000824587c2b */ /* 0x010fe20008000058 */
[----:B------:R-:W-:Y:S01]  /*0660*/  UMOV UR8, 0x4accf305 ;  /* 0x4accf30500087882 */ /* 0x000fe20000000000 */
[----:B------:R-:W-:-:S06]  /*0670*/  UMOV UR9, 0x3fddef85 ;  /* 0x3fddef8500097882 */ /* 0x000fcc0000000000 */
[----:B---3--:R-:W-:Y:S01]  /*0680*/  DFMA R88, R8, -UR8, R88 ;  /* 0x8000000808587c2b */ /* 0x008fe20008000058 */
[----:B------:R-:W-:Y:S01]  /*0690*/  UMOV UR8, 0x229b4cd8 ;  /* 0x229b4cd800087882 */ /* 0x000fe20000000000 */
[----:B------:R-:W-:-:S06]  /*06a0*/  UMOV UR9, 0x3fdfc064 ;  /* 0x3fdfc06400097882 */ /* 0x000fcc0000000000 */
[----:B-----5:R-:W-:Y:S01]  /*06b0*/  DFMA R88, R42, UR8, R88 ;  /* 0x000000082a587c2b */ /* 0x020fe20008000058 */
[----:B------:R-:W-:Y:S01]  /*06c0*/  UMOV UR8, 0x1ac557 ;  /* 0x001ac55700087882 */ /* 0x000fe20000000000 */
[----:B------:R-:W-:-:S06]  /*06d0*/  UMOV UR9, 0x3fe1d0b5 ;  /* 0x3fe1d0b500097882 */ /* 0x000fcc0000000000 */
[----:B------:R-:W-:Y:S01]  /*06e0*/  DFMA R88, R48, -UR8, R88 ;  /* 0x8000000830587c2b */ /* 0x000fe20008000058 */
[----:B------:R-:W-:Y:S01]  /*06f0*/  UMOV UR8, 0x34fbf3b9 ;  /* 0x34fbf3b900087882 */ /* 0x000fe20000000000 */
[----:B------:R-:W-:-:S06]  /*0700*/  UMOV UR9, 0x3fe88e80 ;  /* 0x3fe88e8000097882 */ /* 0x000fcc0000000000 */
[----:B------:R-:W-:Y:S01]  /*0710*/  DFMA R88, R54, UR8, R88 ;  /* 0x0000000836587c2b */ /* 0x000fe20008000058 */
[----:B------:R-:W-:Y:S01]  /*0720*/  UMOV UR8, 0x1ac557 ;  /* 0x001ac55700087882 */ /* 0x000fe20000000000 */
[----:B------:R-:W-:Y:S02]  /*0730*/  UMOV UR9, 0x4011d0b5 ;  /* 0x4011d0b500097882 */ /* 0x000fe40000000000 */
[----:B------:R-:W-:Y:S01]  /*0740*/  DMUL R90, R66, UR8 ;  /* 0x00000008425a7c28 */ /* 0x000fe20008000000 */
[----:B------:R-:W-:Y:S01]  /*0750*/  UMOV UR8, 0x423af0a7 ;  /* 0x423af0a700087882 */ /* 0x000fe20000000000 */
[----:B------:R-:W-:Y:S01]  /*0760*/  UMOV UR9, 0x401eb220 ;  /* 0x401eb22000097882 */ /* 0x000fe20000000000 */
[----:B------:R1:W-:Y:S05]  /*0770*/  STG.E.64 desc[UR6][R86.64], R88 ;  /* 0x0000005856007986 */ /* 0x0003ea000c101b06 */
[----:B------:R-:W-:Y:S01]  /*0780*/  DFMA R90, R52, UR8, -R90 ;  /* 0x00000008345a7c2b */ /* 0x000fe2000800085a */
[----:B------:R-:W-:Y:S01]  /*0790*/  UMOV UR8, 0x19f479a1 ;  /* 0x19f479a100087882 */ /* 0x000fe20000000000 */
[----:B------:R-:W-:Y:S01]  /*07a0*/  UMOV UR9, 0x4007d04b ;  /* 0x4007d04b00097882 */ /* 0x000fe20000000000 */
[----:B-1----:R-:W-:-:S05]  /*07b0*/  DMUL R86, R20, UR14 ;  /* 0x0000000e14567c28 */ /* 0x002fca0008000000 */
[----:B------:R-:W-:Y:S01]  /*07c0*/  DFMA R90, R70, UR8, R90 ;  /* 0x00000008465a7c2b */ /* 0x000fe2000800005a */
[----:B------:R-:W-:Y:S01]  /*07d0*/  UMOV UR8, 0x4accf306 ;  /* 0x4accf30600087882 */ /* 0x000fe20000000000 */
[----:B------:R-:W-:Y:S01]  /*07e0*/  UMOV UR9, 0x3ffdef85 ;  /* 0x3ffdef8500097882 */ /* 0x000fe20000000000 */
[----:B------:R-:W-:-:S05]  /*07f0*/  DFMA R86, R24, -UR10, R86 ;  /* 0x8000000a18567c2b */ /* 0x000fca0008000056 */
[----:B------:R-:W-:Y:S01]  /*0800*/  DFMA R90, R62, -UR8, R90 ;  /* 0x800000083e5a7c2b */ /* 0x000fe2000800005a */
[----:B------:R-:W-:Y:S01]  /*0810*/  UMOV UR10, 0xa68f0ace ;  /* 0xa68f0ace000a7882 */ /* 0x000fe20000000000 */
[----:B------:R-:W-:Y:S01]  /*0820*/  UMOV UR11, 0x4011bfe8 ;  /* 0x4011bfe8000b7882 */ /* 0x000fe20000000000 */
[----:B------:R-:W-:Y:S01]  /*0830*/  UMOV UR8, 0x79ff5a28 ;  /* 0x79ff5a2800087882 */ /* 0x000fe20000000000 */
[----:B------:R-:W-:Y:S01]  /*0840*/  UMOV UR9, 0x3fed0f2c ;  /* 0x3fed0f2c00097882 */ /* 0x000fe20000000000 */
[----:B------:R-:W-:-:S03]  /*0850*/  DFMA R86, R6, UR10, R86 ;  /* 0x0000000a06567c2b */ /* 0x000fc60008000056 */
[----:B------:R-:W-:Y:S01]  /*0860*/  DFMA R90, R2, UR8, R90 ;  /* 0x00000008025a7c2b */ /* 0x000fe2000800005a */
[----:B------:R-:W-:Y:S01]  /*0870*/  UMOV UR10, 0xe3a8a8a5 ;  /* 0xe3a8a8a5000a7882 */ /* 0x000fe20000000000 */
[----:B------:R-:W-:-:S03]  /*0880*/  UMOV UR11, 0x40105d46 ;  /* 0x40105d46000b7882 */ /* 0x000fc60000000000 */
[----:B------:R-:W-:Y:S02]  /*0890*/  DFMA R86, R22, -UR10, R86 ;  /* 0x8000000a16567c2b */ /* 0x000fe40008000056 */
[----:B------:R0:W-:Y:S01]  /*08a0*/  STG.E.64 desc[UR6][R40.64], R90 ;  /* 0x0000005a28007986 */ /* 0x0001e2000c101b06 */
[----:B------:R-:W-:Y:S01]  /*08b0*/  UMOV UR10, 0x85e2a5f2 ;  /* 0x85e2a5f2000a7882 */ /* 0x000fe20000000000 */
[----:B------:R-:W-:-:S04]  /*08c0*/  UMOV UR11, 0x400b7485 ;  /* 0x400b7485000b7882 */ /* 0x000fc80000000000 */
[----:B------:R-:W-:Y:S01]  /*08d0*/  DFMA R86, R16, UR10, R86 ;  /* 0x0000000a10567c2b */ /* 0x000fe20008000056 */
[----:B------:R-:W-:Y:S01]  /*08e0*/  UMOV UR10, 0x5b7f839c ;  /* 0x5b7f839c000a7882 */ /* 0x000fe20000000000 */
[----:B0-----:R-:W-:Y:S01]  /*08f0*/  DMUL R40, R12, -UR12 ;  /* 0x8000000c0c287c28 */ /* 0x001fe20008000000 */
[----:B------:R-:W-:Y:S01]  /*0900*/  UMOV UR11, 0x3ff5cb61 ;  /* 0x3ff5cb61000b7882 */ /* 0x000fe20000000000 */
[----:B------:R-:W-:-:S06]  /*0910*/  UMOV UR12, 0xe672721 ;  /* 0x0e672721000c7882 */ /* 0x000fcc0000000000 */
[----:B------:R-:W-:Y:S01]  /*0920*/  DFMA R40, R36, UR10, R40 ;  /* 0x0000000a24287c2b */ /* 0x000fe20008000028 */
[----:B------:R-:W-:Y:S01]  /*0930*/  UMOV UR13, 0x403ca33c ;  /* 0x403ca33c000d7882 */ /* 0x000fe20000000000 */
[----:B------:R-:W-:Y:S01]  /*0940*/  UMOV UR10, 0xf819b641 ;  /* 0xf819b641000a7882 */ /* 0x000fe20000000000 */
[----:B------:R-:W-:Y:S01]  /*0950*/  UMOV UR11, 0x3ff673a3 ;  /* 0x3ff673a3000b7882 */ /* 0x000fe20000000000 */
[----:B------:R-:W-:-:S04]  /*0960*/  DMUL R88, R26, UR12 ;  /* 0x0000000c1a587c28 */ /* 0x000fc80008000000 */
[----:B------:R-:W-:Y:S01]  /*0970*/  DFMA R40, R8, UR10, R40 ;  /* 0x0000000a08287c2b */ /* 0x000fe20008000028 */
[----:B------:R-:W-:Y:S01]  /*0980*/  UMOV UR12, 0x5c1e2e6f ;  /* 0x5c1e2e6f000c7882 */ /* 0x000fe20000000000 */
[----:B------:R-:W-:Y:S02]  /*0990*/  UMOV UR13, 0x4019cc51 ;  /* 0x4019cc51000d7882 */ /* 0x000fe40000000000 */
[----:B------:R-:W-:-:S04]  /*09a0*/  DFMA R88, R56, UR16, -R88 ;  /* 0x0000001038587c2b */ /* 0x000fc80008000858 */
        /* <DEDUP_REMOVED lines=8> */
[----:B------:R-:W-:Y:S01]  /*0a30*/  UMOV UR17, 0x40414432 ;  /* 0x4041443200117882 */ /* 0x000fe20000000000 */
[----:B------:R0:W-:Y:S02]  /*0a40*/  STG.E.64 desc[UR6][R32.64], R86 ;  /* 0x0000005620007986 */ /* 0x0001e4000c101b06 */
[----:B------:R-:W-:-:S03]  /*0a50*/  DFMA R88, R18, -UR18, R88 ;  /* 0x8000001212587c2b */ /* 0x000fc60008000058 */
[----:B0-----:R-:W-:Y:S01]  /*0a60*/  DFMA R86, R54, -UR16, R40 ;  /* 0x8000001036567c2b */ /* 0x001fe20008000028 */
[----:B------:R-:W-:Y:S01]  /*0a70*/  UMOV UR16, 0x5b7f839d ;  /* 0x5b7f839d00107882 */ /* 0x000fe20000000000 */
[----:B------:R-:W-:Y:S02]  /*0a80*/  UMOV UR17, 0x4035cb61 ;  /* 0x4035cb6100117882 */ /* 0x000fe40000000000 */
[----:B------:R-:W-:Y:S01]  /*0a90*/  DMUL R40, R36, UR16 ;  /* 0x0000001024287c28 */ /* 0x000fe20008000000 */
[----:B------:R-:W-:Y:S01]  /*0aa0*/  UMOV UR16, 0x31ac347d ;  /* 0x31ac347d00107882 */ /* 0x000fe20000000000 */
[----:B------:R-:W-:Y:S02]  /*0ab0*/  UMOV UR17, 0x40570598 ;  /* 0x4057059800117882 */ /* 0x000fe40000000000 */
[----:B------:R-:W-:Y:S02]  /*0ac0*/  DMUL R32, R52, -UR16 ;  /* 0x8000001034207c28 */ /* 0x000fe40008000000 */
[----:B------:R-:W-:Y:S01]  /*0ad0*/  DFMA R88, R4, UR14, R88 ;  /* 0x0000000e04587c2b */ /* 0x000fe20008000058 */
[----:B------:R-:W-:Y:S01]  /*0ae0*/  UMOV UR14, 0xf63b7f ;  /* 0x00f63b7f000e7882 */ /* 0x000fe20000000000 */
[----:B------:R-:W-:Y:S01]  /*0af0*/  UMOV UR15, 0x402fd024 ;  /* 0x402fd024000f7882 */ /* 0x000fe20000000000 */
[----:B------:R-:W-:Y:S01]  /*0b00*/  UMOV UR16, 0x80282802 ;  /* 0x8028280200107882 */ /* 0x000fe20000000000 */
[----:B------:R-:W-:Y:S01]  /*0b10*/  DFMA R90, R12, UR14, -R40 ;  /* 0x0000000e0c5a7c2b */ /* 0x000fe20008000828 */
[----:B------:R-:W-:-:S02]  /*0b20*/  UMOV UR17, 0x403ab90f ;  /* 0x403ab90f00117882 */ /* 0x000fc40000000000 */
[----:B------:R-:W-:Y:S01]  /*0b30*/  DFMA R92, R66, UR16, R32 ;  /* 0x00000010425c7c2b */ /* 0x000fe20008000020 */
[----:B------:R-:W-:Y:S01]  /*0b40*/  UMOV UR14, 0x79167f7a ;  /* 0x79167f7a000e7882 */ /* 0x000fe20000000000 */
[----:B------:R-:W-:-:S03]  /*0b50*/  UMOV UR15, 0x4033a52f ;  /* 0x4033a52f000f7882 */ /* 0x000fc60000000000 */
[----:B------:R-:W-:-:S03]  /*0b60*/  DFMA R90, R8, UR14, R90 ;  /* 0x0000000e085a7c2b */ /* 0x000fc6000800005a */
[----:B------:R-:W-:Y:S01]  /*0b70*/  DFMA R92, R70, -UR66, R92 ;  /* 0x80000042465c7c2b */ /* 0x000fe2000800005c */
[----:B------:R-:W-:Y:S01]  /*0b80*/  UMOV UR14, 0x229b4cd5 ;  /* 0x229b4cd5000e7882 */ /* 0x000fe20000000000 */
[----:B------:R-:W-:Y:S01]  /*0b90*/  UMOV UR15, 0x402fc064 ;  /* 0x402fc064000f7882 */ /* 0x000fe20000000000 */
[----:B------:R-:W-:Y:S01]  /*0ba0*/  UMOV UR16, 0x4accf303 ;  /* 0x4accf30300107882 */ /* 0x000fe20000000000 */
[----:B------:R-:W-:Y:S01]  /*0bb0*/  UMOV UR17, 0x400def85 ;  /* 0x400def8500117882 */ /* 0x000fe20000000000 */
[----:B------:R-:W-:-:S03]  /*0bc0*/  DFMA R90, R42, -UR14, R90 ;  /* 0x8000000e2a5a7c2b */ /* 0x000fc6000800005a */
[----:B------:R-:W-:Y:S01]  /*0bd0*/  DFMA R92, R62, -UR16, R92 ;  /* 0x800000103e5c7c2b */ /* 0x000fe2000800005c */
[----:B------:R-:W-:Y:S01]  /*0be0*/  UMOV UR14, 0xa01e1e01 ;  /* 0xa01e1e01000e7882 */ /* 0x000fe20000000000 */
[----:B------:R-:W-:-:S03]  /*0bf0*/  UMOV UR15, 0x40240acb ;  /* 0x40240acb000f7882 */ /* 0x000fc60000000000 */
[----:B------:R-:W-:Y:S01]  /*0c00*/  DFMA R90, R48, UR14, R90 ;  /* 0x0000000e305a7c2b */ /* 0x000fe2000800005a */
[----:B------:R-:W-:Y:S01]  /*0c10*/  UMOV UR14, 0x79ff5a27 ;  /* 0x79ff5a27000e7882 */ /* 0x000fe20000000000 */
[----:B------:R-:W-:Y:S02]  /*0c20*/  UMOV UR15, 0x400d0f2c ;  /* 0x400d0f2c000f7882 */ /* 0x000fe40000000000 */
[----:B------:R-:W-:Y:S01]  /*0c30*/  DFMA R92, R2, UR14, R92 ;  /* 0x0000000e025c7c2b */ /* 0x000fe2000800005c */
[----:B------:R0:W-:Y:S01]  /*0c40*/  STG.E.64 desc[UR6][R68.64], R86 ;  /* 0x0000005644007986 */ /* 0x0001e2000c101b06 */
[----:B------:R-:W-:Y:S01]  /*0c50*/  UMOV UR16, 0x948dce7c ;  /* 0x948dce7c00107882 */ /* 0x000fe20000000000 */
[----:B------:R-:W-:Y:S02]  /*0c60*/  UMOV UR17, 0x4032dfe2 ;  /* 0x4032dfe200117882 */ /* 0x000fe40000000000 */
[----:B------:R1:W-:Y:S04]  /*0c70*/  STG.E.64 desc[UR6][R38.64], R88 ;  /* 0x0000005826007986 */ /* 0x0003e8000c101b06 */
[----:B------:R2:W-:Y:S04]  /*0c80*/  STG.E.64 desc[UR6][R84.64], R90 ;  /* 0x0000005a54007986 */ /* 0x0005e8000c101b06 */
[----:B------:R3:W-:Y:S01]  /*0c90*/  STG.E.64 desc[UR6][R28.64], R92 ;  /* 0x0000005c1c007986 */ /* 0x0007e2000c101b06 */
[----:B0-----:R-:W-:-:S02]  /*0ca0*/  DMUL R68, R70, UR20 ;  /* 0x0000001446447c28 */ /* 0x001fc40008000000 */
[----:B-1----:R-:W-:Y:S01]  /*0cb0*/  DMUL R38, R20, UR16 ;  /* 0x0000001014267c28 */ /* 0x002fe20008000000 */
[----:B------:R-:W-:Y:S01]  /*0cc0*/  UMOV UR18, 0xa68f0ace ;  /* 0xa68f0ace00127882 */ /* 0x000fe20000000000 */
[----:B------:R-:W-:Y:S01]  /*0cd0*/  UMOV UR19, 0x4041bfe8 ;  /* 0x4041bfe800137882 */ /* 0x000fe20000000000 */
[----:B--2---:R-:W-:Y:S02]  /*0ce0*/  DMUL R84, R12, -UR28 ;  /* 0x8000001c0c547c28 */ /* 0x004fe40008000000 */
[----:B---3--:R-:W-:Y:S01]  /*0cf0*/  DMUL R28, R20, -UR26 ;  /* 0x8000001a141c7c28 */ /* 0x008fe20008000000 */
[----:B------:R-:W-:Y:S02]  /*0d00*/  UMOV UR28, 0x9e47e33c ;  /* 0x9e47e33c001c7882 */ /* 0x000fe40000000000 */
[----:B------:R-:W-:Y:S01]  /*0d10*/  DFMA R86, R6, -UR18, R38 ;  /* 0x8000001206567c2b */ /* 0x000fe20008000026 */
[----:B------:R-:W-:Y:S01]  /*0d20*/  UMOV UR29, 0x404bc857 ;  /* 0x404bc857001d7882 */ /* 0x000fe20000000000 */
[----:B------:R-:W-:Y:S01]  /*0d30*/  DFMA R88, R66, UR22, -R68 ;  /* 0x0000001642587c2b */ /* 0x000fe20008000844 */
[----:B------:R-:W-:-:S02]  /*0d40*/  UMOV UR20, 0x9c92d2ce ;  /* 0x9c92d2ce00147882 */ /* 0x000fc40000000000 */
[----:B------:R-:W-:Y:S01]  /*0d50*/  DFMA R90, R24, UR28, R28 ;  /* 0x0000001c185a7c2b */ /* 0x000fe2000800001c */
[----:B------:R-:W-:Y:S01]  /*0d60*/  UMOV UR21, 0x40547498 ;  /* 0x4054749800157882 */ /* 0x000fe20000000000 */
[----:B------:R-:W-:Y:S02]  /*0d70*/  DFMA R92, R36, UR8, R84 ;  /* 0x00000008245c7c2b */ /* 0x000fe40008000054 */
[----:B------:R-:W-:Y:S02]  /*0d80*/  DFMA R86, R22, UR20, R86 ;  /* 0x0000001416567c2b */ /* 0x000fe40008000056 */
[----:B------:R-:W-:Y:S02]  /*0d90*/  DFMA R88, R62, UR56, R88 ;  /* 0x000000383e587c2b */ /* 0x000fe40008000058 */
[----:B------:R-:W-:Y:S01]  /*0da0*/  DFMA R90, R6, -UR30, R90 ;  /* 0x8000001e065a7c2b */ /* 0x000fe2000800005a */
[----:B------:R-:W-:Y:S01]  /*0db0*/  UMOV UR22, 0x369efaae ;  /* 0x369efaae00167882 */ /* 0x000fe20000000000 */
[----:B------:R-:W-:Y:S01]  /*0dc0*/  UMOV UR23, 0x405ee316 ;  /* 0x405ee31600177882 */ /* 0x000fe20000000000 */
[----:B------:R-:W-:Y:S01]  /*0dd0*/  DFMA R92, R8, UR62, R92 ;  /* 0x0000003e085c7c2b */ /* 0x000fe2000800005c */
[----:B------:R-:W-:Y:S01]  /*0de0*/  UMOV UR30, 0xda363631 ;  /* 0xda363631001e7882 */ /* 0x000fe20000000000 */
[----:B------:R-:W-:Y:S01]  /*0df0*/  DFMA R86, R16, -UR22, R86 ;  /* 0x8000001610567c2b */ /* 0x000fe20008000056 */
[----:B------:R-:W-:Y:S01]  /*0e00*/  UMOV UR31, 0x4035d1b3 ;  /* 0x4035d1b3001f7882 */ /* 0x000fe20000000000 */
[----:B------:R-:W-:-:S02]  /*0e10*/  DFMA R88, R2, -UR24, R88 ;  /* 0x8000001802587c2b */ /* 0x000fc40008000058 */
[----:B------:R-:W-:Y:S01]  /*0e20*/  DFMA R90, R22, UR30, R90 ;  /* 0x0000001e165a7c2b */ /* 0x000fe2000800005a */
[----:B------:R-:W-:Y:S01]  /*0e30*/  UMOV UR30, 0x9e47e33c ;  /* 0x9e47e33c001e7882 */ /* 0x000fe20000000000 */
[----:B------:R-:W-:Y:S01]  /*0e40*/  UMOV UR31, 0x401bc857 ;  /* 0x401bc857001f7882 */ /* 0x000fe20000000000 */
[----:B------:R-:W-:Y:S01]  /*0e50*/  STG.E.64 desc[UR6][R82.64], R86 ;  /* 0x0000005652007986 */ /* 0x000fe2000c101b06 */
[----:B------:R-:W-:Y:S01]  /*0e60*/  DFMA R92, R42, -UR30, R92 ;  /* 0x8000001e2a5c7c2b */ /* 0x000fe2000800005c */
[----:B------:R-:W-:Y:S01]  /*0e70*/  UMOV UR30, 0x9fdcbce8 ;  /* 0x9fdcbce8001e7882 */ /* 0x000fe20000000000 */
[----:B------:R-:W-:Y:S01]  /*0e80*/  UMOV UR31, 0x40720477 ;  /* 0x40720477001f7882 */ /* 0x000fe20000000000 */
[----:B------:R0:W-:Y:S05]  /*0e90*/  STG.E.64 desc[UR6][R44.64], R88 ;  /* 0x000000582c007986 */ /* 0x0001ea000c101b06 */
[----:B------:R-:W-:-:S02]  /*0ea0*/  DFMA R92, R48, -UR64, R92 ;  /* 0x80000040305c7c2b */ /* 0x000fc4000800005c */
[----:B0-----:R-:W-:Y:S01]  /*0eb0*/  DMUL R44, R56, UR30 ;  /* 0x0000001e382c7c28 */ /* 0x001fe20008000000 */
[----:B------:R-:W-:Y:S01]  /*0ec0*/  UMOV UR30, 0xe672722 ;  /* 0x0e672722001e7882 */ /* 0x000fe20000000000 */
[----:B------:R-:W-:-:S06]  /*0ed0*/  UMOV UR31, 0x405ca33c ;  /* 0x405ca33c001f7882 */ /* 0x000fcc0000000000 */
[----:B------:R-:W-:Y:S02]  /*0ee0*/  DFMA R82, R26, UR30, -R44 ;  /* 0x0000001e1a527c2b */ /* 0x000fe4000800082c */
[----:B------:R-:W-:Y:S01]  /*0ef0*/  DMUL R44, R36, UR32 ;  /* 0x00000020242c7c28 */ /* 0x000fe20008000000 */
[----:B------:R-:W-:Y:S01]  /*0f00*/  UMOV UR30, 0x2b76aded ;  /* 0x2b76aded001e7882 */ /* 0x000fe20000000000 */
[----:B------:R-:W-:Y:S01]  /*0f10*/  UMOV UR31, 0x406424e5 ;  /* 0x406424e5001f7882 */ /* 0x000fe20000000000 */
[----:B------:R-:W-:Y:S01]  /*0f20*/  UMOV UR34, 0xf63b80 ;  /* 0x00f63b8000227882 */ /* 0x000fe20000000000 */
[----:B------:R-:W-:Y:S01]  /*0f30*/  UMOV UR35, 0x404fd024 ;  /* 0x404fd02400237882 */ /* 0x000fe20000000000 */
[----:B------:R-:W-:Y:S01]  /*0f40*/  DFMA R92, R54, UR30, R92 ;  /* 0x0000001e365c7c2b */ /* 0x000fe2000800005c */
[----:B------:R-:W-:Y:S01]  /*0f50*/  UMOV UR30, 0xbeda977e ;  /* 0xbeda977e001e7882 */ /* 0x000fe20000000000 */
[----:B------:R-:W-:Y:S01]  /*0f60*/  UMOV UR31, 0x4042858f ;  /* 0x4042858f001f7882 */ /* 0x000fe20000000000 */
[----:B------:R-:W-:Y:S01]  /*0f70*/  DFMA R86, R12, UR34, -R44 ;  /* 0x000000220c567c2b */ /* 0x000fe2000800082c */
[----:B------:R-:W-:Y:S01]  /*0f80*/  UMOV UR32, 0x9d909a6c ;  /* 0x9d909a6c00207882 */ /* 0x000fe20000000000 */
[----:B------:R-:W-:Y:S01]  /*0f90*/  DFMA R82, R18, -UR30, R82 ;  /* 0x8000001e12527c2b */ /* 0x000fe20008000052 */
[----:B------:R-:W-:Y:S01]  /*0fa0*/  UMOV UR33, 0x4069e288 ;  /* 0x4069e28800217882 */ /* 0x000fe20000000000 */
[----:B------:R0:W-:Y:S01]  /*0fb0*/  STG.E.64 desc[UR6][R80.64], R90 ;  /* 0x0000005a50007986 */ /* 0x0001e2000c101b06 */
[----:B------:R-:W-:Y:S01]  /*0fc0*/  UMOV UR36, 0x79167f7b ;  /* 0x79167f7b00247882 */ /* 0x000fe20000000000 */
[----:B------:R-:W-:Y:S01]  /*0fd0*/  UMOV UR37, 0x4053a52f ;  /* 0x4053a52f00257882 */ /* 0x000fe20000000000 */
[----:B------:R-:W-:Y:S01]  /*0fe0*/  UMOV UR42, 0xb25f6488 ;  /* 0xb25f6488002a7882 */ /* 0x000fe20000000000 */
[----:B------:R-:W-:Y:S01]  /*0ff0*/  DFMA R86, R8, -UR36, R86 ;  /* 0x8000002408567c2b */ /* 0x000fe20008000056 */
[----:B------:R-:W-:Y:S01]  /*1000*/  UMOV UR43, 0x405b3e39 ;  /* 0x405b3e39002b7882 */ /* 0x000fe20000000000 */
[----:B------:R1:W-:Y:S01]  /*1010*/  STG.E.64 desc[UR6][R46.64], R92 ;  /* 0x0000005c2e007986 */ /* 0x0003e2000c101b06 */
[----:B------:R-:W-:Y:S01]  /*1020*/  DFMA R82, R4, UR16, R82 ;  /* 0x0000001004527c2b */ /* 0x000fe20008000052 */
[----:B------:R-:W-:Y:S01]  /*1030*/  UMOV UR38, 0x5eef6f6a ;  /* 0x5eef6f6a00267882 */ /* 0x000fe20000000000 */
[----:B0-----:R-:W-:Y:S01]  /*1040*/  DMUL R80, R14, UR32 ;  /* 0x000000200e507c28 */ /* 0x001fe20008000000 */
[----:B------:R-:W-:Y:S01]  /*1050*/  UMOV UR39, 0x4063177d ;  /* 0x4063177d00277882 */ /* 0x000fe20000000000 */
[----:B-1----:R-:W-:Y:S01]  /*1060*/  DMUL R46, R36, UR42 ;  /* 0x0000002a242e7c28 */ /* 0x002fe20008000000 */
[----:B------:R-:W-:-:S05]  /*1070*/  UMOV UR42, 0x9e47e33d ;  /* 0x9e47e33d002a7882 */ /* 0x000fca0000000000 */
[----:B------:R-:W-:Y:S01]  /*1080*/  DFMA R88, R26, UR38, -R80 ;  /* 0x000000261a587c2b */ /* 0x000fe20008000850 */
[----:B------:R-:W-:Y:S01]  /*1090*/  UMOV UR38, 0x9e47e33a ;  /* 0x9e47e33a00267882 */ /* 0x000fe20000000000 */
[----:B------:R-:W-:Y:S01]  /*10a0*/  UMOV UR39, 0x406bc857 ;  /* 0x406bc85700277882 */ /* 0x000fe20000000000 */
[----:B------:R-:W-:Y:S01]  /*10b0*/  UMOV UR43, 0x403bc857 ;  /* 0x403bc857002b7882 */ /* 0x000fe20000000000 */
[----:B------:R-:W-:Y:S02]  /*10c0*/  DFMA R86, R42, UR38, R86 ;  /* 0x000000262a567c2b */ /* 0x000fe40008000056 */
[----:B------:R-:W-:Y:S01]  /*10d0*/  DMUL R90, R24, UR42 ;  /* 0x0000002a185a7c28 */ /* 0x000fe20008000000 */
[----:B------:R-:W-:Y:S01]  /*10e0*/  UMOV UR42, 0x55f97d01 ;  /* 0x55f97d01002a7882 */ /* 0x000fe20000000000 */
[----:B------:R-:W-:Y:S01]  /*10f0*/  UMOV UR43, 0x4055356d ;  /* 0x4055356d002b7882 */ /* 0x000fe20000000000 */
[----:B------:R0:W-:Y:S01]  /*1100*/  STG.E.64 desc[UR6][R78.64], R82 ;  /* 0x000000524e007986 */ /* 0x0001e2000c101b06 */
[----:B------:R-:W-:Y:S01]  /*1110*/  UMOV UR40, 0xb6b5ea6c ;  /* 0xb6b5ea6c00287882 */ /* 0x000fe20000000000 */
[----:B------:R-:W-:Y:S01]  /*1120*/  UMOV UR41, 0x4064d641 ;  /* 0x4064d64100297882 */ /* 0x000fe20000000000 */
[----:B------:R-:W-:Y:S01]  /*1130*/  UMOV UR44, 0x9e47e33d ;  /* 0x9e47e33d002c7882 */ /* 0x000fe20000000000 */
[----:B------:R-:W-:Y:S01]  /*1140*/  DFMA R88, R18, UR40, R88 ;  /* 0x0000002812587c2b */ /* 0x000fe20008000058 */
[----:B------:R-:W-:Y:S01]  /*1150*/  UMOV UR40, 0x2c1a5a44 ;  /* 0x2c1a5a4400287882 */ /* 0x000fe20000000000 */
[----:B------:R-:W-:Y:S01]  /*1160*/  UMOV UR41, 0x40718972 ;  /* 0x4071897200297882 */ /* 0x000fe20000000000 */
[----:B------:R-:W-:Y:S01]  /*1170*/  UMOV UR45, 0x402bc857 ;  /* 0x402bc857002d7882 */ /* 0x000fe20000000000 */
[----:B------:R-:W-:-:S02]  /*1180*/  DFMA R86, R48, -UR40, R86 ;  /* 0x8000002830567c2b */ /* 0x000fc40008000056 */
[----:B0-----:R-:W-:Y:S02]  /*1190*/  DFMA R78, R12, -UR42, R46 ;  /* 0x8000002a0c4e7c2b */ /* 0x001fe4000800002e */
[----:B------:R-:W-:Y:S01]  /*11a0*/  DMUL R82, R70, UR44 ;  /* 0x0000002c46527c28 */ /* 0x000fe20008000000 */
[----:B------:R-:W-:Y:S01]  /*11b0*/  UMOV UR46, 0x342803ea ;  /* 0x342803ea002e7882 */ /* 0x000fe20000000000 */
[----:B------:R-:W-:-:S04]  /*11c0*/  UMOV UR47, 0x40682c46 ;  /* 0x40682c46002f7882 */ /* 0x000fc80000000000 */
[----:B------:R-:W-:Y:S01]  /*11d0*/  DFMA R78, R8, -UR36, R78 ;  /* 0x80000024084e7c2b */ /* 0x000fe2000800004e */
[----:B------:R0:W-:Y:S01]  /*11e0*/  STG.E.64 desc[UR6][R72.64], R86 ;  /* 0x0000005648007986 */ /* 0x0001e2000c101b06 */
[----:B------:R-:W-:Y:S01]  /*11f0*/  DFMA R88, R4, -UR26, R88 ;  /* 0x8000001a04587c2b */ /* 0x000fe20008000058 */
[----:B------:R-:W-:Y:S01]  /*1200*/  UMOV UR68, 0xded4b5b9 ;  /* 0xded4b5b900447882 */ /* 0x000fe20000000000 */
[----:B------:R-:W-:Y:S01]  /*1210*/  UMOV UR69, 0x403c4fd3 ;  /* 0x403c4fd300457882 */ /* 0x000fe20000000000 */
[----:B------:R-:W-:Y:S01]  /*1220*/  UMOV UR48, 0x5b7f839d ;  /* 0x5b7f839d00307882 */ /* 0x000fe20000000000 */
[----:B------:R-:W-:Y:S01]  /*1230*/  DFMA R90, R20, UR68, R90 ;  /* 0x00000044145a7c2b */ /* 0x000fe2000800005a */
[----:B------:R-:W-:Y:S01]  /*1240*/  UMOV UR49, 0x4015cb61 ;  /* 0x4015cb6100317882 */ /* 0x000fe20000000000 */
[----:B0-----:R-:W-:Y:S01]  /*1250*/  DFMA R72, R52, UR46, -R82 ;  /* 0x0000002e34487c2b */ /* 0x001fe20008000852 */
[----:B------:R-:W-:Y:S01]  /*1260*/  UMOV UR46, 0xbeda977e ;  /* 0xbeda977e002e7882 */ /* 0x000fe20000000000 */
[----:B------:R-:W-:-:S02]  /*1270*/  UMOV UR47, 0x4042858f ;  /* 0x4042858f002f7882 */ /* 0x000fc40000000000 */
[----:B------:R-:W-:Y:S01]  /*1280*/  DFMA R82, R42, UR46, R78 ;  /* 0x0000002e2a527c2b */ /* 0x000fe2000800004e */
[----:B------:R0:W-:Y:S01]  /*1290*/  STG.E.64 desc[UR6][R76.64], R88 ;  /* 0x000000584c007986 */ /* 0x0001e2000c101b06 */
[----:B------:R-:W-:Y:S01]  /*12a0*/  UMOV UR54, 0xe672721 ;  /* 0x0e67272100367882 */ /* 0x000fe20000000000 */
[----:B------:R-:W-:Y:S01]  /*12b0*/  UMOV UR55, 0x404ca33c ;  /* 0x404ca33c00377882 */ /* 0x000fe20000000000 */
[----:B------:R-:W-:Y:S01]  /*12c0*/  DFMA R86, R2, UR48, R72 ;  /* 0x0000003002567c2b */ /* 0x000fe20008000048 */
[----:B------:R-:W-:Y:S01]  /*12d0*/  UMOV UR48, 0x2c1a5a43 ;  /* 0x2c1a5a4300307882 */ /* 0x000fe20000000000 */
[----:B------:R-:W-:Y:S01]  /*12e0*/  UMOV UR49, 0x40818972 ;  /* 0x4081897200317882 */ /* 0x000fe20000000000 */
[----:B------:R1:W-:Y:S01]  /*12f0*/  STG.E.64 desc[UR6][R74.64], R82 ;  /* 0x000000524a007986 */ /* 0x0003e2000c101b06 */
[----:B------:R-:W-:Y:S01]  /*1300*/  DMUL R78, R66, UR48 ;  /* 0x00000030424e7c28 */ /* 0x000fe20008000000 */
[----:B------:R-:W-:Y:S01]  /*1310*/  UMOV UR70, 0x237a52e8 ;  /* 0x237a52e800467882 */ /* 0x000fe20000000000 */
[----:B------:R-:W-:Y:S01]  /*1320*/  UMOV UR71, 0x404f0fd7 ;  /* 0x404f0fd700477882 */ /* 0x000fe20000000000 */
[----:B------:R-:W-:Y:S01]  /*1330*/  UMOV UR48, 0x39b1421b ;  /* 0x39b1421b00307882 */ /* 0x000fe20000000000 */
[----:B------:R-:W-:Y:S01]  /*1340*/  DFMA R90, R6, -UR70, R90 ;  /* 0x80000046065a7c2b */ /* 0x000fe2000800005a */
[----:B------:R-:W-:Y:S01]  /*1350*/  UMOV UR49, 0x406797db ;  /* 0x406797db00317882 */ /* 0x000fe20000000000 */
[----:B------:R-:W-:Y:S01]  /*1360*/  UMOV UR60, 0x6fcb1b5b ;  /* 0x6fcb1b5b003c7882 */ /* 0x000fe20000000000 */
[----:B0-----:R-:W-:-:S02]  /*1370*/  DMUL R76, R20, -UR48 ;  /* 0x80000030144c7c28 */ /* 0x001fc40008000000 */
[----:B-1----:R-:W-:Y:S01]  /*1380*/  DMUL R82, R26, UR54 ;  /* 0x000000361a527c28 */ /* 0x002fe20008000000 */
[----:B------:R-:W-:Y:S01]  /*1390*/  UMOV UR61, 0x407b06b3 ;  /* 0x407b06b3003d7882 */ /* 0x000fe20000000000 */
[----:B------:R-:W-:Y:S01]  /*13a0*/  DFMA R88, R70, UR38, -R78 ;  /* 0x0000002646587c2b */ /* 0x000fe2000800084e */
[----:B------:R-:W-:Y:S01]  /*13b0*/  UMOV UR50, 0xe672721 ;  /* 0x0e67272100327882 */ /* 0x000fe20000000000 */
[----:B------:R-:W-:Y:S01]  /*13c0*/  UMOV UR51, 0x404ca33c ;  /* 0x404ca33c00337882 */ /* 0x000fe20000000000 */
[----:B------:R-:W-:Y:S01]  /*13d0*/  UMOV UR74, 0x79ff5a28 ;  /* 0x79ff5a28004a7882 */ /* 0x000fe20000000000 */
[----:B------:R-:W-:Y:S02]  /*13e0*/  UMOV UR75, 0x3fed0f2c ;  /* 0x3fed0f2c004b7882 */ /* 0x000fe40000000000 */
[----:B------:R-:W-:Y:S01]  /*13f0*/  DFMA R82, R56, UR60, R82 ;  /* 0x0000003c38527c2b */ /* 0x000fe20008000052 */
[----:B------:R-:W-:Y:S01]  /*1400*/  UMOV UR52, 0x9e47e33c ;  /* 0x9e47e33c00347882 */ /* 0x000fe20000000000 */
[----:B------:R-:W-:Y:S01]  /*1410*/  DFMA R90, R22, -UR50, R90 ;  /* 0x80000032165a7c2b */ /* 0x000fe2000800005a */
[----:B------:R-:W-:Y:S01]  /*1420*/  UMOV UR53, 0x404bc857 ;  /* 0x404bc85700357882 */ /* 0x000fe20000000000 */
[----:B------:R-:W-:Y:S01]  /*1430*/  DFMA R84, R36, -UR74, R84 ;  /* 0x8000004a24547c2b */ /* 0x000fe20008000054 */
[----:B------:R-:W-:Y:S01]  /*1440*/  UMOV UR50, 0x79167f7c ;  /* 0x79167f7c00327882 */ /* 0x000fe20000000000 */
[----:B------:R-:W-:Y:S01]  /*1450*/  UMOV UR51, 0x4073a52f ;  /* 0x4073a52f00337882 */ /* 0x000fe20000000000 */
[----:B------:R-:W-:-:S02]  /*1460*/  DFMA R74, R24, -UR52, R76 ;  /* 0x80000034184a7c2b */ /* 0x000fc4000800004c */
[C---:B------:R-:W-:Y:S02]  /*1470*/  DMUL R72, R62.reuse, UR50 ;  /* 0x000000323e487c28 */ /* 0x040fe40008000000 */
[----:B------:R-:W-:Y:S02]  /*1480*/  DFMA R88, R62, UR56, R88 ;  /* 0x000000383e587c2b */ /* 0x000fe40008000058 */
[----:B------:R-:W-:Y:S01]  /*1490*/  DFMA R82, R14, -UR70, R82 ;  /* 0x800000460e527c2b */ /* 0x000fe20008000052 */
[----:B------:R-:W-:Y:S01]  /*14a0*/  UMOV UR56, 0x5a9bbe2f ;  /* 0x5a9bbe2f00387882 */ /* 0x000fe20000000000 */
[----:B------:R-:W-:Y:S01]  /*14b0*/  UMOV UR57, 0x40774be1 ;  /* 0x40774be100397882 */ /* 0x000fe20000000000 */
[----:B------:R-:W-:Y:S01]  /*14c0*/  DFMA R84, R8, UR62, R84 ;  /* 0x0000003e08547c2b */ /* 0x000fe20008000054 */
[----:B------:R-:W-:Y:S01]  /*14d0*/  UMOV UR54, 0x9e47e33e ;  /* 0x9e47e33e00367882 */ /* 0x000fe20000000000 */
[----:B------:R-:W-:Y:S01]  /*14e0*/  UMOV UR55, 0x406bc857 ;  /* 0x406bc85700377882 */ /* 0x000fe20000000000 */
[----:B------:R0:W-:Y:S01]  /*14f0*/  STG.E.64 desc[UR6][R64.64], R86 ;  /* 0x0000005640007986 */ /* 0x0001e2000c101b06 */
[----:B------:R-:W-:Y:S01]  /*1500*/  DFMA R74, R6, UR56, R74 ;  /* 0x00000038064a7c2b */ /* 0x000fe2000800004a */
[----:B------:R-:W-:Y:S01]  /*1510*/  UMOV UR58, 0x49fa2b6 ;  /* 0x049fa2b6003a7882 */ /* 0x000fe20000000000 */
[----:B------:R-:W-:Y:S01]  /*1520*/  UMOV UR59, 0x40605889 ;  /* 0x40605889003b7882 */ /* 0x000fe20000000000 */
[----:B------:R-:W-:Y:S01]  /*1530*/  UMOV UR70, 0x9e47e33d ;  /* 0x9e47e33d00467882 */ /* 0x000fe20000000000 */
[----:B------:R-:W-:Y:S01]  /*1540*/  UMOV UR71, 0x403bc857 ;  /* 0x403bc85700477882 */ /* 0x000fe20000000000 */
[----:B------:R-:W-:-:S02]  /*1550*/  DFMA R90, R16, UR60, R90 ;  /* 0x0000003c105a7c2b */ /* 0x000fc4000800005a */
[----:B------:R-:W-:Y:S02]  /*1560*/  DFMA R88, R2, -UR58, R88 ;  /* 0x8000003a02587c2b */ /* 0x000fe40008000058 */
[----:B------:R-:W-:Y:S01]  /*1570*/  DFMA R82, R18, -UR70, R82 ;  /* 0x8000004612527c2b */ /* 0x000fe20008000052 */
[----:B------:R-:W-:Y:S01]  /*1580*/  UMOV UR70, 0x9e47e33c ;  /* 0x9e47e33c00467882 */ /* 0x000fe20000000000 */
[----:B0-----:R-:W-:Y:S01]  /*1590*/  DFMA R64, R70, UR54, -R72 ;  /* 0x0000003646407c2b */ /* 0x001fe20008000848 */
[----:B------:R-:W-:Y:S01]  /*15a0*/  UMOV UR71, 0x401bc857 ;  /* 0x401bc85700477882 */ /* 0x000fe20000000000 */
[----:B------:R-:W-:Y:S01]  /*15b0*/  UMOV UR72, 0xe672720 ;  /* 0x0e67272000487882 */ /* 0x000fe20000000000 */
[----:B------:R-:W-:Y:S01]  /*15c0*/  UMOV UR73, 0x407ca33c ;  /* 0x407ca33c00497882 */ /* 0x000fe20000000000 */
[----:B------:R-:W-:Y:S01]  /*15d0*/  DFMA R84, R42, UR70, R84 ;  /* 0x000000462a547c2b */ /* 0x000fe20008000054 */
[----:B------:R-:W-:Y:S01]  /*15e0*/  UMOV UR60, 0xb25f6484 ;  /* 0xb25f6484003c7882 */ /* 0x000fe20000000000 */
[----:B------:R-:W-:Y:S01]  /*15f0*/  UMOV UR61, 0x406b3e39 ;  /* 0x406b3e39003d7882 */ /* 0x000fe20000000000 */
[----:B------:R-:W-:Y:S01]  /*1600*/  DFMA R74, R22, -UR72, R74 ;  /* 0x80000048164a7c2b */ /* 0x000fe2000800004a */
[----:B------:R0:W-:Y:S01]  /*1610*/  STG.E.64 desc[UR6][R58.64], R90 ;  /* 0x0000005a3a007986 */ /* 0x0001e2000c101b06 */
[----:B------:R-:W-:Y:S01]  /*1620*/  DFMA R64, R2, UR60, R64 ;  /* 0x0000003c02407c2b */ /* 0x000fe20008000040 */
        /* <DEDUP_REMOVED lines=8> */
[----:B------:R-:W-:-:S02]  /*16b0*/  UMOV UR71, 0x405bc857 ;  /* 0x405bc85700477882 */ /* 0x000fc40000000000 */
[----:B------:R3:W-:Y:S01]  /*16c0*/  STG.E.64 desc[UR6][R60.64], R64 ;  /* 0x000000403c007986 */ /* 0x0007e2000c101b06 */
[----:B0-----:R-:W-:Y:S02]  /*16d0*/  DFMA R58, R26, -UR72, R80 ;  /* 0x800000481a3a7c2b */ /* 0x001fe40008000050 */
[----:B-1----:R-:W-:Y:S01]  /*16e0*/  DMUL R30, R20, UR62 ;  /* 0x0000003e141e7c28 */ /* 0x002fe20008000000 */
[----:B------:R-:W-:Y:S01]  /*16f0*/  UMOV UR72, 0x575c1f59 ;  /* 0x575c1f5900487882 */ /* 0x000fe20000000000 */
[----:B------:R-:W-:Y:S01]  /*1700*/  UMOV UR73, 0x40688e7b ;  /* 0x40688e7b00497882 */ /* 0x000fe20000000000 */
[----:B--2---:R-:W-:Y:S01]  /*1710*/  IMAD.WIDE R50, R10, 0x8, R34 ;  /* 0x000000080a327825 */ /* 0x004fe200078e0222 */
[----:B---3--:R-:W-:-:S04]  /*1720*/  DMUL R60, R8, -UR72 ;  /* 0x80000048083c7c28 */ /* 0x008fc80008000000 */
        /* <DEDUP_REMOVED lines=8> */
[----:B------:R-:W-:Y:S01]  /*17b0*/  DFMA R86, R12, UR72, R60 ;  /* 0x000000480c567c2b */ /* 0x000fe2000800003c */
[----:B------:R-:W-:Y:S01]  /*17c0*/  UMOV UR74, 0xc2ecee06 ;  /* 0xc2ecee06004a7882 */ /* 0x000fe20000000000 */
[----:B------:R-:W-:Y:S01]  /*17d0*/  DFMA R32, R66, -UR70, R32 ;  /* 0x8000004642207c2b */ /* 0x000fe20008000020 */
[----:B------:R-:W-:Y:S01]  /*17e0*/  UMOV UR75, 0x40715d36 ;  /* 0x40715d36004b7882 */ /* 0x000fe20000000000 */
[C---:B------:R-:W-:Y:S01]  /*17f0*/  IMAD.WIDE R60, R10.reuse, 0x8, R50 ;  /* 0x000000080a3c7825 */ /* 0x040fe200078e0232 */
[----:B------:R-:W-:Y:S01]  /*1800*/  DFMA R58, R18, UR74, R58 ;  /* 0x0000004a123a7c2b */ /* 0x000fe2000800003a */
[----:B------:R-:W-:Y:S01]  /*1810*/  UMOV UR64, 0xe92ea8bb ;  /* 0xe92ea8bb00407882 */ /* 0x000fe20000000000 */
[----:B------:R-:W-:Y:S01]  /*1820*/  UMOV UR65, 0x4048d978 ;  /* 0x4048d97800417882 */ /* 0x000fe20000000000 */
[----:B------:R-:W-:Y:S01]  /*1830*/  DFMA R64, R4, UR68, R82 ;  /* 0x0000004404407c2b */ /* 0x000fe20008000052 */
[----:B------:R-:W-:Y:S01]  /*1840*/  UMOV UR68, 0xb720f0d3 ;  /* 0xb720f0d300447882 */ /* 0x000fe20000000000 */
[----:B------:R-:W-:Y:S01]  /*1850*/  UMOV UR69, 0x4085ebce ;  /* 0x4085ebce00457882 */ /* 0x000fe20000000000 */
[----:B------:R-:W-:Y:S01]  /*1860*/  DFMA R80, R6, UR64, R74 ;  /* 0x0000004006507c2b */ /* 0x000fe2000800004a */
[----:B------:R-:W-:Y:S01]  /*1870*/  IMAD.WIDE R82, R10, 0x8, R60 ;  /* 0x000000080a527825 */ /* 0x000fe200078e023c */
[----:B------:R-:W-:Y:S01]  /*1880*/  DFMA R86, R48, UR68, R86 ;  /* 0x0000004430567c2b */ /* 0x000fe20008000056 */
[----:B------:R-:W-:Y:S01]  /*1890*/  UMOV UR68, 0xc4fc66 ;  /* 0x00c4fc6600447882 */ /* 0x000fe20000000000 */
[C---:B------:R-:W-:Y:S01]  /*18a0*/  DFMA R88, R70.reuse, -UR66, R32 ;  /* 0x8000004246587c2b */ /* 0x040fe20008000020 */
[----:B------:R-:W-:Y:S01]  /*18b0*/  UMOV UR69, 0x3ff97350 ;  /* 0x3ff9735000457882 */ /* 0x000fe20000000000 */
[----:B------:R-:W-:-:S02]  /*18c0*/  DFMA R90, R70, UR38, R78 ;  /* 0x00000026465a7c2b */ /* 0x000fc4000800004e */
[----:B------:R-:W-:Y:S02]  /*18d0*/  DFMA R58, R4, -UR48, R58 ;  /* 0x80000030043a7c2b */ /* 0x000fe4000800003a */
[C---:B------:R-:W-:Y:S01]  /*18e0*/  DMUL R78, R12.reuse, -UR68 ;  /* 0x800000440c4e7c28 */ /* 0x040fe20008000000 */
[----:B------:R-:W-:Y:S01]  /*18f0*/  IMAD.WIDE R74, R10, 0x8, R82 ;  /* 0x000000080a4a7825 */ /* 0x000fe200078e0252 */
[----:B------:R0:W-:Y:S01]  /*1900*/  STG.E.64 desc[UR6][R34.64], R80 ;  /* 0x0000005022007986 */ /* 0x0001e2000c101b06 */
[----:B------:R-:W-:Y:S01]  /*1910*/  UMOV UR70, 0x4accf303 ;  /* 0x4accf30300467882 */ /* 0x000fe20000000000 */
[----:B------:R-:W-:Y:S01]  /*1920*/  UMOV UR71, 0x400def85 ;  /* 0x400def8500477882 */ /* 0x000fe20000000000 */
[----:B------:R-:W-:Y:S01]  /*1930*/  UMOV UR66, 0xf63b83 ;  /* 0x00f63b8300427882 */ /* 0x000fe20000000000 */
[----:B------:R1:W-:Y:S01]  /*1940*/  STG.E.64 desc[UR6][R50.64], R84 ;  /* 0x0000005432007986 */ /* 0x0003e2000c101b06 */
[----:B------:R-:W-:Y:S01]  /*1950*/  UMOV UR67, 0x406fd024 ;  /* 0x406fd02400437882 */ /* 0x000fe20000000000 */
[----:B------:R-:W-:Y:S01]  /*1960*/  UMOV UR72, 0x4a05b2bf ;  /* 0x4a05b2bf00487882 */ /* 0x000fe20000000000 */
[----:B------:R-:W-:Y:S01]  /*1970*/  DFMA R32, R12, -UR66, R46 ;  /* 0x800000420c207c2b */ /* 0x000fe2000800002e */
[----:B------:R-:W-:Y:S01]  /*1980*/  STG.E.64 desc[UR6][R60.64], R64 ;  /* 0x000000403c007986 */ /* 0x000fe2000c101b06 */
[----:B------:R-:W-:-:S03]  /*1990*/  UMOV UR73, 0x403d1612 ;  /* 0x403d161200497882 */ /* 0x000fc60000000000 */
[----:B------:R2:W-:Y:S01]  /*19a0*/  STG.E.64 desc[UR6][R82.64], R86 ;  /* 0x0000005652007986 */ /* 0x0005e2000c101b06 */
[----:B0-----:R-:W-:-:S03]  /*19b0*/  DMUL R34, R12, -UR72 ;  /* 0x800000480c227c28 */ /* 0x001fc60008000000 */
[----:B------:R0:W-:Y:S01]  /*19c0*/  STG.E.64 desc[UR6][R74.64], R58 ;  /* 0x0000003a4a007986 */ /* 0x0001e2000c101b06 */
[----:B-1----:R-:W-:Y:S01]  /*19d0*/  DFMA R50, R62, UR70, R88 ;  /* 0x000000463e327c2b */ /* 0x002fe20008000058 */
[----:B------:R-:W-:Y:S01]  /*19e0*/  UMOV UR70, 0x5b7f839c ;  /* 0x5b7f839c00467882 */ /* 0x000fe20000000000 */
[----:B------:R-:W-:Y:S01]  /*19f0*/  UMOV UR71, 0x3ff5cb61 ;  /* 0x3ff5cb6100477882 */ /* 0x000fe20000000000 */
[----:B------:R-:W-:Y:S01]  /*1a00*/  UMOV UR68, 0x575c1f5b ;  /* 0x575c1f5b00447882 */ /* 0x000fe20000000000 */
[----:B------:R-:W-:Y:S01]  /*1a10*/  UMOV UR69, 0x40788e7b ;  /* 0x40788e7b00457882 */ /* 0x000fe20000000000 */
[C---:B--2---:R-:W-:Y:S01]  /*1a20*/  IMAD.WIDE R82, R10.reuse, 0x8, R74 ;  /* 0x000000080a527825 */ /* 0x044fe200078e024a */
[----:B0-----:R-:W-:Y:S01]  /*1a30*/  DFMA R58, R36, -UR70, R78 ;  /* 0x80000046243a7c2b */ /* 0x001fe2000800004e */
[----:B------:R-:W-:Y:S01]  /*1a40*/  UMOV UR70, 0xb6b5ea6d ;  /* 0xb6b5ea6d00467882 */ /* 0x000fe20000000000 */
[----:B------:R-:W-:Y:S02]  /*1a50*/  UMOV UR71, 0x4074d641 ;  /* 0x4074d64100477882 */ /* 0x000fe40000000000 */
[----:B------:R-:W-:Y:S01]  /*1a60*/  DMUL R78, R18, UR70 ;  /* 0x00000046124e7c28 */ /* 0x000fe20008000000 */
[----:B------:R-:W-:Y:S01]  /*1a70*/  UMOV UR74, 0x9d96ba ;  /* 0x009d96ba004a7882 */ /* 0x000fe20000000000 */
[----:B------:R-:W-:Y:S01]  /*1a80*/  UMOV UR75, 0x3fd45c40 ;  /* 0x3fd45c40004b7882 */ /* 0x000fe20000000000 */
[----:B------:R-:W-:Y:S01]  /*1a90*/  DFMA R60, R8, UR68, R32 ;  /* 0x00000044083c7c2b */ /* 0x000fe20008000020 */
[----:B------:R-:W-:Y:S01]  /*1aa0*/  UMOV UR72, 0x43ff71da ;  /* 0x43ff71da00487882 */ /* 0x000fe20000000000 */
[----:B------:R-:W-:Y:S01]  /*1ab0*/  UMOV UR73, 0x4038e86f ;  /* 0x4038e86f00497882 */ /* 0x000fe20000000000 */
[----:B------:R-:W-:Y:S01]  /*1ac0*/  IMAD.WIDE R74, R10, 0x8, R82 ;  /* 0x000000080a4a7825 */ /* 0x000fe200078e0252 */
[----:B------:R-:W-:-:S02]  /*1ad0*/  DMUL R86, R12, -UR74 ;  /* 0x8000004a0c567c28 */ /* 0x000fc40008000000 */
[----:B------:R-:W-:Y:S01]  /*1ae0*/  DFMA R32, R36, UR72, R34 ;  /* 0x0000004824207c2b */ /* 0x000fe20008000022 */
[----:B------:R-:W-:Y:S01]  /*1af0*/  UMOV UR72, 0x237a52e9 ;  /* 0x237a52e900487882 */ /* 0x000fe20000000000 */
[----:B------:R-:W-:Y:S01]  /*1b00*/  UMOV UR73, 0x406f0fd7 ;  /* 0x406f0fd700497882 */ /* 0x000fe20000000000 */
[----:B------:R-:W-:Y:S01]  /*1b10*/  UMOV UR76, 0xc2ecee06 ;  /* 0xc2ecee06004c7882 */ /* 0x000fe20000000000 */
[----:B------:R-:W-:Y:S01]  /*1b20*/  DFMA R84, R14, UR72, -R78 ;  /* 0x000000480e547c2b */ /* 0x000fe2000800084e */
[----:B------:R-:W-:Y:S01]  /*1b30*/  UMOV UR77, 0x40815d36 ;  /* 0x40815d36004d7882 */ /* 0x000fe20000000000 */
[----:B------:R-:W-:Y:S01]  /*1b40*/  IMAD.WIDE R78, R10, 0x8, R74 ;  /* 0x000000080a4e7825 */ /* 0x000fe200078e024a */
[----:B------:R-:W-:Y:S01]  /*1b50*/  UMOV UR74, 0x79ff5a28 ;  /* 0x79ff5a28004a7882 */ /* 0x000fe20000000000 */
[----:B------:R-:W-:Y:S01]  /*1b60*/  UMOV UR75, 0x3fdd0f2c ;  /* 0x3fdd0f2c004b7882 */ /* 0x000fe20000000000 */
[----:B------:R-:W-:Y:S01]  /*1b70*/  DFMA R80, R42, -UR76, R60 ;  /* 0x8000004c2a507c2b */ /* 0x000fe2000800003c */
[----:B------:R-:W-:Y:S01]  /*1b80*/  UMOV UR76, 0x43ff71da ;  /* 0x43ff71da004c7882 */ /* 0x000fe20000000000 */
[----:B------:R-:W-:Y:S01]  /*1b90*/  UMOV UR77, 0x4038e86f ;  /* 0x4038e86f004d7882 */ /* 0x000fe20000000000 */
[C---:B------:R-:W-:Y:S01]  /*1ba0*/  DFMA R60, R36.reuse, -UR74, R86 ;  /* 0x8000004a243c7c2b */ /* 0x040fe20008000056 */
[----:B------:R-:W-:Y:S01]  /*1bb0*/  UMOV UR74, 0x79ff5a27 ;  /* 0x79ff5a27004a7882 */ /* 0x000fe20000000000 */
[----:B------:R-:W-:Y:S01]  /*1bc0*/  UMOV UR75, 0x405d0f2c ;  /* 0x405d0f2c004b7882 */ /* 0x000fe20000000000 */
[----:B------:R-:W-:-:S02]  /*1bd0*/  DFMA R34, R36, -UR76, R34 ;  /* 0x8000004c24227c2b */ /* 0x000fc40008000022 */
[----:B------:R-:W-:Y:S02]  /*1be0*/  DFMA R88, R24, UR46, R38 ;  /* 0x0000002e18587c2b */ /* 0x000fe40008000026 */
[----:B------:R-:W-:Y:S01]  /*1bf0*/  DMUL R36, R36, UR74 ;  /* 0x0000004a24247c28 */ /* 0x000fe20008000000 */
[C---:B------:R-:W-:Y:S01]  /*1c00*/  IMAD.WIDE R38, R10.reuse, 0x8, R78 ;  /* 0x000000080a267825 */ /* 0x040fe200078e024e */
[----:B------:R-:W-:Y:S01]  /*1c10*/  UMOV UR74, 0xc2ecee06 ;  /* 0xc2ecee06004a7882 */ /* 0x000fe20000000000 */
[----:B------:R-:W-:Y:S01]  /*1c20*/  UMOV UR75, 0x40715d36 ;  /* 0x40715d36004b7882 */ /* 0x000fe20000000000 */
[----:B------:R-:W-:Y:S02]  /*1c30*/  DFMA R64, R62, -UR36, R90 ;  /* 0x800000243e407c2b */ /* 0x000fe4000800005a */
[----:B------:R-:W-:Y:S01]  /*1c40*/  DFMA R90, R24, -UR74, R76 ;  /* 0x8000004a185a7c2b */ /* 0x000fe2000800004c */
[----:B------:R-:W-:Y:S01]  /*1c50*/  UMOV UR46, 0xc4fc6a ;  /* 0x00c4fc6a002e7882 */ /* 0x000fe20000000000 */
[----:B------:R-:W-:Y:S01]  /*1c60*/  DFMA R76, R2, UR14, R50 ;  /* 0x0000000e024c7c2b */ /* 0x000fe20008000032 */
[----:B------:R-:W-:Y:S01]  /*1c70*/  UMOV UR47, 0x40597350 ;  /* 0x40597350002f7882 */ /* 0x000fe20000000000 */
[C---:B------:R-:W-:Y:S01]  /*1c80*/  IMAD.WIDE R50, R10.reuse, 0x8, R38 ;  /* 0x000000080a327825 */ /* 0x040fe200078e0226 */
[----:B------:R-:W-:Y:S01]  /*1c90*/  DFMA R86, R12, UR46, -R36 ;  /* 0x0000002e0c567c2b */ /* 0x000fe20008000824 */
[----:B------:R-:W-:Y:S01]  /*1ca0*/  UMOV UR74, 0xe672722 ;  /* 0x0e672722004a7882 */ /* 0x000fe20000000000 */
[----:B------:R-:W-:Y:S01]  /*1cb0*/  UMOV UR75, 0x405ca33c ;  /* 0x405ca33c004b7882 */ /* 0x000fe20000000000 */
[----:B------:R-:W-:Y:S01]  /*1cc0*/  DFMA R84, R4, UR62, R84 ;  /* 0x0000003e04547c2b */ /* 0x000fe20008000054 */
[----:B------:R0:W-:Y:S01]  /*1cd0*/  STG.E.64 desc[UR6][R82.64], R80 ;  /* 0x0000005052007986 */ /* 0x0001e2000c101b06 */
[----:B------:R-:W-:Y:S01]  /*1ce0*/  DFMA R88, R22, -UR74, R88 ;  /* 0x8000004a16587c2b */ /* 0x000fe20008000058 */
[----:B------:R-:W-:Y:S01]  /*1cf0*/  UMOV UR14, 0xa17354a5 ;  /* 0xa17354a5000e7882 */ /* 0x000fe20000000000 */
[----:B------:R-:W-:Y:S01]  /*1d00*/  UMOV UR15, 0x404a3194 ;  /* 0x404a3194000f7882 */ /* 0x000fe20000000000 */
[----:B------:R-:W-:Y:S01]  /*1d10*/  DFMA R90, R6, UR32, R90 ;  /* 0x00000020065a7c2b */ /* 0x000fe2000800005a */
[----:B------:R-:W-:Y:S01]  /*1d20*/  UMOV UR32, 0x9fdcbce8 ;  /* 0x9fdcbce800207882 */ /* 0x000fe20000000000 */
[----:B------:R-:W-:Y:S01]  /*1d30*/  DFMA R86, R8, UR14, R86 ;  /* 0x0000000e08567c2b */ /* 0x000fe20008000056 */
[----:B------:R1:W-:Y:S01]  /*1d40*/  STG.E.64 desc[UR6][R74.64], R84 ;  /* 0x000000544a007986 */ /* 0x0003e2000c101b06 */
[----:B------:R-:W-:Y:S01]  /*1d50*/  UMOV UR33, 0x40720477 ;  /* 0x4072047700217882 */ /* 0x000fe20000000000 */
[C---:B0-----:R-:W-:Y:S01]  /*1d60*/  IMAD.WIDE R82, R10.reuse, 0x8, R50 ;  /* 0x000000080a527825 */ /* 0x041fe200078e0232 */
[----:B------:R-:W-:Y:S01]  /*1d70*/  DFMA R88, R16, -UR32, R88 ;  /* 0x8000002010587c2b */ /* 0x000fe20008000058 */
[----:B------:R-:W-:Y:S01]  /*1d80*/  UMOV UR32, 0xb6ab4b46 ;  /* 0xb6ab4b4600207882 */ /* 0x000fe20000000000 */
[----:B------:R-:W-:Y:S01]  /*1d90*/  UMOV UR33, 0x4087dd5c ;  /* 0x4087dd5c00217882 */ /* 0x000fe20000000000 */
[----:B------:R-:W-:Y:S01]  /*1da0*/  DFMA R80, R2, -UR58, R64 ;  /* 0x8000003a02507c2b */ /* 0x000fe20008000040 */
[----:B-1----:R-:W-:Y:S01]  /*1db0*/  IMAD.WIDE R74, R10, 0x8, R82 ;  /* 0x000000080a4a7825 */ /* 0x002fe200078e0252 */
[----:B------:R-:W-:Y:S01]  /*1dc0*/  DFMA R90, R22, UR32, R90 ;  /* 0x00000020165a7c2b */ /* 0x000fe2000800005a */
[----:B------:R0:W-:Y:S01]  /*1dd0*/  STG.E.64 desc[UR6][R78.64], R86 ;  /* 0x000000564e007986 */ /* 0x0001e2000c101b06 */
[----:B------:R-:W-:Y:S01]  /*1de0*/  DMUL R92, R24, UR38 ;  /* 0x00000026185c7c28 */ /* 0x000fe20008000000 */
[----:B------:R-:W-:Y:S01]  /*1df0*/  UMOV UR32, 0xae913d5e ;  /* 0xae913d5e00207882 */ /* 0x000fe20000000000 */
[----:B------:R-:W-:Y:S01]  /*1e00*/  UMOV UR33, 0x408726f3 ;  /* 0x408726f300217882 */ /* 0x000fe20000000000 */
[----:B------:R-:W-:Y:S01]  /*1e10*/  STG.E.64 desc[UR6][R38.64], R76 ;  /* 0x0000004c26007986 */ /* 0x000fe2000c101b06 */
[----:B------:R-:W-:-:S03]  /*1e20*/  DMUL R84, R70, -UR32 ;  /* 0x8000002046547c28 */ /* 0x000fc60008000000 */
[----:B------:R1:W-:Y:S01]  /*1e30*/  STG.E.64 desc[UR6][R50.64], R88 ;  /* 0x0000005832007986 */ /* 0x0003e2000c101b06 */
[----:B0-----:R-:W-:-:S03]  /*1e40*/  IMAD.WIDE R78, R10, 0x8, R74 ;  /* 0x000000080a4e7825 */ /* 0x001fc600078e024a */
[----:B------:R-:W-:Y:S01]  /*1e50*/  STG.E.64 desc[UR6][R82.64], R80 ;  /* 0x0000005052007986 */ /* 0x000fe2000c101b06 */
[----:B------:R-:W-:Y:S01]  /*1e60*/  UMOV UR32, 0x948dce7a ;  /* 0x948dce7a00207882 */ /* 0x000fe20000000000 */
[----:B------:R-:W-:Y:S02]  /*1e70*/  UMOV UR33, 0x4072dfe2 ;  /* 0x4072dfe200217882 */ /* 0x000fe40000000000 */
[----:B------:R0:W-:Y:S01]  /*1e80*/  STG.E.64 desc[UR6][R74.64], R90 ;  /* 0x0000005a4a007986 */ /* 0x0001e2000c101b06 */
[----:B------:R-:W-:Y:S01]  /*1e90*/  DFMA R92, R20, UR32, R92 ;  /* 0x00000020145c7c2b */ /* 0x000fe2000800005c */
[----:B------:R-:W-:Y:S01]  /*1ea0*/  UMOV UR58, 0x79ff5a27 ;  /* 0x79ff5a27003a7882 */ /* 0x000fe20000000000 */
[----:B------:R-:W-:Y:S01]  /*1eb0*/  UMOV UR59, 0x406d0f2c ;  /* 0x406d0f2c003b7882 */ /* 0x000fe20000000000 */
[----:B------:R-:W-:Y:S01]  /*1ec0*/  UMOV UR74, 0xb25f6486 ;  /* 0xb25f6486004a7882 */ /* 0x000fe20000000000 */
[----:B------:R-:W-:Y:S01]  /*1ed0*/  DMUL R64, R2, UR58 ;  /* 0x0000003a02407c28 */ /* 0x000fe20008000000 */
[----:B------:R-:W-:Y:S01]  /*1ee0*/  UMOV UR75, 0x407b3e39 ;  /* 0x407b3e39004b7882 */ /* 0x000fe20000000000 */
[----:B-1----:R-:W-:Y:S01]  /*1ef0*/  DMUL R50, R26, UR20 ;  /* 0x000000141a327c28 */ /* 0x002fe20008000000 */
[C---:B0-----:R-:W-:Y:S01]  /*1f00*/  IMAD.WIDE R74, R10.reuse, 0x8, R78 ;  /* 0x000000080a4a7825 */ /* 0x041fe200078e024e */
[----:B------:R-:W-:Y:S01]  /*1f10*/  UMOV UR20, 0x237a52e9 ;  /* 0x237a52e900147882 */ /* 0x000fe20000000000 */
[----:B------:R-:W-:Y:S01]  /*1f20*/  UMOV UR21, 0x407f0fd7 ;  /* 0x407f0fd700157882 */ /* 0x000fe20000000000 */
[----:B------:R-:W-:Y:S01]  /*1f30*/  DFMA R84, R2, UR74, R84 ;  /* 0x0000004a02547c2b */ /* 0x000fe20008000054 */
[C---:B------:R-:W-:Y:S01]  /*1f40*/  IMAD.WIDE R80, R10.reuse, 0x8, R74 ;  /* 0x000000080a507825 */ /* 0x040fe200078e024a */
[----:B------:R-:W-:Y:S01]  /*1f50*/  DFMA R92, R6, -UR20, R92 ;  /* 0x80000014065c7c2b */ /* 0x000fe2000800005c */
[----:B------:R-:W-:Y:S01]  /*1f60*/  UMOV UR58, 0xa17354a4 ;  /* 0xa17354a4003a7882 */ /* 0x000fe20000000000 */
[----:B------:R-:W-:Y:S01]  /*1f70*/  UMOV UR59, 0x406a3194 ;  /* 0x406a3194003b7882 */ /* 0x000fe20000000000 */
[----:B------:R-:W-:Y:S01]  /*1f80*/  IMAD.WIDE R90, R10, 0x8, R80 ;  /* 0x000000080a5a7825 */ /* 0x000fe200078e0250 */
[----:B------:R-:W-:Y:S01]  /*1f90*/  DFMA R76, R62, UR58, -R64 ;  /* 0x0000003a3e4c7c2b */ /* 0x000fe20008000840 */
[----:B------:R-:W-:Y:S01]  /*1fa0*/  UMOV UR58, 0x853459b1 ;  /* 0x853459b1003a7882 */ /* 0x000fe20000000000 */
[----:B------:R-:W-:Y:S01]  /*1fb0*/  UMOV UR59, 0x40559227 ;  /* 0x40559227003b7882 */ /* 0x000fe20000000000 */
[----:B------:R-:W-:Y:S01]  /*1fc0*/  DFMA R44, R12, UR34, R44 ;  /* 0x000000220c2c7c2b */ /* 0x000fe2000800002c */
[----:B------:R-:W-:Y:S01]  /*1fd0*/  STG.E.64 desc[UR6][R78.64], R84 ;  /* 0x000000544e007986 */ /* 0x000fe2000c101b06 */
[----:B------:R-:W-:Y:S01]  /*1fe0*/  DMUL R38, R20, -UR58 ;  /* 0x8000003a14267c28 */ /* 0x000fe20008000000 */
[----:B------:R-:W-:-:S02]  /*1ff0*/  UMOV UR58, 0xf63b7f ;  /* 0x00f63b7f003a7882 */ /* 0x000fc40000000000 */
[----:B------:R0:W-:Y:S01]  /*2000*/  STG.E.64 desc[UR6][R74.64], R92 ;  /* 0x0000005c4a007986 */ /* 0x0001e2000c101b06 */
[----:B------:R-:W-:Y:S01]  /*2010*/  UMOV UR59, 0x402fd024 ;  /* 0x402fd024003b7882 */ /* 0x000fe20000000000 */
[C---:B------:R-:W-:Y:S02]  /*2020*/  DFMA R86, R12.reuse, -UR66, -R46 ;  /* 0x800000420c567c2b */ /* 0x040fe4000800082e */
[----:B------:R-:W-:Y:S02]  /*2030*/  DFMA R40, R12, UR58, R40 ;  /* 0x0000003a0c287c2b */ /* 0x000fe40008000028 */
[C---:B------:R-:W-:Y:S01]  /*2040*/  DFMA R58, R8.reuse, UR10, R58 ;  /* 0x0000000a083a7c2b */ /* 0x040fe2000800003a */
[----:B------:R1:W-:Y:S01]  /*2050*/  STG.E.64 desc[UR6][R80.64], R76 ;  /* 0x0000004c50007986 */ /* 0x0003e2000c101b06 */
[----:B------:R-:W-:Y:S01]  /*2060*/  UMOV UR34, 0x6c67888f ;  /* 0x6c67888f00227882 */ /* 0x000fe20000000000 */
[----:B0-----:R-:W-:Y:S01]  /*2070*/  IMAD.WIDE R74, R10, 0x8, R90 ;  /* 0x000000080a4a7825 */ /* 0x001fe200078e025a */
[----:B------:R-:W-:Y:S01]  /*2080*/  UMOV UR35, 0x40452aed ;  /* 0x40452aed00237882 */ /* 0x000fe20000000000 */
[----:B------:R-:W-:Y:S01]  /*2090*/  UMOV UR10, 0x4accf305 ;  /* 0x4accf305000a7882 */ /* 0x000fe20000000000 */
[----:B------:R-:W-:Y:S01]  /*20a0*/  UMOV UR11, 0x3fddef85 ;  /* 0x3fddef85000b7882 */ /* 0x000fe20000000000 */
[----:B------:R-:W-:-:S02]  /*20b0*/  DFMA R82, R8, -UR36, R44 ;  /* 0x8000002408527c2b */ /* 0x000fc4000800002c */
[----:B------:R-:W-:Y:S01]  /*20c0*/  DFMA R46, R12, -UR42, -R46 ;  /* 0x8000002a0c2e7c2b */ /* 0x000fe2000800082e */
[C---:B-1----:R-:W-:Y:S01]  /*20d0*/  IMAD.WIDE R80, R10.reuse, 0x8, R74 ;  /* 0x000000080a507825 */ /* 0x042fe200078e024a */
[----:B------:R-:W-:Y:S01]  /*20e0*/  DFMA R88, R24, UR34, R38 ;  /* 0x0000002218587c2b */ /* 0x000fe20008000026 */
[----:B------:R-:W-:Y:S01]  /*20f0*/  UMOV UR34, 0x79167f7a ;  /* 0x79167f7a00227882 */ /* 0x000fe20000000000 */
[C---:B------:R-:W-:Y:S01]  /*2100*/  DFMA R44, R8.reuse, -UR10, R60 ;  /* 0x8000000a082c7c2b */ /* 0x040fe2000800003c */
[----:B------:R-:W-:Y:S01]  /*2110*/  UMOV UR35, 0x4033a52f ;  /* 0x4033a52f00237882 */ /* 0x000fe20000000000 */
[----:B------:R-:W-:Y:S01]  /*2120*/  UMOV UR10, 0x5c1e2e6f ;  /* 0x5c1e2e6f000a7882 */ /* 0x000fe20000000000 */
[----:B------:R-:W-:Y:S01]  /*2130*/  UMOV UR11, 0x4019cc51 ;  /* 0x4019cc51000b7882 */ /* 0x000fe20000000000 */
[C---:B------:R-:W-:Y:S02]  /*2140*/  DFMA R84, R8.reuse, UR68, R86 ;  /* 0x0000004408547c2b */ /* 0x040fe40008000056 */
[----:B------:R-:W-:Y:S01]  /*2150*/  DFMA R78, R8, UR34, R40 ;  /* 0x00000022084e7c2b */ /* 0x000fe20008000028 */
[----:B------:R-:W-:Y:S01]  /*2160*/  UMOV UR34, 0x9e47e33a ;  /* 0x9e47e33a00227882 */ /* 0x000fe20000000000 */
[C---:B------:R-:W-:Y:S01]  /*2170*/  DFMA R86, R42.reuse, UR10, R58 ;  /* 0x0000000a2a567c2b */ /* 0x040fe2000800003a */
[----:B------:R-:W-:Y:S01]  /*2180*/  UMOV UR35, 0x406bc857 ;  /* 0x406bc85700237882 */ /* 0x000fe20000000000 */
[C---:B------:R-:W-:Y:S01]  /*2190*/  IMAD.WIDE R58, R10.reuse, 0x8, R80 ;  /* 0x000000080a3a7825 */ /* 0x040fe200078e0250 */
[----:B------:R-:W-:Y:S01]  /*21a0*/  DFMA R60, R42, -UR34, R82 ;  /* 0x800000222a3c7c2b */ /* 0x000fe20008000052 */
[----:B------:R-:W-:Y:S01]  /*21b0*/  UMOV UR34, 0x229b4cd8 ;  /* 0x229b4cd800227882 */ /* 0x000fe20000000000 */
[----:B------:R-:W-:Y:S01]  /*21c0*/  DFMA R46, R8, -UR36, R46 ;  /* 0x80000024082e7c2b */ /* 0x000fe2000800002e */
[----:B------:R-:W-:Y:S01]  /*21d0*/  UMOV UR35, 0x3fdfc064 ;  /* 0x3fdfc06400237882 */ /* 0x000fe20000000000 */
[----:B------:R-:W-:Y:S01]  /*21e0*/  UMOV UR10, 0xc2ecee06 ;  /* 0xc2ecee06000a7882 */ /* 0x000fe20000000000 */
[----:B------:R-:W-:Y:S01]  /*21f0*/  UMOV UR11, 0x40815d36 ;  /* 0x40815d36000b7882 */ /* 0x000fe20000000000 */
[C---:B------:R-:W-:Y:S01]  /*2200*/  DFMA R76, R42.reuse, -UR34, R44 ;  /* 0x800000222a4c7c2b */ /* 0x040fe2000800002c */
[----:B------:R-:W-:Y:S01]  /*2210*/  IMAD.WIDE R44, R10, 0x8, R58 ;  /* 0x000000080a2c7825 */ /* 0x000fe200078e023a */
[----:B------:R-:W-:Y:S01]  /*2220*/  DFMA R40, R42, UR10, R84 ;  /* 0x0000000a2a287c2b */ /* 0x000fe20008000054 */
[----:B------:R-:W-:Y:S01]  /*2230*/  UMOV UR10, 0x229b4cd5 ;  /* 0x229b4cd5000a7882 */ /* 0x000fe20000000000 */
[----:B------:R-:W-:-:S02]  /*2240*/  UMOV UR11, 0x402fc064 ;  /* 0x402fc064000b7882 */ /* 0x000fc40000000000 */
[C---:B------:R-:W-:Y:S02]  /*2250*/  DFMA R78, R42.reuse, UR10, R78 ;  /* 0x0000000a2a4e7c2b */ /* 0x040fe4000800004e */
[----:B------:R-:W-:Y:S01]  /*2260*/  DFMA R42, R42, -UR30, R46 ;  /* 0x8000001e2a2a7c2b */ /* 0x000fe2000800002e */
[----:B------:R-:W-:Y:S01]  /*2270*/  UMOV UR10, 0x1ac557 ;  /* 0x001ac557000a7882 */ /* 0x000fe20000000000 */
[C---:B------:R-:W-:Y:S01]  /*2280*/  IMAD.WIDE R46, R10.reuse, 0x8, R44 ;  /* 0x000000080a2e7825 */ /* 0x040fe200078e022c */
[----:B------:R-:W-:Y:S02]  /*2290*/  UMOV UR11, 0x4011d0b5 ;  /* 0x4011d0b5000b7882 */ /* 0x000fe40000000000 */
[----:B------:R-:W-:Y:S01]  /*22a0*/  DMUL R82, R66, UR10 ;  /* 0x0000000a42527c28 */ /* 0x000fe20008000000 */
[----:B------:R-:W-:Y:S01]  /*22b0*/  UMOV UR11, 0x3fe1d0b5 ;  /* 0x3fe1d0b5000b7882 */ /* 0x000fe20000000000 */
[----:B------:R-:W-:Y:S02]  /*22c0*/  DFMA R84, R56, -UR22, -R50 ;  /* 0x8000001638547c2b */ /* 0x000fe40008000832 */
[C---:B------:R-:W-:Y:S01]  /*22d0*/  DFMA R86, R48.reuse, UR12, R86 ;  /* 0x0000000c30567c2b */ /* 0x040fe20008000056 */
[----:B------:R-:W-:Y:S01]  /*22e0*/  IMAD.WIDE R50, R10, 0x8, R46 ;  /* 0x000000080a327825 */ /* 0x000fe200078e022e */
[----:B------:R-:W-:Y:S01]  /*22f0*/  DFMA R76, R48, -UR10, R76 ;  /* 0x8000000a304c7c2b */ /* 0x000fe2000800004c */
[----:B------:R-:W-:Y:S01]  /*2300*/  UMOV UR10, 0x423af0a7 ;  /* 0x423af0a7000a7882 */ /* 0x000fe20000000000 */
[----:B------:R-:W-:-:S02]  /*2310*/  UMOV UR11, 0x401eb220 ;  /* 0x401eb220000b7882 */ /* 0x000fc40000000000 */
[----:B------:R-:W-:Y:S01]  /*2320*/  DFMA R82, R52, UR10, R82 ;  /* 0x0000000a34527c2b */ /* 0x000fe20008000052 */
[----:B------:R-:W-:Y:S01]  /*2330*/  UMOV UR10, 0x2541275f ;  /* 0x2541275f000a7882 */ /* 0x000fe20000000000 */
[----:B------:R-:W-:Y:S01]  /*2340*/  UMOV UR11, 0x40414432 ;  /* 0x40414432000b7882 */ /* 0x000fe20000000000 */
[----:B------:R-:W-:Y:S01]  /*2350*/  IMAD.WIDE R52, R10, 0x8, R50 ;  /* 0x000000080a347825 */ /* 0x000fe200078e0232 */
[----:B------:R-:W-:Y:S01]  /*2360*/  UMOV UR12, 0xa01e1e01 ;  /* 0xa01e1e01000c7882 */ /* 0x000fe20000000000 */
[----:B------:R-:W-:Y:S01]  /*2370*/  UMOV UR13, 0x40240acb ;  /* 0x40240acb000d7882 */ /* 0x000fe20000000000 */
[----:B------:R-:W-:Y:S02]  /*2380*/  DFMA R60, R48, -UR40, R60 ;  /* 0x80000028303c7c2b */ /* 0x000fe4000800003c */
[----:B------:R-:W-:Y:S01]  /*2390*/  DFMA R86, R54, UR10, R86 ;  /* 0x0000000a36567c2b */ /* 0x000fe20008000056 */
[----:B------:R-:W-:Y:S01]  /*23a0*/  UMOV UR10, 0xa01e1e03 ;  /* 0xa01e1e03000a7882 */ /* 0x000fe20000000000 */
[----:B------:R-:W-:Y:S01]  /*23b0*/  DFMA R48, R48, UR12, R78 ;  /* 0x0000000c30307c2b */ /* 0x000fe2000800004e */
[----:B------:R-:W-:Y:S01]  /*23c0*/  UMOV UR11, 0x40540acb ;  /* 0x40540acb000b7882 */ /* 0x000fe20000000000 */
[----:B------:R-:W-:-:S02]  /*23d0*/  DFMA R78, R14, -UR18, R84 ;  /* 0x800000120e4e7c2b */ /* 0x000fc40008000054 */
[----:B------:R-:W-:Y:S01]  /*23e0*/  DFMA R84, R66, -UR10, -R68 ;  /* 0x8000000a42547c2b */ /* 0x000fe20008000844 */
[C---:B------:R-:W-:Y:S01]  /*23f0*/  IMAD.WIDE R66, R10.reuse, 0x8, R52 ;  /* 0x000000080a427825 */ /* 0x040fe200078e0234 */
[----:B------:R-:W-:Y:S01]  /*2400*/  UMOV UR12, 0x34fbf3b9 ;  /* 0x34fbf3b9000c7882 */ /* 0x000fe20000000000 */
[----:B------:R-:W-:Y:S02]  /*2410*/  UMOV UR13, 0x3fe88e80 ;  /* 0x3fe88e80000d7882 */ /* 0x000fe40000000000 */
[C---:B------:R-:W-:Y:S01]  /*2420*/  IMAD.WIDE R68, R10.reuse, 0x8, R66 ;  /* 0x000000080a447825 */ /* 0x040fe200078e0242 */
[----:B------:R0:W-:Y:S01]  /*2430*/  STG.E.64 desc[UR6][R90.64], R88 ;  /* 0x000000585a007986 */ /* 0x0001e2000c101b06 */
[----:B------:R-:W-:Y:S01]  /*2440*/  DFMA R54, R54, -UR12, R76 ;  /* 0x8000000c36367c2b */ /* 0x000fe2000800004c */
[----:B------:R-:W-:Y:S01]  /*2450*/  UMOV UR10, 0x19f479a1 ;  /* 0x19f479a1000a7882 */ /* 0x000fe20000000000 */
[----:B------:R-:W-:Y:S01]  /*2460*/  DMUL R76, R14, UR56 ;  /* 0x000000380e4c7c28 */ /* 0x000fe20008000000 */
[----:B------:R-:W-:Y:S01]  /*2470*/  UMOV UR11, 0x4007d04b ;  /* 0x4007d04b000b7882 */ /* 0x000fe20000000000 */
[----:B------:R-:W-:Y:S01]  /*2480*/  UMOV UR12, 0x4accf306 ;  /* 0x4accf306000c7882 */ /* 0x000fe20000000000 */
[----:B0-----:R-:W-:Y:S01]  /*2490*/  DFMA R88, R4, UR16, R78 ;  /* 0x0000001004587c2b */ /* 0x001fe2000800004e */
[C---:B------:R-:W-:Y:S01]  /*24a0*/  IMAD.WIDE R78, R10.reuse, 0x8, R68 ;  /* 0x000000080a4e7825 */ /* 0x040fe200078e0244 */
[C---:B------:R-:W-:Y:S01]  /*24b0*/  DFMA R90, R70.reuse, UR10, R82 ;  /* 0x0000000a465a7c2b */ /* 0x040fe20008000052 */
[----:B------:R-:W-:Y:S01]  /*24c0*/  UMOV UR10, 0xe672720 ;  /* 0x0e672720000a7882 */ /* 0x000fe20000000000 */
[----:B------:R-:W-:Y:S01]  /*24d0*/  DFMA R70, R70, UR54, R72 ;  /* 0x0000003646467c2b */ /* 0x000fe20008000048 */
[----:B------:R-:W-:Y:S01]  /*24e0*/  UMOV UR11, 0x407ca33c ;  /* 0x407ca33c000b7882 */ /* 0x000fe20000000000 */
[----:B------:R-:W-:Y:S01]  /*24f0*/  IMAD.WIDE R72, R10, 0x8, R78 ;  /* 0x000000080a487825 */ /* 0x000fe200078e024e */
[----:B------:R-:W-:Y:S01]  /*2500*/  DFMA R82, R26, UR10, R76 ;  /* 0x0000000a1a527c2b */ /* 0x000fe2000800004c */
[----:B------:R-:W-:Y:S01]  /*2510*/  UMOV UR13, 0x3ffdef85 ;  /* 0x3ffdef85000d7882 */ /* 0x000fe20000000000 */
[----:B------:R0:W-:Y:S01]  /*2520*/  STG.E.64 desc[UR6][R74.64], R86 ;  /* 0x000000564a007986 */ /* 0x0001e2000c101b06 */
[----:B------:R-:W-:Y:S01]  /*2530*/  UMOV UR10, 0xa17354a4 ;  /* 0xa17354a4000a7882 */ /* 0x000fe20000000000 */
[----:B------:R-:W-:Y:S01]  /*2540*/  UMOV UR11, 0x406a3194 ;  /* 0x406a3194000b7882 */ /* 0x000fe20000000000 */
[----:B------:R-:W-:Y:S01]  /*2550*/  DFMA R76, R62, UR12, R90 ;  /* 0x0000000c3e4c7c2b */ /* 0x000fe2000800005a */
[----:B------:R1:W-:Y:S02]  /*2560*/  STG.E.64 desc[UR6][R80.64], R88 ;  /* 0x0000005850007986 */ /* 0x0003e4000c101b06 */
[----:B------:R-:W-:-:S02]  /*2570*/  DFMA R82, R18, UR28, R82 ;  /* 0x0000001c12527c2b */ /* 0x000fc40008000052 */
[C---:B0-----:R-:W-:Y:S02]  /*2580*/  DFMA R74, R62.reuse, -UR36, R84 ;  /* 0x800000243e4a7c2b */ /* 0x041fe40008000054 */
[----:B------:R-:W-:Y:S01]  /*2590*/  DFMA R62, R62, -UR10, -R64 ;  /* 0x8000000a3e3e7c2b */ /* 0x000fe20008000840 */
[----:B------:R-:W-:-:S03]  /*25a0*/  IMAD.WIDE R64, R10, 0x8, R72 ;  /* 0x000000080a407825 */ /* 0x000fc600078e0248 */
[----:B------:R-:W-:Y:S01]  /*25b0*/  DFMA R90, R4, -UR48, R82 ;  /* 0x80000030045a7c2b */ /* 0x000fe20008000052 */
[C---:B-1----:R-:W-:Y:S01]  /*25c0*/  IMAD.WIDE R80, R10.reuse, 0x8, R64 ;  /* 0x000000080a507825 */ /* 0x042fe200078e0240 */
[----:B------:R-:W-:Y:S01]  /*25d0*/  UMOV UR10, 0xe3a8a8a5 ;  /* 0xe3a8a8a5000a7882 */ /* 0x000fe20000000000 */
[----:B------:R-:W-:Y:S02]  /*25e0*/  UMOV UR11, 0x40105d46 ;  /* 0x40105d46000b7882 */ /* 0x000fe40000000000 */
[C---:B------:R-:W-:Y:S01]  /*25f0*/  IMAD.WIDE R82, R10.reuse, 0x8, R80 ;  /* 0x000000080a527825 */ /* 0x040fe200078e0250 */
[----:B------:R-:W-:Y:S01]  /*2600*/  DMUL R86, R26, UR10 ;  /* 0x0000000a1a567c28 */ /* 0x000fe20008000000 */
[----:B------:R-:W-:Y:S01]  /*2610*/  UMOV UR12, 0x17a6e1f0 ;  /* 0x17a6e1f0000c7882 */ /* 0x000fe20000000000 */
[----:B------:R-:W-:Y:S01]  /*2620*/  UMOV UR13, 0x4044b53a ;  /* 0x4044b53a000d7882 */ /* 0x000fe20000000000 */
[----:B------:R0:W-:Y:S01]  /*2630*/  STG.E.64 desc[UR6][R58.64], R60 ;  /* 0x0000003c3a007986 */ /* 0x0001e2000c101b06 */
[----:B------:R-:W-:Y:S01]  /*2640*/  DMUL R88, R14, UR12 ;  /* 0x0000000c0e587c28 */ /* 0x000fe20008000000 */
[----:B------:R-:W-:Y:S01]  /*2650*/  UMOV UR10, 0x85e2a5f2 ;  /* 0x85e2a5f2000a7882 */ /* 0x000fe20000000000 */
[----:B------:R-:W-:Y:S01]  /*2660*/  UMOV UR11, 0x400b7485 ;  /* 0x400b7485000b7882 */ /* 0x000fe20000000000 */
[----:B------:R-:W-:Y:S01]  /*2670*/  UMOV UR16, 0x948dce7b ;  /* 0x948dce7b00107882 */ /* 0x000fe20000000000 */
[----:B------:R-:W-:Y:S01]  /*2680*/  DFMA R56, R56, UR10, R86 ;  /* 0x0000000a38387c2b */ /* 0x000fe20008000056 */
[----:B------:R-:W-:Y:S01]  /*2690*/  UMOV UR10, 0xda363631 ;  /* 0xda363631000a7882 */ /* 0x000fe20000000000 */
[----:B------:R-:W-:Y:S01]  /*26a0*/  UMOV UR11, 0x4035d1b3 ;  /* 0x4035d1b3000b7882 */ /* 0x000fe20000000000 */
[----:B------:R-:W-:Y:S01]  /*26b0*/  UMOV UR17, 0x4012dfe2 ;  /* 0x4012dfe200117882 */ /* 0x000fe20000000000 */
[C---:B0-----:R-:W-:Y:S01]  /*26c0*/  IMAD.WIDE R58, R10.reuse, 0x8, R82 ;  /* 0x000000080a3a7825 */ /* 0x041fe200078e0252 */
[----:B------:R-:W-:Y:S01]  /*26d0*/  DFMA R26, R26, -UR10, -R88 ;  /* 0x8000000a1a1a7c2b */ /* 0x000fe20008000858 */
[----:B------:R-:W-:Y:S01]  /*26e0*/  UMOV UR10, 0x9e47e33a ;  /* 0x9e47e33a000a7882 */ /* 0x000fe20000000000 */
[----:B------:R-:W-:Y:S01]  /*26f0*/  DMUL R92, R20, UR16 ;  /* 0x00000010145c7c28 */ /* 0x000fe20008000000 */
[----:B------:R-:W-:Y:S01]  /*2700*/  IMAD.WIDE R86, R10, 0x8, R58 ;  /* 0x000000080a567825 */ /* 0x000fe200078e023a */
[----:B------:R-:W-:Y:S01]  /*2710*/  UMOV UR11, 0x405bc857 ;  /* 0x405bc857000b7882 */ /* 0x000fe20000000000 */
[----:B------:R0:W-:Y:S01]  /*2720*/  STG.E.64 desc[UR6][R44.64], R90 ;  /* 0x0000005a2c007986 */ /* 0x0001e2000c101b06 */
[----:B------:R-:W-:-:S02]  /*2730*/  DMUL R84, R18, UR38 ;  /* 0x0000002612547c28 */ /* 0x000fc40008000000 */
[----:B------:R-:W-:Y:S01]  /*2740*/  DMUL R60, R18, UR10 ;  /* 0x0000000a123c7c28 */ /* 0x000fe20008000000 */
[----:B------:R-:W-:Y:S01]  /*2750*/  UMOV UR10, 0xb6b5ea6c ;  /* 0xb6b5ea6c000a7882 */ /* 0x000fe20000000000 */
[----:B------:R-:W-:Y:S01]  /*2760*/  UMOV UR11, 0x4064d641 ;  /* 0x4064d641000b7882 */ /* 0x000fe20000000000 */
[----:B------:R-:W-:Y:S02]  /*2770*/  DFMA R88, R12, UR46, R36 ;  /* 0x0000002e0c587c2b */ /* 0x000fe40008000024 */
[C---:B------:R-:W-:Y:S01]  /*2780*/  DFMA R28, R24.reuse, -UR10, R28 ;  /* 0x8000000a181c7c2b */ /* 0x040fe2000800001c */
[----:B------:R-:W-:Y:S01]  /*2790*/  UMOV UR10, 0x229b4cd5 ;  /* 0x229b4cd5000a7882 */ /* 0x000fe20000000000 */
[----:B------:R-:W-:Y:S01]  /*27a0*/  UMOV UR11, 0x405fc064 ;  /* 0x405fc064000b7882 */ /* 0x000fe20000000000 */
[C---:B0-----:R-:W-:Y:S01]  /*27b0*/  DFMA R44, R24.reuse, UR70, R30 ;  /* 0x00000046182c7c2b */ /* 0x041fe2000800001e */
[----:B------:R-:W-:Y:S01]  /*27c0*/  IMAD.WIDE R30, R10, 0x8, R86 ;  /* 0x000000080a1e7825 */ /* 0x000fe200078e0256 */
[----:B------:R-:W-:-:S02]  /*27d0*/  DFMA R36, R24, UR44, R92 ;  /* 0x0000002c18247c2b */ /* 0x000fc4000800005c */
[----:B------:R-:W-:Y:S01]  /*27e0*/  DFMA R24, R24, -UR10, R38 ;  /* 0x8000000a18187c2b */ /* 0x000fe20008000026 */
[----:B------:R-:W-:Y:S01]  /*27f0*/  UMOV UR10, 0xa68f0ace ;  /* 0xa68f0ace000a7882 */ /* 0x000fe20000000000 */
[C---:B------:R-:W-:Y:S01]  /*2800*/  DFMA R84, R14.reuse, -UR20, -R84 ;  /* 0x800000140e547c2b */ /* 0x040fe20008000854 */
[C---:B------:R-:W-:Y:S01]  /*2810*/  IMAD.WIDE R38, R10.reuse, 0x8, R30 ;  /* 0x000000080a267825 */ /* 0x040fe200078e021e */
[----:B------:R-:W-:Y:S01]  /*2820*/  UMOV UR11, 0x4011bfe8 ;  /* 0x4011bfe8000b7882 */ /* 0x000fe20000000000 */
[C---:B------:R-:W-:Y:S02]  /*2830*/  DFMA R60, R14.reuse, UR64, R60 ;  /* 0x000000400e3c7c2b */ /* 0x040fe4000800003c */
[----:B------:R-:W-:Y:S02]  /*2840*/  DFMA R56, R14, UR10, R56 ;  /* 0x0000000a0e387c2b */ /* 0x000fe40008000038 */
[C---:B------:R-:W-:Y:S02]  /*2850*/  DFMA R88, R8.reuse, UR14, R88 ;  /* 0x0000000e08587c2b */ /* 0x040fe40008000058 */
[----:B------:R-:W-:Y:S01]  /*2860*/  DMUL R14, R8, UR50 ;  /* 0x00000032080e7c28 */ /* 0x000fe20008000000 */
[----:B------:R-:W-:Y:S01]  /*2870*/  IMAD.WIDE R8, R10, 0x8, R38 ;  /* 0x000000080a087825 */ /* 0x000fe200078e0226 */
[----:B------:R-:W-:Y:S01]  /*2880*/  DFMA R84, R4, UR32, R84 ;  /* 0x0000002004547c2b */ /* 0x000fe20008000054 */
[----:B------:R-:W-:Y:S01]  /*2890*/  UMOV UR12, 0xd032cd82 ;  /* 0xd032cd82000c7882 */ /* 0x000fe20000000000 */
[----:B------:R-:W-:Y:S01]  /*28a0*/  UMOV UR13, 0x40362fe2 ;  /* 0x40362fe2000d7882 */ /* 0x000fe20000000000 */
[----:B------:R-:W-:Y:S01]  /*28b0*/  UMOV UR10, 0x9d909a6c ;  /* 0x9d909a6c000a7882 */ /* 0x000fe20000000000 */
[----:B------:R-:W-:Y:S01]  /*28c0*/  UMOV UR11, 0x4069e288 ;  /* 0x4069e288000b7882 */ /* 0x000fe20000000000 */
[----:B------:R0:W-:Y:S01]  /*28d0*/  STG.E.64 desc[UR6][R46.64], R40 ;  /* 0x000000282e007986 */ /* 0x0001e2000c101b06 */
[----:B------:R-:W-:-:S02]  /*28e0*/  DFMA R36, R6, UR12, R36 ;  /* 0x0000000c06247c2b */ /* 0x000fc40008000024 */
[C---:B------:R-:W-:Y:S01]  /*28f0*/  DFMA R44, R6.reuse, UR72, R44 ;  /* 0x00000048062c7c2b */ /* 0x040fe2000800002c */
[----:B------:R1:W-:Y:S01]  /*2900*/  STG.E.64 desc[UR6][R50.64], R84 ;  /* 0x0000005432007986 */ /* 0x0003e2000c101b06 */
[----:B------:R-:W-:Y:S01]  /*2910*/  UMOV UR12, 0xe672721 ;  /* 0x0e672721000c7882 */ /* 0x000fe20000000000 */
[----:B------:R-:W-:Y:S01]  /*2920*/  UMOV UR13, 0x403ca33c ;  /* 0x403ca33c000d7882 */ /* 0x000fe20000000000 */
[----:B0-----:R-:W-:Y:S01]  /*2930*/  DFMA R40, R6, -UR10, R28 ;  /* 0x8000000a06287c2b */ /* 0x001fe2000800001c */
[C---:B------:R-:W-:Y:S01]  /*2940*/  IMAD.WIDE R6, R10.reuse, 0x8, R8 ;  /* 0x000000080a067825 */ /* 0x040fe200078e0208 */
[----:B------:R-:W-:Y:S01]  /*2950*/  UMOV UR10, 0xc4fc66 ;  /* 0x00c4fc66000a7882 */ /* 0x000fe20000000000 */
[----:B------:R-:W-:Y:S02]  /*2960*/  UMOV UR11, 0x40697350 ;  /* 0x40697350000b7882 */ /* 0x000fe40000000000 */
[----:B-1----:R-:W-:Y:S01]  /*2970*/  DFMA R50, R12, UR10, -R14 ;  /* 0x0000000a0c327c2b */ /* 0x002fe2000800080e */
[----:B------:R-:W-:Y:S01]  /*2980*/  UMOV UR10, 0x5eef6f6a ;  /* 0x5eef6f6a000a7882 */ /* 0x000fe20000000000 */
[----:B------:R-:W-:Y:S01]  /*2990*/  IMAD.WIDE R14, R10, 0x8, R6 ;  /* 0x000000080a0e7825 */ /* 0x000fe200078e0206 */
[----:B------:R-:W-:Y:S01]  /*29a0*/  UMOV UR11, 0x4063177d ;  /* 0x4063177d000b7882 */ /* 0x000fe20000000000 */
[----:B------:R-:W-:-:S02]  /*29b0*/  DFMA R28, R22, UR12, R36 ;  /* 0x0000000c161c7c2b */ /* 0x000fc40008000024 */
[----:B------:R-:W-:Y:S01]  /*29c0*/  DFMA R22, R22, -UR10, R40 ;  /* 0x8000000a16167c2b */ /* 0x000fe20008000028 */
[----:B------:R-:W-:Y:S01]  /*29d0*/  UMOV UR10, 0x853459b1 ;  /* 0x853459b1000a7882 */ /* 0x000fe20000000000 */
[----:B------:R-:W-:Y:S01]  /*29e0*/  UMOV UR11, 0x40559227 ;  /* 0x40559227000b7882 */ /* 0x000fe20000000000 */
[C---:B------:R-:W-:Y:S01]  /*29f0*/  IMAD.WIDE R36, R10.reuse, 0x8, R14 ;  /* 0x000000080a247825 */ /* 0x040fe200078e020e */
[----:B------:R-:W-:Y:S01]  /*2a00*/  DMUL R84, R4, UR10 ;  /* 0x0000000a04547c28 */ /* 0x000fe20008000000 */
[----:B------:R-:W-:Y:S01]  /*2a10*/  UMOV UR10, 0xbeda977d ;  /* 0xbeda977d000a7882 */ /* 0x000fe20000000000 */
[----:B------:R-:W-:Y:S01]  /*2a20*/  UMOV UR11, 0x4012858f ;  /* 0x4012858f000b7882 */ /* 0x000fe20000000000 */
[C---:B------:R-:W-:Y:S02]  /*2a30*/  DFMA R40, R18.reuse, -UR52, R26 ;  /* 0x8000003412287c2b */ /* 0x040fe4000800001a */
[C---:B------:R-:W-:Y:S01]  /*2a40*/  DFMA R56, R18.reuse, UR10, R56 ;  /* 0x0000000a12387c2b */ /* 0x040fe20008000038 */
[----:B------:R-:W-:Y:S01]  /*2a50*/  UMOV UR10, 0x229b4cd5 ;  /* 0x229b4cd5000a7882 */ /* 0x000fe20000000000 */
[----:B------:R-:W-:Y:S01]  /*2a60*/  UMOV UR11, 0x405fc064 ;  /* 0x405fc064000b7882 */ /* 0x000fe20000000000 */
[C---:B------:R-:W-:Y:S01]  /*2a70*/  IMAD.WIDE R26, R10.reuse, 0x8, R36 ;  /* 0x000000080a1a7825 */ /* 0x040fe200078e0224 */
[----:B------:R-:W-:Y:S01]  /*2a80*/  DFMA R46, R18, UR10, -R84 ;  /* 0x0000000a122e7c2b */ /* 0x000fe20008000854 */
[----:B------:R-:W-:Y:S01]  /*2a90*/  UMOV UR10, 0x369efaaf ;  /* 0x369efaaf000a7882 */ /* 0x000fe20000000000 */
[----:B------:R-:W-:Y:S01]  /*2aa0*/  UMOV UR11, 0x403ee316 ;  /* 0x403ee316000b7882 */ /* 0x000fe20000000000 */
[----:B------:R0:W-:Y:S02]  /*2ab0*/  STG.E.64 desc[UR6][R52.64], R50 ;  /* 0x0000003234007986 */ /* 0x0001e4000c101b06 */
[----:B0-----:R-:W-:Y:S01]  /*2ac0*/  DFMA R50, R16, UR10, R28 ;  /* 0x0000000a10327c2b */ /* 0x001fe2000800001c */
[----:B------:R-:W-:-:S04]  /*2ad0*/  IMAD.WIDE R16, R10, 0x8, R26 ;  /* 0x000000080a107825 */ /* 0x000fc800078e021a */
[C---:B------:R-:W-:Y:S01]  /*2ae0*/  IMAD.WIDE R28, R10.reuse, 0x8, R16 ;  /* 0x000000080a1c7825 */ /* 0x040fe200078e0210 */
[C---:B------:R-:W-:Y:S01]  /*2af0*/  DFMA R76, R2.reuse, UR8, R76 ;  /* 0x00000008024c7c2b */ /* 0x040fe2000800004c */
[----:B------:R-:W-:Y:S01]  /*2b00*/  STG.E.64 desc[UR6][R66.64], R46 ;  /* 0x0000002e42007986 */ /* 0x000fe2000c101b06 */
[C---:B------:R-:W-:Y:S01]  /*2b10*/  DFMA R74, R2.reuse, -UR24, R74 ;  /* 0x80000018024a7c2b */ /* 0x040fe2000800004a */
[C---:B------:R-:W-:Y:S02]  /*2b20*/  IMAD.WIDE R52, R10.reuse, 0x8, R28 ;  /* 0x000000080a347825 */ /* 0x040fe400078e021c */
[----:B------:R0:W-:Y:S01]  /*2b30*/  STG.E.64 desc[UR6][R68.64], R32 ;  /* 0x0000002044007986 */ /* 0x0001e2000c101b06 */
[C---:B------:R-:W-:Y:S01]  /*2b40*/  DFMA R70, R2.reuse, UR60, R70 ;  /* 0x0000003c02467c2b */ /* 0x040fe20008000046 */
[----:B------:R-:W-:Y:S01]  /*2b50*/  UMOV UR8, 0x43ff71da ;  /* 0x43ff71da00087882 */ /* 0x000fe20000000000 */
[----:B------:R-:W-:Y:S01]  /*2b60*/  UMOV UR9, 0x4048e86f ;  /* 0x4048e86f00097882 */ /* 0x000fe20000000000 */
[----:B------:R-:W-:Y:S01]  /*2b70*/  STG.E.64 desc[UR6][R78.64], R76 ;  /* 0x0000004c4e007986 */ /* 0x000fe2000c101b06 */
[----:B------:R-:W-:Y:S01]  /*2b80*/  UMOV UR10, 0xe82e889d ;  /* 0xe82e889d000a7882 */ /* 0x000fe20000000000 */
[----:B------:R-:W-:Y:S01]  /*2b90*/  UMOV UR11, 0x40232c94 ;  /* 0x40232c94000b7882 */ /* 0x000fe20000000000 */
[----:B------:R-:W-:Y:S01]  /*2ba0*/  DMUL R2, R2, UR8 ;  /* 0x0000000802027c28 */ /* 0x000fe20008000000 */
[----:B------:R-:W-:Y:S01]  /*2bb0*/  STG.E.64 desc[UR6][R72.64], R50 ;  /* 0x0000003248007986 */ /* 0x000fe2000c101b06 */
[----:B------:R-:W-:Y:S01]  /*2bc0*/  DMUL R20, R20, UR10 ;  /* 0x0000000a14147c28 */ /* 0x000fe20008000000 */
[----:B0-----:R-:W-:-:S02]  /*2bd0*/  IMAD.WIDE R32, R10, 0x8, R52 ;  /* 0x000000080a207825 */ /* 0x001fc400078e0234 */
[----:B------:R-:W-:Y:S01]  /*2be0*/  STG.E.64 desc[UR6][R64.64], R74 ;  /* 0x0000004a40007986 */ /* 0x000fe2000c101b06 */
[----:B------:R-:W-:-:S03]  /*2bf0*/  DFMA R56, R4, UR16, R56 ;  /* 0x0000001004387c2b */ /* 0x000fc60008000038 */
[----:B------:R0:W-:Y:S01]  /*2c00*/  STG.E.64 desc[UR6][R80.64], R22 ;  /* 0x0000001650007986 */ /* 0x0001e2000c101b06 */
[----:B------:R-:W-:-:S03]  /*2c10*/  DFMA R40, R4, -UR26, R40 ;  /* 0x8000001a04287c2b */ /* 0x000fc60008000028 */
[----:B------:R-:W-:Y:S01]  /*2c20*/  STG.E.64 desc[UR6][R82.64], R70 ;  /* 0x0000004652007986 */ /* 0x000fe2000c101b06 */
[----:B------:R-:W-:-:S03]  /*2c30*/  UMOV UR12, 0x6c67888f ;  /* 0x6c67888f000c7882 */ /* 0x000fc60000000000 */
[----:B------:R1:W-:Y:S01]  /*2c40*/  STG.E.64 desc[UR6][R58.64], R44 ;  /* 0x0000002c3a007986 */ /* 0x0003e2000c101b06 */
[----:B------:R-:W-:Y:S01]  /*2c50*/  UMOV UR13, 0x40452aed ;  /* 0x40452aed000d7882 */ /* 0x000fe20000000000 */
[----:B0-----:R-:W-:Y:S02]  /*2c60*/  IMAD.WIDE R22, R10, 0x8, R32 ;  /* 0x000000080a167825 */ /* 0x001fe400078e0220 */
[----:B------:R-:W-:Y:S01]  /*2c70*/  STG.E.64 desc[UR6][R86.64], R62 ;  /* 0x0000003e56007986 */ /* 0x000fe2000c101b06 */
[----:B------:R-:W-:-:S03]  /*2c80*/  DFMA R60, R4, UR62, R60 ;  /* 0x0000003e043c7c2b */ /* 0x000fc6000800003c */
[----:B------:R-:W-:Y:S01]  /*2c90*/  STG.E.64 desc[UR6][R30.64], R24 ;  /* 0x000000181e007986 */ /* 0x000fe2000c101b06 */
[----:B------:R-:W-:Y:S01]  /*2ca0*/  DFMA R18, R18, -UR12, -R84 ;  /* 0x8000000c12127c2b */ /* 0x000fe20008000854 */
[----:B-1----:R-:W-:Y:S02]  /*2cb0*/  IMAD.WIDE R44, R10, 0x8, R22 ;  /* 0x000000080a2c7825 */ /* 0x002fe400078e0216 */
[----:B------:R-:W-:Y:S01]  /*2cc0*/  STG.E.64 desc[UR6][R38.64], R2 ;  /* 0x0000000226007986 */ /* 0x000fe2000c101b06 */
[----:B------:R-:W-:Y:S01]  /*2cd0*/  UMOV UR8, 0xf05f1306 ;  /* 0xf05f130600087882 */ /* 0x000fe20000000000 */
        /* <DEDUP_REMOVED lines=17> */
.L_x_22:
        /* <DEDUP_REMOVED lines=9> */
.L_x_108:


//--------------------- .text._Z21left_sph2cart_inplaceILi9EEvPdiii --------------------------
	.section	.text._Z21left_sph2cart_inplaceILi9EEvPdiii,"ax",@progbits
	.align	128
.text._Z21left_sph2cart_inplaceILi9EEvPdiii:
        .type           _Z21left_sph2cart_inplaceILi9EEvPdiii,@function
        .size           _Z21left_sph2cart_inplaceILi9EEvPdiii,(.L_x_109 - _Z21left_sph2cart_inplaceILi9EEvPdiii)
        .other          _Z21left_sph2cart_inplaceILi9EEvPdiii,@"STO_CUDA_ENTRY STV_DEFAULT"
_Z21left_sph2cart_inplaceILi9EEvPdiii:
        /* <DEDUP_REMOVED lines=106> */
[----:B----4-:R-:W-:Y:S01]  /*06a0*/  DMUL R82, R70, UR10 ;  /* 0x0000000a46527c28 */ /* 0x010fe20008000000 */
[----:B------:R-:W-:Y:S01]  /*06b0*/  UMOV UR10, 0xe4704373 ;  /* 0xe4704373000a7882 */ /* 0x000fe20000000000 */
[----:B------:R-:W-:Y:S01]  /*06c0*/  UMOV UR11, 0x3fdd8ca1 ;  /* 0x3fdd8ca1000b7882 */ /* 0x000fe20000000000 */
[----:B--2---:R-:W-:-:S08]  /*06d0*/  DMUL R46, R4, UR8 ;  /* 0x00000008042e7c28 */ /* 0x004fd00008000000 */
[----:B---3--:R-:W-:Y:S01]  /*06e0*/  DFMA R46, R44, -UR10, R46 ;  /* 0x8000000a2c2e7c2b */ /* 0x008fe2000800002e */
[----:B------:R-:W-:Y:S01]  /*06f0*/  UMOV UR10, 0x5257f6a ;  /* 0x05257f6a000a7882 */ /* 0x000fe20000000000 */
[----:B------:R-:W-:Y:S02]  /*0700*/  UMOV UR11, 0x401af5df ;  /* 0x401af5df000b7882 */ /* 0x000fe40000000000 */
[----:B------:R-:W-:Y:S01]  /*0710*/  DFMA R82, R32, UR10, -R82 ;  /* 0x0000000a20527c2b */ /* 0x000fe20008000852 */
[----:B------:R-:W-:Y:S01]  /*0720*/  UMOV UR10, 0xaa5036d7 ;  /* 0xaa5036d7000a7882 */ /* 0x000fe20000000000 */
[----:B------:R-:W-:Y:S02]  /*0730*/  UMOV UR11, 0x3fdf3134 ;  /* 0x3fdf3134000b7882 */ /* 0x000fe40000000000 */
[----:B-----5:R-:W-:Y:S01]  /*0740*/  DFMA R46, R42, UR10, R46 ;  /* 0x0000000a2a2e7c2b */ /* 0x020fe2000800002e */
[----:B------:R-:W-:Y:S01]  /*0750*/  UMOV UR10, 0xea722246 ;  /* 0xea722246000a7882 */ /* 0x000fe20000000000 */
[----:B------:R-:W-:-:S02]  /*0760*/  UMOV UR11, 0x40037ec0 ;  /* 0x40037ec0000b7882 */ /* 0x000fc40000000000 */
[----:B------:R-:W-:Y:S01]  /*0770*/  DFMA R82, R40, UR10, R82 ;  /* 0x0000000a28527c2b */ /* 0x000fe20008000052 */
[----:B------:R-:W-:Y:S01]  /*0780*/  UMOV UR10, 0x9eb91546 ;  /* 0x9eb91546000a7882 */ /* 0x000fe20000000000 */
[----:B------:R-:W-:Y:S02]  /*0790*/  UMOV UR11, 0x3fe16fdd ;  /* 0x3fe16fdd000b7882 */ /* 0x000fe40000000000 */
[----:B------:R-:W-:Y:S01]  /*07a0*/  DFMA R46, R6, -UR10, R46 ;  /* 0x8000000a062e7c2b */ /* 0x000fe2000800002e */
[----:B------:R-:W-:Y:S01]  /*07b0*/  UMOV UR10, 0x6b543294 ;  /* 0x6b543294000a7882 */ /* 0x000fe20000000000 */
[----:B------:R-:W-:Y:S02]  /*07c0*/  UMOV UR11, 0x3ff62979 ;  /* 0x3ff62979000b7882 */ /* 0x000fe40000000000 */
[----:B------:R-:W-:Y:S01]  /*07d0*/  DFMA R84, R60, -UR10, R82 ;  /* 0x8000000a3c547c2b */ /* 0x000fe20008000052 */
[----:B------:R-:W-:Y:S01]  /*07e0*/  UMOV UR10, 0x2104e308 ;  /* 0x2104e308000a7882 */ /* 0x000fe20000000000 */
[----:B------:R-:W-:-:S02]  /*07f0*/  UMOV UR11, 0x3fe7f6ff ;  /* 0x3fe7f6ff000b7882 */ /* 0x000fc40000000000 */
[----:B------:R-:W-:Y:S02]  /*0800*/  DFMA R82, R8, UR10, R46 ;  /* 0x0000000a08527c2b */ /* 0x000fe4000800002e */
[----:B------:R-:W-:Y:S01]  /*0810*/  DMUL R46, R10, UR12 ;  /* 0x0000000c0a2e7c28 */ /* 0x000fe20008000000 */
[----:B------:R-:W-:Y:S01]  /*0820*/  UMOV UR10, 0x611c7f2a ;  /* 0x611c7f2a000a7882 */ /* 0x000fe20000000000 */
[----:B------:R-:W-:Y:S01]  /*0830*/  UMOV UR11, 0x4008354c ;  /* 0x4008354c000b7882 */ /* 0x000fe20000000000 */
[----:B------:R-:W-:Y:S01]  /*0840*/  DFMA R84, R12, UR8, R84 ;  /* 0x000000080c547c2b */ /* 0x000fe20008000054 */
[----:B------:R-:W-:Y:S01]  /*0850*/  UMOV UR9, 0x3ffcdeb5 ;  /* 0x3ffcdeb500097882 */ /* 0x000fe20000000000 */
[----:B------:R-:W-:-:S03]  /*0860*/  UMOV UR12, 0x4d3873d8 ;  /* 0x4d3873d8000c7882 */ /* 0x000fc60000000000 */
[----:B------:R-:W-:Y:S01]  /*0870*/  DFMA R86, R14, UR10, -R46 ;  /* 0x0000000a0e567c2b */ /* 0x000fe2000800082e */
[----:B------:R-:W-:Y:S01]  /*0880*/  UMOV UR10, 0x8716e72f ;  /* 0x8716e72f000a7882 */ /* 0x000fe20000000000 */
[----:B------:R-:W-:Y:S01]  /*0890*/  UMOV UR11, 0x40320b31 ;  /* 0x40320b31000b7882 */ /* 0x000fe20000000000 */
[----:B------:R-:W-:Y:S01]  /*08a0*/  UMOV UR13, 0x4036a6bb ;  /* 0x4036a6bb000d7882 */ /* 0x000fe20000000000 */
[C---:B------:R-:W-:Y:S02]  /*08b0*/  DMUL R46, R4.reuse, -UR10 ;  /* 0x8000000a042e7c28 */ /* 0x040fe40008000000 */
[----:B------:R-:W-:Y:S02]  /*08c0*/  DMUL R88, R4, UR8 ;  /* 0x0000000804587c28 */ /* 0x000fe40008000000 */
[----:B------:R-:W-:Y:S01]  /*08d0*/  DMUL R90, R16, UR12 ;  /* 0x0000000c105a7c28 */ /* 0x000fe20008000000 */
[----:B------:R-:W-:Y:S01]  /*08e0*/  UMOV UR12, 0x63a51047 ;  /* 0x63a51047000c7882 */ /* 0x000fe20000000000 */
[----:B------:R-:W-:Y:S01]  /*08f0*/  UMOV UR13, 0x40104f90 ;  /* 0x40104f90000d7882 */ /* 0x000fe20000000000 */
[----:B------:R-:W-:Y:S01]  /*0900*/  STG.E.64 desc[UR4][R80.64], R82 ;  /* 0x0000005250007986 */ /* 0x000fe2000c101b04 */
[----:B------:R-:W-:Y:S01]  /*0910*/  DFMA R86, R18, UR12, R86 ;  /* 0x0000000c12567c2b */ /* 0x000fe20008000056 */
[----:B------:R-:W-:Y:S01]  /*0920*/  UMOV UR12, 0x107f25f0 ;  /* 0x107f25f0000c7882 */ /* 0x000fe20000000000 */
[----:B------:R-:W-:Y:S01]  /*0930*/  UMOV UR13, 0x40309f1b ;  /* 0x40309f1b000d7882 */ /* 0x000fe20000000000 */
[----:B------:R0:W-:Y:S01]  /*0940*/  STG.E.64 desc[UR4][R30.64], R84 ;  /* 0x000000541e007986 */ /* 0x0001e2000c101b04 */
[----:B------:R-:W-:-:S02]  /*0950*/  DFMA R88, R42, -UR22, R88 ;  /* 0x800000162a587c2b */ /* 0x000fc40008000058 */
[----:B------:R-:W-:Y:S01]  /*0960*/  DFMA R90, R20, UR14, -R90 ;  /* 0x0000000e145a7c2b */ /* 0x000fe2000800085a */
[----:B------:R-:W-:Y:S01]  /*0970*/  UMOV UR14, 0x66f5efc9 ;  /* 0x66f5efc9000e7882 */ /* 0x000fe20000000000 */
[----:B------:R-:W-:Y:S01]  /*0980*/  UMOV UR15, 0x400e33a4 ;  /* 0x400e33a4000f7882 */ /* 0x000fe20000000000 */
[----:B0-----:R-:W-:Y:S02]  /*0990*/  DFMA R30, R44, UR12, R46 ;  /* 0x0000000c2c1e7c2b */ /* 0x001fe4000800002e */
[----:B------:R-:W-:Y:S02]  /*09a0*/  DFMA R86, R22, -UR14, R86 ;  /* 0x8000000e16567c2b */ /* 0x000fe40008000056 */
[----:B------:R-:W-:-:S04]  /*09b0*/  DFMA R88, R6, UR16, R88 ;  /* 0x0000001006587c2b */ /* 0x000fc80008000058 */
[----:B------:R-:W-:Y:S01]  /*09c0*/  DFMA R30, R42, -UR18, R30 ;  /* 0x800000122a1e7c2b */ /* 0x000fe2000800001e */
[----:B------:R-:W-:Y:S01]  /*09d0*/  UMOV UR14, 0x83fa1cbf ;  /* 0x83fa1cbf000e7882 */ /* 0x000fe20000000000 */
[----:B------:R-:W-:Y:S01]  /*09e0*/  DFMA R90, R24, UR34, R90 ;  /* 0x00000022185a7c2b */ /* 0x000fe2000800005a */
[----:B------:R-:W-:Y:S01]  /*09f0*/  UMOV UR15, 0x40096b25 ;  /* 0x40096b25000f7882 */ /* 0x000fe20000000000 */
[----:B------:R-:W-:Y:S01]  /*0a00*/  UMOV UR18, 0x9eb91546 ;  /* 0x9eb9154600127882 */ /* 0x000fe20000000000 */
[----:B------:R-:W-:Y:S01]  /*0a10*/  UMOV UR19, 0x40216fdd ;  /* 0x40216fdd00137882 */ /* 0x000fe20000000000 */
[----:B------:R-:W-:Y:S02]  /*0a20*/  DFMA R86, R26, UR14, R86 ;  /* 0x0000000e1a567c2b */ /* 0x000fe40008000056 */
[----:B------:R-:W-:Y:S01]  /*0a30*/  DFMA R80, R6, UR18, R30 ;  /* 0x0000001206507c2b */ /* 0x000fe2000800001e */
[----:B------:R-:W-:Y:S01]  /*0a40*/  UMOV UR18, 0xdb5669fa ;  /* 0xdb5669fa00127882 */ /* 0x000fe20000000000 */
[----:B------:R-:W-:Y:S01]  /*0a50*/  DFMA R88, R8, -UR24, R88 ;  /* 0x8000001808587c2b */ /* 0x000fe20008000058 */
[----:B------:R-:W-:Y:S01]  /*0a60*/  UMOV UR19, 0x404f742e ;  /* 0x404f742e00137882 */ /* 0x000fe20000000000 */
[----:B------:R-:W-:Y:S01]  /*0a70*/  UMOV UR14, 0x46dbabe ;  /* 0x046dbabe000e7882 */ /* 0x000fe20000000000 */
[----:B------:R-:W-:Y:S01]  /*0a80*/  UMOV UR15, 0x4020ed30 ;  /* 0x4020ed30000f7882 */ /* 0x000fe20000000000 */
[----:B------:R-:W-:Y:S01]  /*0a90*/  DMUL R92, R32, UR18 ;  /* 0x00000012205c7c28 */ /* 0x000fe20008000000 */
[----:B------:R-:W-:Y:S01]  /*0aa0*/  UMOV UR18, 0x46dbabe ;  /* 0x046dbabe00127882 */ /* 0x000fe20000000000 */
[----:B------:R-:W-:Y:S01]  /*0ab0*/  UMOV UR19, 0x4020ed30 ;  /* 0x4020ed3000137882 */ /* 0x000fe20000000000 */
[----:B------:R-:W-:Y:S01]  /*0ac0*/  DFMA R90, R28, -UR14, R90 ;  /* 0x8000000e1c5a7c2b */ /* 0x000fe2000800005a */
[----:B------:R-:W-:Y:S01]  /*0ad0*/  STG.E.64 desc[UR4][R76.64], R86 ;  /* 0x000000564c007986 */ /* 0x000fe2000c101b04 */
[----:B------:R-:W-:Y:S01]  /*0ae0*/  DMUL R30, R10, UR18 ;  /* 0x000000120a1e7c28 */ /* 0x000fe20008000000 */
[----:B------:R-:W-:Y:S01]  /*0af0*/  UMOV UR18, 0xcd23ddfe ;  /* 0xcd23ddfe00127882 */ /* 0x000fe20000000000 */
[----:B------:R-:W-:Y:S01]  /*0b00*/  UMOV UR19, 0x40510ee8 ;  /* 0x40510ee800137882 */ /* 0x000fe20000000000 */
[----:B------:R0:W-:Y:S01]  /*0b10*/  STG.E.64 desc[UR4][R74.64], R88 ;  /* 0x000000584a007986 */ /* 0x0001e2000c101b04 */
[C---:B------:R-:W-:Y:S01]  /*0b20*/  DMUL R84, R70.reuse, UR20 ;  /* 0x0000001446547c28 */ /* 0x040fe20008000000 */
[----:B------:R-:W-:Y:S01]  /*0b30*/  UMOV UR21, 0x402e83c3 ;  /* 0x402e83c300157882 */ /* 0x000fe20000000000 */
[C---:B------:R-:W-:Y:S01]  /*0b40*/  DMUL R82, R70.reuse, UR16 ;  /* 0x0000001046527c28 */ /* 0x040fe20008000000 */
[----:B------:R-:W-:Y:S01]  /*0b50*/  STG.E.64 desc[UR4][R78.64], R90 ;  /* 0x0000005a4e007986 */ /* 0x000fe2000c101b04 */
[----:B------:R-:W-:Y:S01]  /*0b60*/  DFMA R92, R70, UR20, -R92 ;  /* 0x00000014465c7c2b */ /* 0x000fe2000800085c */
[----:B------:R-:W-:Y:S01]  /*0b70*/  UMOV UR16, 0x611c7f28 ;  /* 0x611c7f2800107882 */ /* 0x000fe20000000000 */
[----:B------:R-:W-:Y:S01]  /*0b80*/  UMOV UR17, 0x4028354c ;  /* 0x4028354c00117882 */ /* 0x000fe20000000000 */
[----:B------:R1:W-:Y:S01]  /*0b90*/  STG.E.64 desc[UR4][R68.64], R80 ;  /* 0x0000005044007986 */ /* 0x0003e2000c101b04 */
[----:B0-----:R-:W-:-:S02]  /*0ba0*/  DMUL R74, R40, UR18 ;  /* 0x00000012284a7c28 */ /* 0x001fc40008000000 */
[----:B------:R-:W-:Y:S01]  /*0bb0*/  DFMA R76, R14, UR16, -R30 ;  /* 0x000000100e4c7c2b */ /* 0x000fe2000800081e */
[----:B------:R-:W-:Y:S01]  /*0bc0*/  UMOV UR20, 0xe4704373 ;  /* 0xe470437300147882 */ /* 0x000fe20000000000 */
[----:B------:R-:W-:Y:S01]  /*0bd0*/  UMOV UR21, 0x400d8ca1 ;  /* 0x400d8ca100157882 */ /* 0x000fe20000000000 */
[C---:B-1----:R-:W-:Y:S01]  /*0be0*/  DMUL R80, R70.reuse, UR26 ;  /* 0x0000001a46507c28 */ /* 0x042fe20008000000 */
[----:B------:R-:W-:Y:S01]  /*0bf0*/  UMOV UR26, 0xd5c3e53a ;  /* 0xd5c3e53a001a7882 */ /* 0x000fe20000000000 */
[----:B------:R-:W-:Y:S02]  /*0c00*/  UMOV UR27, 0x404e83c3 ;  /* 0x404e83c3001b7882 */ /* 0x000fe40000000000 */
[----:B------:R-:W-:Y:S02]  /*0c10*/  DFMA R78, R70, UR26, -R74 ;  /* 0x0000001a464e7c2b */ /* 0x000fe4000800084a */
[----:B------:R-:W-:Y:S01]  /*0c20*/  DFMA R92, R60, -UR20, R92 ;  /* 0x800000143c5c7c2b */ /* 0x000fe2000800005c */
[----:B------:R-:W-:Y:S01]  /*0c30*/  UMOV UR20, 0x63a51046 ;  /* 0x63a5104600147882 */ /* 0x000fe20000000000 */
[----:B------:R-:W-:-:S02]  /*0c40*/  UMOV UR21, 0x40304f90 ;  /* 0x40304f9000157882 */ /* 0x000fc40000000000 */
[----:B------:R-:W-:Y:S02]  /*0c50*/  DFMA R68, R18, -UR20, R76 ;  /* 0x8000001412447c2b */ /* 0x000fe4000800004c */
[----:B------:R-:W-:Y:S02]  /*0c60*/  DFMA R76, R32, UR40, R84 ;  /* 0x00000028204c7c2b */ /* 0x000fe40008000054 */
[----:B------:R-:W-:Y:S01]  /*0c70*/  DFMA R84, R60, UR28, R78 ;  /* 0x0000001c3c547c2b */ /* 0x000fe2000800004e */
[----:B------:R-:W-:Y:S01]  /*0c80*/  UMOV UR28, 0x2104e308 ;  /* 0x2104e308001c7882 */ /* 0x000fe20000000000 */
[----:B------:R-:W-:Y:S01]  /*0c90*/  UMOV UR29, 0x3fe7f6ff ;  /* 0x3fe7f6ff001d7882 */ /* 0x000fe20000000000 */
[----:B------:R-:W-:Y:S01]  /*0ca0*/  UMOV UR26, 0xda1731d1 ;  /* 0xda1731d1001a7882 */ /* 0x000fe20000000000 */
[C---:B------:R-:W-:Y:S01]  /*0cb0*/  DFMA R80, R32.reuse, UR28, R80 ;  /* 0x0000001c20507c2b */ /* 0x040fe20008000050 */
[----:B------:R-:W-:Y:S01]  /*0cc0*/  UMOV UR27, 0x404a6d2f ;  /* 0x404a6d2f001b7882 */ /* 0x000fe20000000000 */
[----:B------:R-:W-:Y:S01]  /*0cd0*/  UMOV UR28, 0x6b543296 ;  /* 0x6b543296001c7882 */ /* 0x000fe20000000000 */
[----:B------:R-:W-:Y:S01]  /*0ce0*/  UMOV UR29, 0x40062979 ;  /* 0x40062979001d7882 */ /* 0x000fe20000000000 */
[----:B------:R-:W-:-:S02]  /*0cf0*/  DFMA R78, R32, -UR24, -R82 ;  /* 0x80000018204e7c2b */ /* 0x000fc40008000852 */
[----:B------:R-:W-:Y:S02]  /*0d00*/  DFMA R68, R22, UR26, R68 ;  /* 0x0000001a16447c2b */ /* 0x000fe40008000044 */
[----:B------:R-:W-:Y:S01]  /*0d10*/  DMUL R82, R44, UR28 ;  /* 0x0000001c2c527c28 */ /* 0x000fe20008000000 */
[----:B------:R-:W-:Y:S01]  /*0d20*/  UMOV UR28, 0x589296d ;  /* 0x0589296d001c7882 */ /* 0x000fe20000000000 */
[----:B------:R-:W-:Y:S01]  /*0d30*/  UMOV UR29, 0x4045287c ;  /* 0x4045287c001d7882 */ /* 0x000fe20000000000 */
[----:B------:R-:W-:Y:S02]  /*0d40*/  DFMA R92, R12, UR8, R92 ;  /* 0x000000080c5c7c2b */ /* 0x000fe4000800005c */
[----:B------:R-:W-:Y:S01]  /*0d50*/  DMUL R32, R10, UR28 ;  /* 0x0000001c0a207c28 */ /* 0x000fe20008000000 */
[----:B------:R-:W-:Y:S01]  /*0d60*/  UMOV UR24, 0xd37ad927 ;  /* 0xd37ad92700187882 */ /* 0x000fe20000000000 */
[----:B------:R-:W-:Y:S01]  /*0d70*/  UMOV UR25, 0x40563dc0 ;  /* 0x40563dc000197882 */ /* 0x000fe20000000000 */
[----:B------:R-:W-:Y:S01]  /*0d80*/  DFMA R86, R12, -UR10, R84 ;  /* 0x8000000a0c567c2b */ /* 0x000fe20008000054 */
[----:B------:R-:W-:Y:S01]  /*0d90*/  UMOV UR28, 0x40bdaa1d ;  /* 0x40bdaa1d001c7882 */ /* 0x000fe20000000000 */
[----:B------:R-:W-:Y:S01]  /*0da0*/  DFMA R84, R26, -UR24, R68 ;  /* 0x800000181a547c2b */ /* 0x000fe20008000044 */
[----:B------:R-:W-:Y:S01]  /*0db0*/  UMOV UR29, 0x40402388 ;  /* 0x40402388001d7882 */ /* 0x000fe20000000000 */
[----:B------:R-:W-:Y:S01]  /*0dc0*/  DFMA R88, R4, UR36, R82 ;  /* 0x0000002404587c2b */ /* 0x000fe20008000052 */
[----:B------:R0:W-:Y:S01]  /*0dd0*/  STG.E.64 desc[UR4][R72.64], R92 ;  /* 0x0000005c48007986 */ /* 0x0001e2000c101b04 */
[----:B------:R-:W-:Y:S01]  /*0de0*/  DMUL R68, R20, UR30 ;  /* 0x0000001e14447c28 */ /* 0x000fe20008000000 */
[----:B------:R-:W-:-:S02]  /*0df0*/  UMOV UR30, 0x63a51048 ;  /* 0x63a51048001e7882 */ /* 0x000fc40000000000 */
[----:B------:R1:W-:Y:S01]  /*0e00*/  STG.E.64 desc[UR4][R34.64], R84 ;  /* 0x0000005422007986 */ /* 0x0003e2000c101b04 */
[----:B------:R-:W-:Y:S01]  /*0e10*/  DMUL R90, R40, UR42 ;  /* 0x0000002a285a7c28 */ /* 0x000fe20008000000 */
[----:B------:R-:W-:Y:S01]  /*0e20*/  UMOV UR31, 0x40404f90 ;  /* 0x40404f90001f7882 */ /* 0x000fe20000000000 */
[----:B0-----:R-:W-:Y:S01]  /*0e30*/  DFMA R72, R14, -UR28, R32 ;  /* 0x8000001c0e487c2b */ /* 0x001fe20008000020 */
[----:B------:R0:W-:Y:S01]  /*0e40*/  STG.E.64 desc[UR4][R62.64], R86 ;  /* 0x000000563e007986 */ /* 0x0001e2000c101b04 */
[----:B-1----:R-:W-:Y:S02]  /*0e50*/  DFMA R84, R42, -UR38, R88 ;  /* 0x800000262a547c2b */ /* 0x002fe40008000058 */
[----:B------:R-:W-:Y:S01]  /*0e60*/  DMUL R34, R40, UR32 ;  /* 0x0000002028227c28 */ /* 0x000fe20008000000 */
[----:B------:R-:W-:Y:S01]  /*0e70*/  UMOV UR32, 0xd5c3e53a ;  /* 0xd5c3e53a00207882 */ /* 0x000fe20000000000 */
[----:B------:R-:W-:Y:S01]  /*0e80*/  DFMA R82, R16, UR26, -R68 ;  /* 0x0000001a10527c2b */ /* 0x000fe20008000844 */
[----:B------:R-:W-:Y:S01]  /*0e90*/  UMOV UR33, 0x401e83c3 ;  /* 0x401e83c300217882 */ /* 0x000fe20000000000 */
[----:B0-----:R-:W-:-:S02]  /*0ea0*/  DFMA R62, R18, -UR30, R72 ;  /* 0x8000001e123e7c2b */ /* 0x001fc40008000048 */
[----:B------:R-:W-:Y:S01]  /*0eb0*/  DFMA R72, R70, -UR44, R74 ;  /* 0x8000002c46487c2b */ /* 0x000fe2000800004a */
        /* <DEDUP_REMOVED lines=8> */
[----:B------:R-:W-:Y:S01]  /*0f40*/  DFMA R86, R22, UR32, R62 ;  /* 0x0000002016567c2b */ /* 0x000fe2000800003e */
[----:B------:R-:W-:Y:S01]  /*0f50*/  UMOV UR32, 0x4aa25ac6 ;  /* 0x4aa25ac600207882 */ /* 0x000fe20000000000 */
[----:B------:R-:W-:Y:S01]  /*0f60*/  DFMA R70, R70, -UR44, -R34 ;  /* 0x8000002c46467c2b */ /* 0x000fe20008000822 */
[----:B------:R-:W-:Y:S01]  /*0f70*/  UMOV UR33, 0x404b10ca ;  /* 0x404b10ca00217882 */ /* 0x000fe20000000000 */
[----:B------:R-:W-:-:S02]  /*0f80*/  DFMA R34, R24, UR34, R82 ;  /* 0x0000002218227c2b */ /* 0x000fc40008000052 */
[----:B------:R-:W-:Y:S01]  /*0f90*/  DMUL R62, R4, -UR32 ;  /* 0x80000020043e7c28 */ /* 0x000fe20008000000 */
[----:B------:R-:W-:Y:S01]  /*0fa0*/  UMOV UR34, 0x6a4981d ;  /* 0x06a4981d00227882 */ /* 0x000fe20000000000 */
[----:B------:R-:W-:Y:S01]  /*0fb0*/  UMOV UR35, 0x403963c8 ;  /* 0x403963c800237882 */ /* 0x000fe20000000000 */
[----:B------:R-:W-:Y:S01]  /*0fc0*/  DFMA R82, R40, -UR38, R76 ;  /* 0x8000002628527c2b */ /* 0x000fe2000800004c */
[----:B------:R-:W-:Y:S01]  /*0fd0*/  UMOV UR44, 0x107f25f0 ;  /* 0x107f25f0002c7882 */ /* 0x000fe20000000000 */
[----:B------:R-:W-:Y:S01]  /*0fe0*/  UMOV UR45, 0x40309f1b ;  /* 0x40309f1b002d7882 */ /* 0x000fe20000000000 */
[----:B------:R-:W-:Y:S02]  /*0ff0*/  DFMA R76, R28, -UR34, R34 ;  /* 0x800000221c4c7c2b */ /* 0x000fe40008000022 */
[----:B------:R-:W-:Y:S02]  /*1000*/  DFMA R88, R44, -UR44, R62 ;  /* 0x8000002c2c587c2b */ /* 0x000fe4000800003e */
[----:B------:R-:W-:Y:S01]  /*1010*/  DFMA R34, R40, -UR22, R78 ;  /* 0x8000001628227c2b */ /* 0x000fe2000800004e */
        /* <DEDUP_REMOVED lines=9> */
[----:B------:R-:W-:Y:S02]  /*10b0*/  DFMA R88, R42, UR42, R88 ;  /* 0x0000002a2a587c2b */ /* 0x000fe40008000058 */
[----:B0-----:R-:W-:Y:S01]  /*10c0*/  DMUL R36, R24, UR22 ;  /* 0x0000001618247c28 */ /* 0x001fe20008000000 */
[----:B------:R-:W-:Y:S01]  /*10d0*/  UMOV UR22, 0xd49eef6c ;  /* 0xd49eef6c00167882 */ /* 0x000fe20000000000 */
[----:B------:R-:W-:Y:S01]  /*10e0*/  UMOV UR23, 0x4064c6e1 ;  /* 0x4064c6e100177882 */ /* 0x000fe20000000000 */
[C---:B------:R-:W-:Y:S01]  /*10f0*/  DMUL R86, R60.reuse, UR38 ;  /* 0x000000263c567c28 */ /* 0x040fe20008000000 */
[----:B------:R-:W-:Y:S01]  /*1100*/  UMOV UR38, 0xda1731ce ;  /* 0xda1731ce00267882 */ /* 0x000fe20000000000 */
[----:B------:R-:W-:Y:S01]  /*1110*/  DMUL R78, R60, UR22 ;  /* 0x000000163c4e7c28 */ /* 0x000fe20008000000 */
[----:B------:R-:W-:Y:S01]  /*1120*/  UMOV UR39, 0x405a6d2f ;  /* 0x405a6d2f00277882 */ /* 0x000fe20000000000 */
[----:B------:R0:W-:Y:S01]  /*1130*/  STG.E.64 desc[UR4][R54.64], R84 ;  /* 0x0000005436007986 */ /* 0x0001e2000c101b04 */
[----:B------:R-:W-:Y:S01]  /*1140*/  UMOV UR42, 0xc6293f3d ;  /* 0xc6293f3d002a7882 */ /* 0x000fe20000000000 */
[----:B------:R-:W-:Y:S01]  /*1150*/  UMOV UR43, 0x405bb3d7 ;  /* 0x405bb3d7002b7882 */ /* 0x000fe20000000000 */
[----:B------:R-:W-:Y:S01]  /*1160*/  UMOV UR40, 0xe052ebec ;  /* 0xe052ebec00287882 */ /* 0x000fe20000000000 */
[----:B------:R-:W-:Y:S01]  /*1170*/  UMOV UR41, 0x4066e2d2 ;  /* 0x4066e2d200297882 */ /* 0x000fe20000000000 */
[----:B------:R1:W-:Y:S01]  /*1180*/  STG.E.64 desc[UR4][R38.64], R76 ;  /* 0x0000004c26007986 */ /* 0x0003e2000c101b04 */
[----:B------:R-:W-:Y:S01]  /*1190*/  DFMA R88, R6, -UR40, R88 ;  /* 0x8000002806587c2b */ /* 0x000fe20008000058 */
[----:B------:R-:W-:Y:S01]  /*11a0*/  UMOV UR40, 0x589296d ;  /* 0x0589296d00287882 */ /* 0x000fe20000000000 */
[----:B------:R-:W-:Y:S01]  /*11b0*/  UMOV UR41, 0x4055287c ;  /* 0x4055287c00297882 */ /* 0x000fe20000000000 */
[----:B0-----:R-:W-:-:S02]  /*11c0*/  DFMA R54, R16, UR38, -R36 ;  /* 0x0000002610367c2b */ /* 0x001fc40008000824 */
[----:B------:R-:W-:Y:S02]  /*11d0*/  DMUL R84, R60, UR42 ;  /* 0x0000002a3c547c28 */ /* 0x000fe40008000000 */
[----:B-1----:R-:W-:Y:S02]  /*11e0*/  DFMA R76, R40, UR46, -R78 ;  /* 0x0000002e284c7c2b */ /* 0x002fe4000800084e */
[----:B------:R-:W-:Y:S01]  /*11f0*/  DFMA R78, R60, -UR50, R82 ;  /* 0x800000323c4e7c2b */ /* 0x000fe20008000052 */
[----:B------:R-:W-:Y:S01]  /*1200*/  UMOV UR50, 0x8716e72f ;  /* 0x8716e72f00327882 */ /* 0x000fe20000000000 */
[----:B------:R-:W-:Y:S01]  /*1210*/  UMOV UR51, 0x40520b31 ;  /* 0x40520b3100337882 */ /* 0x000fe20000000000 */
[----:B------:R-:W-:Y:S02]  /*1220*/  DFMA R82, R28, UR40, R54 ;  /* 0x000000281c527c2b */ /* 0x000fe40008000036 */
[----:B------:R-:W-:Y:S02]  /*1230*/  DMUL R54, R4, UR50 ;  /* 0x0000003204367c28 */ /* 0x000fe40008000000 */
[----:B------:R-:W-:-:S02]  /*1240*/  DFMA R38, R40, -UR48, -R84 ;  /* 0x8000003028267c2b */ /* 0x000fc40008000854 */
[----:B------:R-:W-:Y:S01]  /*1250*/  DMUL R84, R18, -UR54 ;  /* 0x8000003612547c28 */ /* 0x000fe20008000000 */
[----:B------:R-:W-:Y:S01]  /*1260*/  UMOV UR54, 0xc6293f3a ;  /* 0xc6293f3a00367882 */ /* 0x000fe20000000000 */
[----:B------:R-:W-:Y:S01]  /*1270*/  UMOV UR55, 0x404bb3d7 ;  /* 0x404bb3d700377882 */ /* 0x000fe20000000000 */
[----:B------:R0:W-:Y:S01]  /*1280*/  STG.E.64 desc[UR4][R50.64], R88 ;  /* 0x0000005832007986 */ /* 0x0001e2000c101b04 */
[----:B------:R-:W-:Y:S01]  /*1290*/  UMOV UR52, 0xd49eef6c ;  /* 0xd49eef6c00347882 */ /* 0x000fe20000000000 */
[----:B------:R-:W-:Y:S01]  /*12a0*/  UMOV UR53, 0x4054c6e1 ;  /* 0x4054c6e100357882 */ /* 0x000fe20000000000 */
[----:B------:R-:W-:Y:S01]  /*12b0*/  UMOV UR56, 0x15062ffc ;  /* 0x15062ffc00387882 */ /* 0x000fe20000000000 */
[----:B------:R-:W-:Y:S01]  /*12c0*/  UMOV UR57, 0x403b4b0e ;  /* 0x403b4b0e00397882 */ /* 0x000fe20000000000 */
[----:B0-----:R-:W-:Y:S01]  /*12d0*/  DFMA R50, R44, -UR54, R54 ;  /* 0x800000362c327c2b */ /* 0x001fe20008000036 */
[----:B------:R-:W-:Y:S01]  /*12e0*/  UMOV UR54, 0x48d55f61 ;  /* 0x48d55f6100367882 */ /* 0x000fe20000000000 */
[----:B------:R-:W-:-:S02]  /*12f0*/  UMOV UR55, 0x403227f9 ;  /* 0x403227f900377882 */ /* 0x000fc40000000000 */
[----:B------:R-:W-:Y:S01]  /*1300*/  DFMA R84, R14, UR54, R84 ;  /* 0x000000360e547c2b */ /* 0x000fe20008000054 */
[----:B------:R-:W-:Y:S01]  /*1310*/  UMOV UR54, 0x8598f72 ;  /* 0x08598f7200367882 */ /* 0x000fe20000000000 */
[----:B------:R-:W-:Y:S01]  /*1320*/  UMOV UR55, 0x406bcd31 ;  /* 0x406bcd3100377882 */ /* 0x000fe20000000000 */
[----:B------:R-:W-:Y:S01]  /*1330*/  DFMA R72, R60, UR52, R72 ;  /* 0x000000343c487c2b */ /* 0x000fe20008000048 */
[----:B------:R0:W-:Y:S01]  /*1340*/  STG.E.64 desc[UR4][R48.64], R82 ;  /* 0x0000005230007986 */ /* 0x0001e2000c101b04 */
[----:B------:R-:W-:Y:S01]  /*1350*/  UMOV UR52, 0x611c7f2c ;  /* 0x611c7f2c00347882 */ /* 0x000fe20000000000 */
[----:B------:R-:W-:Y:S01]  /*1360*/  UMOV UR53, 0x4058354c ;  /* 0x4058354c00357882 */ /* 0x000fe20000000000 */
[----:B------:R-:W-:Y:S02]  /*1370*/  DFMA R40, R40, UR56, R86 ;  /* 0x0000003828287c2b */ /* 0x000fe40008000056 */
[----:B------:R-:W-:Y:S02]  /*1380*/  DFMA R86, R14, -UR52, R32 ;  /* 0x800000340e567c2b */ /* 0x000fe40008000020 */
[----:B------:R-:W-:-:S02]  /*1390*/  DFMA R78, R12, UR36, R78 ;  /* 0x000000240c4e7c2b */ /* 0x000fc4000800004e */
[----:B0-----:R-:W-:Y:S02]  /*13a0*/  DFMA R82, R26, UR54, R84 ;  /* 0x000000361a527c2b */ /* 0x001fe40008000054 */
[----:B------:R-:W-:Y:S01]  /*13b0*/  DFMA R84, R16, UR26, R68 ;  /* 0x0000001a10547c2b */ /* 0x000fe20008000044 */
[C---:B------:R-:W-:Y:S01]  /*13c0*/  IMAD.WIDE R68, R2.reuse, 0x8, R66 ;  /* 0x0000000802447825 */ /* 0x040fe200078e0242 */
[----:B------:R-:W-:Y:S01]  /*13d0*/  DFMA R88, R12, -UR32, R72 ;  /* 0x800000200c587c2b */ /* 0x000fe20008000048 */
[----:B------:R-:W-:Y:S01]  /*13e0*/  UMOV UR36, 0x7c8e5458 ;  /* 0x7c8e545800247882 */ /* 0x000fe20000000000 */
[----:B------:R-:W-:Y:S01]  /*13f0*/  UMOV UR37, 0x40646374 ;  /* 0x4064637400257882 */ /* 0x000fe20000000000 */
[----:B------:R-:W-:Y:S01]  /*1400*/  IMAD.WIDE R72, R2, 0x8, R68 ;  /* 0x0000000802487825 */ /* 0x000fe200078e0244 */
[----:B------:R-:W-:Y:S02]  /*1410*/  DFMA R90, R18, UR36, R86 ;  /* 0x00000024125a7c2b */ /* 0x000fe40008000056 */
[----:B------:R-:W-:-:S02]  /*1420*/  DFMA R86, R42, UR56, R50 ;  /* 0x000000382a567c2b */ /* 0x000fc40008000032 */
[C---:B------:R-:W-:Y:S01]  /*1430*/  DFMA R50, R60.reuse, UR12, R74 ;  /* 0x0000000c3c327c2b */ /* 0x040fe2000800004a */
[----:B------:R-:W-:Y:S01]  /*1440*/  UMOV UR54, 0xe4704373 ;  /* 0xe470437300367882 */ /* 0x000fe20000000000 */
[C---:B------:R-:W-:Y:S01]  /*1450*/  IMAD.WIDE R74, R2.reuse, 0x8, R72 ;  /* 0x00000008024a7825 */ /* 0x040fe200078e0248 */
[----:B------:R-:W-:Y:S01]  /*1460*/  UMOV UR55, 0x3fdd8ca1 ;  /* 0x3fdd8ca100377882 */ /* 0x000fe20000000000 */
[----:B------:R-:W-:Y:S01]  /*1470*/  UMOV UR56, 0xe84e7f22 ;  /* 0xe84e7f2200387882 */ /* 0x000fe20000000000 */
[----:B------:R-:W-:Y:S01]  /*1480*/  UMOV UR57, 0x4070843d ;  /* 0x4070843d00397882 */ /* 0x000fe20000000000 */
[----:B------:R-:W-:Y:S01]  /*1490*/  DFMA R48, R60, UR54, R80 ;  /* 0x000000363c307c2b */ /* 0x000fe20008000050 */
[----:B------:R0:W-:Y:S01]  /*14a0*/  STG.E.64 desc[UR4][R52.64], R86 ;  /* 0x0000005634007986 */ /* 0x0001e2000c101b04 */
[----:B------:R-:W-:Y:S02]  /*14b0*/  DFMA R90, R22, -UR56, R90 ;  /* 0x80000038165a7c2b */ /* 0x000fe4000800005a */
[----:B------:R-:W-:Y:S01]  /*14c0*/  DMUL R80, R4, UR8 ;  /* 0x0000000804507c28 */ /* 0x000fe20008000000 */
[----:B------:R1:W-:Y:S01]  /*14d0*/  STG.E.64 desc[UR4][R56.64], R78 ;  /* 0x0000004e38007986 */ /* 0x0003e2000c101b04 */
[----:B------:R-:W-:Y:S01]  /*14e0*/  UMOV UR26, 0xe4704373 ;  /* 0xe4704373001a7882 */ /* 0x000fe20000000000 */
[----:B------:R-:W-:Y:S01]  /*14f0*/  UMOV UR27, 0x400d8ca1 ;  /* 0x400d8ca1001b7882 */ /* 0x000fe20000000000 */
[----:B------:R-:W-:Y:S01]  /*1500*/  UMOV UR12, 0x46dbabe ;  /* 0x046dbabe000c7882 */ /* 0x000fe20000000000 */
[----:B------:R2:W-:Y:S01]  /*1510*/  STG.E.64 desc[UR4][R58.64], R82 ;  /* 0x000000523a007986 */ /* 0x0005e2000c101b04 */
[----:B------:R-:W-:Y:S01]  /*1520*/  UMOV UR13, 0x4050ed30 ;  /* 0x4050ed30000d7882 */ /* 0x000fe20000000000 */
[----:B0-----:R-:W-:-:S02]  /*1530*/  IMAD.WIDE R86, R2, 0x8, R74 ;  /* 0x0000000802567825 */ /* 0x001fc400078e024a */
[----:B------:R-:W-:Y:S01]  /*1540*/  STG.E.64 desc[UR4][R64.64], R88 ;  /* 0x0000005840007986 */ /* 0x000fe2000c101b04 */
[----:B------:R-:W-:Y:S01]  /*1550*/  DMUL R52, R10, UR12 ;  /* 0x0000000c0a347c28 */ /* 0x000fe20008000000 */
[----:B------:R-:W-:Y:S01]  /*1560*/  UMOV UR54, 0xa4f171e4 ;  /* 0xa4f171e400367882 */ /* 0x000fe20000000000 */
[----:B-1----:R-:W-:Y:S01]  /*1570*/  DFMA R56, R60, -UR44, R70 ;  /* 0x8000002c3c387c2b */ /* 0x002fe20008000046 */
[----:B------:R0:W-:Y:S01]  /*1580*/  STG.E.64 desc[UR4][R66.64], R90 ;  /* 0x0000005a42007986 */ /* 0x0001e2000c101b04 */
[----:B------:R-:W-:Y:S01]  /*1590*/  UMOV UR55, 0x404cdeb5 ;  /* 0x404cdeb500377882 */ /* 0x000fe20000000000 */
[C---:B------:R-:W-:Y:S01]  /*15a0*/  IMAD.WIDE R70, R2.reuse, 0x8, R86 ;  /* 0x0000000802467825 */ /* 0x040fe200078e0256 */
[----:B------:R-:W-:Y:S01]  /*15b0*/  DMUL R78, R12, UR54 ;  /* 0x000000360c4e7c28 */ /* 0x000fe20008000000 */
[----:B------:R-:W-:Y:S01]  /*15c0*/  UMOV UR12, 0xe223233 ;  /* 0x0e223233000c7882 */ /* 0x000fe20000000000 */
[----:B------:R-:W-:Y:S01]  /*15d0*/  UMOV UR13, 0x404d0cc2 ;  /* 0x404d0cc2000d7882 */ /* 0x000fe20000000000 */
[----:B------:R-:W-:Y:S01]  /*15e0*/  UMOV UR44, 0xd5c3e53a ;  /* 0xd5c3e53a002c7882 */ /* 0x000fe20000000000 */
[----:B------:R-:W-:Y:S01]  /*15f0*/  UMOV UR45, 0x402e83c3 ;  /* 0x402e83c3002d7882 */ /* 0x000fe20000000000 */
[----:B--2---:R-:W-:Y:S01]  /*1600*/  IMAD.WIDE R82, R2, 0x8, R70 ;  /* 0x0000000802527825 */ /* 0x004fe200078e0246 */
[----:B0-----:R-:W-:Y:S01]  /*1610*/  DFMA R66, R44, UR26, R80 ;  /* 0x0000001a2c427c2b */ /* 0x001fe20008000050 */
[----:B------:R-:W-:Y:S01]  /*1620*/  UMOV UR26, 0x6b543296 ;  /* 0x6b543296001a7882 */ /* 0x000fe20000000000 */
[----:B------:R-:W-:Y:S01]  /*1630*/  DFMA R84, R24, -UR20, R84 ;  /* 0x8000001418547c2b */ /* 0x000fe20008000054 */
[----:B------:R-:W-:Y:S01]  /*1640*/  UMOV UR27, 0x40562979 ;  /* 0x40562979001b7882 */ /* 0x000fe20000000000 */
[----:B------:R-:W-:-:S02]  /*1650*/  DFMA R64, R14, UR12, -R52 ;  /* 0x0000000c0e407c2b */ /* 0x000fc40008000834 */
[----:B------:R-:W-:Y:S02]  /*1660*/  DFMA R58, R60, UR26, -R78 ;  /* 0x0000001a3c3a7c2b */ /* 0x000fe4000800084e */
[----:B------:R-:W-:Y:S01]  /*1670*/  DFMA R66, R6, -UR44, R66 ;  /* 0x8000002c06427c2b */ /* 0x000fe20008000042 */
[----:B------:R-:W-:Y:S01]  /*1680*/  UMOV UR44, 0xe4704374 ;  /* 0xe4704374002c7882 */ /* 0x000fe20000000000 */
[----:B------:R-:W-:Y:S02]  /*1690*/  UMOV UR45, 0x403d8ca1 ;  /* 0x403d8ca1002d7882 */ /* 0x000fe40000000000 */
[----:B------:R-:W-:Y:S01]  /*16a0*/  DFMA R60, R60, -UR44, -R78 ;  /* 0x8000002c3c3c7c2b */ /* 0x000fe2000800084e */
[----:B------:R-:W-:Y:S01]  /*16b0*/  IMAD.WIDE R78, R2, 0x8, R82 ;  /* 0x00000008024e7825 */ /* 0x000fe200078e0252 */
[----:B------:R-:W-:Y:S01]  /*16c0*/  UMOV UR26, 0x63a51048 ;  /* 0x63a51048001a7882 */ /* 0x000fe20000000000 */
[----:B------:R-:W-:Y:S01]  /*16d0*/  UMOV UR27, 0x40404f90 ;  /* 0x40404f90001b7882 */ /* 0x000fe20000000000 */
[----:B------:R-:W-:-:S02]  /*16e0*/  DFMA R76, R12, UR50, R76 ;  /* 0x000000320c4c7c2b */ /* 0x000fc4000800004c */
[----:B------:R-:W-:Y:S02]  /*16f0*/  DFMA R64, R18, UR26, R64 ;  /* 0x0000001a12407c2b */ /* 0x000fe40008000040 */
[----:B------:R-:W-:Y:S01]  /*1700*/  DFMA R84, R28, -UR34, R84 ;  /* 0x800000221c547c2b */ /* 0x000fe20008000054 */
[----:B------:R-:W-:Y:S01]  /*1710*/  UMOV UR34, 0xd49eef6c ;  /* 0xd49eef6c00227882 */ /* 0x000fe20000000000 */
[----:B------:R-:W-:Y:S01]  /*1720*/  UMOV UR35, 0x4054c6e1 ;  /* 0x4054c6e100237882 */ /* 0x000fe20000000000 */
[----:B------:R-:W-:Y:S01]  /*1730*/  IMAD.WIDE R80, R2, 0x8, R78 ;  /* 0x0000000802507825 */ /* 0x000fe200078e024e */
[----:B------:R-:W-:Y:S01]  /*1740*/  DFMA R62, R44, -UR34, R62 ;  /* 0x800000222c3e7c2b */ /* 0x000fe2000800003e */
[----:B------:R-:W-:Y:S01]  /*1750*/  STG.E.64 desc[UR4][R68.64], R76 ;  /* 0x0000004c44007986 */ /* 0x000fe2000c101b04 */
[----:B------:R-:W-:Y:S01]  /*1760*/  UMOV UR44, 0xdb5669fa ;  /* 0xdb5669fa002c7882 */ /* 0x000fe20000000000 */
[----:B------:R-:W-:Y:S02]  /*1770*/  UMOV UR45, 0x404f742e ;  /* 0x404f742e002d7882 */ /* 0x000fe40000000000 */
[----:B------:R0:W-:Y:S01]  /*1780*/  STG.E.64 desc[UR4][R72.64], R64 ;  /* 0x0000004048007986 */ /* 0x0001e2000c101b04 */
[----:B------:R-:W-:-:S02]  /*1790*/  DFMA R90, R8, -UR44, R66 ;  /* 0x8000002c085a7c2b */ /* 0x000fc40008000042 */
[----:B------:R-:W-:Y:S01]  /*17a0*/  DFMA R62, R42, UR18, R62 ;  /* 0x000000122a3e7c2b */ /* 0x000fe2000800003e */
[----:B------:R-:W-:Y:S01]  /*17b0*/  UMOV UR44, 0xe068a981 ;  /* 0xe068a981002c7882 */ /* 0x000fe20000000000 */
[----:B------:R-:W-:Y:S01]  /*17c0*/  UMOV UR45, 0x407605a7 ;  /* 0x407605a7002d7882 */ /* 0x000fe20000000000 */
[C---:B0-----:R-:W-:Y:S01]  /*17d0*/  IMAD.WIDE R64, R2.reuse, 0x8, R80 ;  /* 0x0000000802407825 */ /* 0x041fe200078e0250 */
[----:B------:R-:W-:Y:S01]  /*17e0*/  DMUL R88, R16, -UR44 ;  /* 0x8000002c10587c28 */ /* 0x000fe20008000000 */
[----:B------:R-:W-:Y:S01]  /*17f0*/  UMOV UR34, 0x659a6f44 ;  /* 0x659a6f4400227882 */ /* 0x000fe20000000000 */
[----:B------:R-:W-:Y:S01]  /*1800*/  UMOV UR35, 0x4073125a ;  /* 0x4073125a00237882 */ /* 0x000fe20000000000 */
[C---:B------:R-:W-:Y:S01]  /*1810*/  IMAD.WIDE R66, R2.reuse, 0x8, R64 ;  /* 0x0000000802427825 */ /* 0x040fe200078e0240 */
[----:B------:R0:W-:Y:S01]  /*1820*/  STG.E.64 desc[UR4][R74.64], R90 ;  /* 0x0000005a4a007986 */ /* 0x0001e2000c101b04 */
[----:B------:R-:W-:Y:S01]  /*1830*/  DMUL R68, R44, UR42 ;  /* 0x0000002a2c447c28 */ /* 0x000fe20008000000 */
[----:B------:R-:W-:Y:S01]  /*1840*/  UMOV UR44, 0x589296d ;  /* 0x0589296d002c7882 */ /* 0x000fe20000000000 */
[----:B------:R-:W-:Y:S01]  /*1850*/  UMOV UR45, 0x4065287c ;  /* 0x4065287c002d7882 */ /* 0x000fe20000000000 */
[----:B------:R-:W-:Y:S01]  /*1860*/  UMOV UR18, 0xa4f171e4 ;  /* 0xa4f171e400127882 */ /* 0x000fe20000000000 */
[----:B------:R-:W-:Y:S01]  /*1870*/  UMOV UR19, 0x3fdcdeb5 ;  /* 0x3fdcdeb500137882 */ /* 0x000fe20000000000 */
[----:B------:R-:W-:Y:S01]  /*1880*/  UMOV UR54, 0x98beb8e8 ;  /* 0x98beb8e800367882 */ /* 0x000fe20000000000 */
[----:B------:R-:W-:Y:S01]  /*1890*/  UMOV UR55, 0x4048eea8 ;  /* 0x4048eea800377882 */ /* 0x000fe20000000000 */
[----:B------:R1:W-:Y:S01]  /*18a0*/  STG.E.64 desc[UR4][R86.64], R84 ;  /* 0x0000005456007986 */ /* 0x0003e2000c101b04 */
[----:B0-----:R-:W-:Y:S01]  /*18b0*/  DFMA R74, R6, UR34, R62 ;  /* 0x00000022064a7c2b */ /* 0x001fe2000800003e */
[C---:B------:R-:W-:Y:S01]  /*18c0*/  IMAD.WIDE R62, R2.reuse, 0x8, R66 ;  /* 0x00000008023e7825 */ /* 0x040fe200078e0242 */
[----:B------:R-:W-:Y:S01]  /*18d0*/  DFMA R88, R28, UR44, R88 ;  /* 0x0000002c1c587c2b */ /* 0x000fe20008000058 */
[----:B------:R-:W-:Y:S01]  /*18e0*/  UMOV UR44, 0xa4f171e4 ;  /* 0xa4f171e4002c7882 */ /* 0x000fe20000000000 */
[----:B------:R-:W-:Y:S01]  /*18f0*/  DMUL R76, R4, UR18 ;  /* 0x00000012044c7c28 */ /* 0x000fe20008000000 */
[----:B------:R-:W-:Y:S01]  /*1900*/  UMOV UR45, 0x404cdeb5 ;  /* 0x404cdeb5002d7882 */ /* 0x000fe20000000000 */
[----:B-1----:R-:W-:Y:S01]  /*1910*/  DFMA R84, R44, -UR54, R46 ;  /* 0x800000362c547c2b */ /* 0x002fe2000800002e */
[----:B------:R-:W-:Y:S01]  /*1920*/  UMOV UR34, 0x8716e72e ;  /* 0x8716e72e00227882 */ /* 0x000fe20000000000 */
[----:B------:R-:W-:Y:S01]  /*1930*/  IMAD.WIDE R46, R2, 0x8, R62 ;  /* 0x00000008022e7825 */ /* 0x000fe200078e023e */
[----:B------:R-:W-:Y:S01]  /*1940*/  UMOV UR35, 0x40620b31 ;  /* 0x40620b3100237882 */ /* 0x000fe20000000000 */
[----:B------:R-:W-:-:S02]  /*1950*/  DMUL R72, R4, -UR44 ;  /* 0x8000002c04487c28 */ /* 0x000fc40008000000 */
[----:B------:R-:W-:Y:S01]  /*1960*/  DFMA R90, R4, UR34, R68 ;  /* 0x00000022045a7c2b */ /* 0x000fe20008000044 */
[----:B------:R-:W-:Y:S01]  /*1970*/  UMOV UR42, 0x6b543294 ;  /* 0x6b543294002a7882 */ /* 0x000fe20000000000 */
[----:B------:R-:W-:Y:S01]  /*1980*/  UMOV UR43, 0x3ff62979 ;  /* 0x3ff62979002b7882 */ /* 0x000fe20000000000 */
[----:B------:R-:W-:Y:S01]  /*1990*/  IMAD.WIDE R68, R2, 0x8, R46 ;  /* 0x0000000802447825 */ /* 0x000fe200078e022e */
[C---:B------:R-:W-:Y:S01]  /*19a0*/  DFMA R76, R44.reuse, UR42, R76 ;  /* 0x0000002a2c4c7c2b */ /* 0x040fe2000800004c */
[----:B------:R-:W-:Y:S01]  /*19b0*/  UMOV UR42, 0xe4704374 ;  /* 0xe4704374002a7882 */ /* 0x000fe20000000000 */
[----:B------:R-:W-:Y:S01]  /*19c0*/  UMOV UR43, 0x403d8ca1 ;  /* 0x403d8ca1002b7882 */ /* 0x000fe20000000000 */
[C---:B------:R-:W-:Y:S01]  /*19d0*/  DFMA R86, R44.reuse, UR22, R54 ;  /* 0x000000162c567c2b */ /* 0x040fe20008000036 */
[----:B------:R-:W-:Y:S01]  /*19e0*/  UMOV UR22, 0x6b543296 ;  /* 0x6b54329600167882 */ /* 0x000fe20000000000 */
[----:B------:R-:W-:Y:S01]  /*19f0*/  UMOV UR23, 0x40562979 ;  /* 0x4056297900177882 */ /* 0x000fe20000000000 */
[----:B------:R-:W-:-:S02]  /*1a00*/  DFMA R54, R44, UR42, R72 ;  /* 0x0000002a2c367c2b */ /* 0x000fc40008000048 */
[----:B------:R-:W-:Y:S02]  /*1a10*/  DFMA R72, R44, -UR22, R72 ;  /* 0x800000162c487c2b */ /* 0x000fe40008000048 */
[----:B------:R-:W-:Y:S01]  /*1a20*/  DFMA R90, R42, -UR48, R90 ;  /* 0x800000302a5a7c2b */ /* 0x000fe2000800005a */
[C---:B------:R-:W-:Y:S01]  /*1a30*/  IMAD.WIDE R44, R2.reuse, 0x8, R68 ;  /* 0x00000008022c7825 */ /* 0x040fe200078e0244 */
[----:B------:R-:W-:Y:S01]  /*1a40*/  UMOV UR22, 0x46dbabf ;  /* 0x046dbabf00167882 */ /* 0x000fe20000000000 */
[----:B------:R-:W-:Y:S01]  /*1a50*/  UMOV UR23, 0x4060ed30 ;  /* 0x4060ed3000177882 */ /* 0x000fe20000000000 */
[----:B------:R0:W-:Y:S04]  /*1a60*/  STG.E.64 desc[UR4][R70.64], R74 ;  /* 0x0000004a46007986 */ /* 0x0001e8000c101b04 */
[----:B------:R-:W-:Y:S04]  /*1a70*/  STG.E.64 desc[UR4][R82.64], R88 ;  /* 0x0000005852007986 */ /* 0x000fe8000c101b04 */
[----:B------:R1:W-:Y:S01]  /*1a80*/  STG.E.64 desc[UR4][R78.64], R90 ;  /* 0x0000005a4e007986 */ /* 0x0003e2000c101b04 */
[----:B0-----:R-:W-:Y:S01]  /*1a90*/  DMUL R70, R28, UR22 ;  /* 0x000000161c467c28 */ /* 0x001fe20008000000 */
[----:B------:R-:W-:Y:S01]  /*1aa0*/  UMOV UR22, 0xea722246 ;  /* 0xea72224600167882 */ /* 0x000fe20000000000 */
[----:B------:R-:W-:Y:S01]  /*1ab0*/  UMOV UR23, 0x40037ec0 ;  /* 0x40037ec000177882 */ /* 0x000fe20000000000 */
[C---:B------:R-:W-:Y:S01]  /*1ac0*/  IMAD.WIDE R74, R2.reuse, 0x8, R44 ;  /* 0x00000008024a7825 */ /* 0x040fe200078e022c */
[C---:B-1----:R-:W-:Y:S01]  /*1ad0*/  DFMA R78, R42.reuse, UR22, R76 ;  /* 0x000000162a4e7c2b */ /* 0x042fe2000800004c */
[----:B------:R-:W-:Y:S01]  /*1ae0*/  UMOV UR22, 0xcd23ddfe ;  /* 0xcd23ddfe00167882 */ /* 0x000fe20000000000 */
[----:B------:R-:W-:Y:S01]  /*1af0*/  UMOV UR23, 0x40510ee8 ;  /* 0x40510ee800177882 */ /* 0x000fe20000000000 */
[----:B------:R-:W-:Y:S01]  /*1b00*/  IMAD.WIDE R76, R2, 0x8, R74 ;  /* 0x00000008024c7825 */ /* 0x000fe200078e024a */
[----:B------:R-:W-:Y:S01]  /*1b10*/  DFMA R84, R42, -UR22, R84 ;  /* 0x800000162a547c2b */ /* 0x000fe20008000054 */
[----:B------:R-:W-:Y:S01]  /*1b20*/  UMOV UR22, 0xd5c3e53b ;  /* 0xd5c3e53b00167882 */ /* 0x000fe20000000000 */
[----:B------:R-:W-:-:S02]  /*1b30*/  UMOV UR23, 0x400e83c3 ;  /* 0x400e83c300177882 */ /* 0x000fc40000000000 */
[----:B------:R-:W-:Y:S01]  /*1b40*/  DFMA R82, R6, UR22, R78 ;  /* 0x0000001606527c2b */ /* 0x000fe2000800004e */
[----:B------:R-:W-:Y:S01]  /*1b50*/  UMOV UR42, 0x4d3873d8 ;  /* 0x4d3873d8002a7882 */ /* 0x000fe20000000000 */
[C---:B------:R-:W-:Y:S01]  /*1b60*/  IMAD.WIDE R78, R2.reuse, 0x8, R76 ;  /* 0x00000008024e7825 */ /* 0x040fe200078e024c */
[----:B------:R-:W-:Y:S01]  /*1b70*/  UMOV UR43, 0x4036a6bb ;  /* 0x4036a6bb002b7882 */ /* 0x000fe20000000000 */
[----:B------:R-:W-:Y:S01]  /*1b80*/  DFMA R42, R42, UR46, R86 ;  /* 0x0000002e2a2a7c2b */ /* 0x000fe20008000056 */
[----:B------:R-:W-:Y:S01]  /*1b90*/  UMOV UR22, 0x5257f6a ;  /* 0x05257f6a00167882 */ /* 0x000fe20000000000 */
[----:B------:R-:W-:Y:S01]  /*1ba0*/  UMOV UR23, 0x401af5df ;  /* 0x401af5df00177882 */ /* 0x000fe20000000000 */
[----:B------:R-:W-:Y:S02]  /*1bb0*/  DMUL R86, R16, UR42 ;  /* 0x0000002a10567c28 */ /* 0x000fe40008000000 */
[----:B------:R-:W-:Y:S01]  /*1bc0*/  DFMA R8, R8, UR22, R82 ;  /* 0x0000001608087c2b */ /* 0x000fe20008000052 */
[----:B------:R-:W-:Y:S01]  /*1bd0*/  IMAD.WIDE R82, R2, 0x8, R78 ;  /* 0x0000000802527825 */ /* 0x000fe200078e024e */
[----:B------:R-:W-:Y:S01]  /*1be0*/  DADD R92, R36, -R70 ;  /* 0x00000000245c7229 */ /* 0x000fe20000000846 */
[----:B------:R-:W-:Y:S01]  /*1bf0*/  UMOV UR22, 0x83fa1cbe ;  /* 0x83fa1cbe00167882 */ /* 0x000fe20000000000 */
[----:B------:R-:W-:Y:S01]  /*1c00*/  UMOV UR23, 0x40396b25 ;  /* 0x40396b2500177882 */ /* 0x000fe20000000000 */
[----:B------:R-:W-:-:S02]  /*1c10*/  DFMA R30, R14, UR16, R30 ;  /* 0x000000100e1e7c2b */ /* 0x000fc4000800001e */
[----:B------:R-:W-:Y:S01]  /*1c20*/  DFMA R86, R20, -UR22, -R86 ;  /* 0x8000001614567c2b */ /* 0x000fe20008000856 */
[C---:B------:R-:W-:Y:S01]  /*1c30*/  IMAD.WIDE R20, R2.reuse, 0x8, R82 ;  /* 0x0000000802147825 */ /* 0x040fe200078e0252 */
[----:B------:R0:W-:Y:S01]  /*1c40*/  STG.E.64 desc[UR4][R80.64], R92 ;  /* 0x0000005c50007986 */ /* 0x0001e2000c101b04 */
[----:B------:R-:W-:Y:S01]  /*1c50*/  UMOV UR16, 0xd5c3e53a ;  /* 0xd5c3e53a00107882 */ /* 0x000fe20000000000 */
[----:B------:R-:W-:Y:S01]  /*1c60*/  UMOV UR17, 0x404e83c3 ;  /* 0x404e83c300117882 */ /* 0x000fe20000000000 */
[----:B------:R-:W-:Y:S02]  /*1c70*/  DFMA R16, R16, UR38, R36 ;  /* 0x0000002610107c2b */ /* 0x000fe40008000024 */
[----:B------:R-:W-:Y:S02]  /*1c80*/  DFMA R6, R6, -UR16, R84 ;  /* 0x8000001006067c2b */ /* 0x000fe40008000054 */
[----:B0-----:R-:W-:Y:S01]  /*1c90*/  DFMA R80, R18, -UR20, R30 ;  /* 0x8000001412507c2b */ /* 0x001fe2000800001e */
[C---:B------:R-:W-:Y:S01]  /*1ca0*/  IMAD.WIDE R30, R2.reuse, 0x8, R20 ;  /* 0x00000008021e7825 */ /* 0x040fe200078e0214 */
[----:B------:R-:W-:Y:S01]  /*1cb0*/  DFMA R84, R12, UR8, R34 ;  /* 0x000000080c547c2b */ /* 0x000fe20008000022 */
[----:B------:R-:W-:Y:S01]  /*1cc0*/  UMOV UR8, 0x63a51045 ;  /* 0x63a5104500087882 */ /* 0x000fe20000000000 */
[----:B------:R-:W-:Y:S01]  /*1cd0*/  UMOV UR9, 0x40604f90 ;  /* 0x40604f9000097882 */ /* 0x000fe20000000000 */
[----:B------:R-:W-:Y:S01]  /*1ce0*/  IMAD.WIDE R36, R2, 0x8, R30 ;  /* 0x0000000802247825 */ /* 0x000fe200078e021e */
[----:B------:R-:W-:-:S02]  /*1cf0*/  DFMA R34, R24, -UR20, R86 ;  /* 0x8000001418227c2b */ /* 0x000fc40008000056 */
[----:B------:R-:W-:Y:S01]  /*1d00*/  DFMA R24, R24, -UR8, -R70 ;  /* 0x8000000818187c2b */ /* 0x000fe20008000846 */
[C---:B------:R-:W-:Y:S01]  /*1d10*/  IMAD.WIDE R70, R2.reuse, 0x8, R36 ;  /* 0x0000000802467825 */ /* 0x040fe200078e0224 */
[----:B------:R-:W-:Y:S01]  /*1d20*/  UMOV UR16, 0xda1731d1 ;  /* 0xda1731d100107882 */ /* 0x000fe20000000000 */
[----:B------:R-:W-:Y:S01]  /*1d30*/  UMOV UR17, 0x404a6d2f ;  /* 0x404a6d2f00117882 */ /* 0x000fe20000000000 */
[----:B------:R-:W-:Y:S02]  /*1d40*/  DFMA R88, R12, -UR32, R50 ;  /* 0x800000200c587c2b */ /* 0x000fe40008000032 */
[----:B------:R-:W-:Y:S01]  /*1d50*/  DFMA R80, R22, -UR16, R80 ;  /* 0x8000001016507c2b */ /* 0x000fe20008000050 */
[----:B------:R-:W-:Y:S01]  /*1d60*/  IMAD.WIDE R50, R2, 0x8, R70 ;  /* 0x0000000802327825 */ /* 0x000fe200078e0246 */
[----:B------:R-:W-:Y:S01]  /*1d70*/  DFMA R90, R14, -UR52, -R32 ;  /* 0x800000340e5a7c2b */ /* 0x000fe20008000820 */
[----:B------:R0:W-:Y:S01]  /*1d80*/  STG.E.64 desc[UR4][R64.64], R54 ;  /* 0x0000003640007986 */ /* 0x0001e2000c101b04 */
[----:B------:R-:W-:Y:S01]  /*1d90*/  UMOV UR8, 0xf263326f ;  /* 0xf263326f00087882 */ /* 0x000fe20000000000 */
[----:B------:R-:W-:Y:S01]  /*1da0*/  UMOV UR9, 0x40362219 ;  /* 0x4036221900097882 */ /* 0x000fe20000000000 */
[----:B------:R-:W-:Y:S01]  /*1db0*/  UMOV UR16, 0x46dbabe ;  /* 0x046dbabe00107882 */ /* 0x000fe20000000000 */
[----:B------:R-:W-:Y:S01]  /*1dc0*/  UMOV UR17, 0x4010ed30 ;  /* 0x4010ed3000117882 */ /* 0x000fe20000000000 */
[----:B------:R-:W-:-:S02]  /*1dd0*/  DFMA R86, R26, -UR24, R80 ;  /* 0x800000181a567c2b */ /* 0x000fc40008000050 */
[----:B------:R-:W-:Y:S02]  /*1de0*/  DMUL R80, R14, -UR8 ;  /* 0x800000080e507c28 */ /* 0x000fe40008000000 */
[----:B------:R-:W-:Y:S01]  /*1df0*/  DMUL R92, R10, UR16 ;  /* 0x000000100a5c7c28 */ /* 0x000fe20008000000 */
[C---:B0-----:R-:W-:Y:S01]  /*1e00*/  IMAD.WIDE R54, R2.reuse, 0x8, R50 ;  /* 0x0000000802367825 */ /* 0x041fe200078e0232 */
[----:B------:R0:W-:Y:S01]  /*1e10*/  STG.E.64 desc[UR4][R66.64], R84 ;  /* 0x0000005442007986 */ /* 0x0001e2000c101b04 */
[----:B------:R-:W-:Y:S01]  /*1e20*/  DFMA R90, R18, UR36, R90 ;  /* 0x00000024125a7c2b */ /* 0x000fe2000800005a */
[----:B------:R-:W-:Y:S01]  /*1e30*/  UMOV UR8, 0xe07d67b3 ;  /* 0xe07d67b300087882 */ /* 0x000fe20000000000 */
[----:B------:R-:W-:Y:S01]  /*1e40*/  UMOV UR9, 0x40335836 ;  /* 0x4033583600097882 */ /* 0x000fe20000000000 */
[----:B------:R-:W-:Y:S01]  /*1e50*/  UMOV UR16, 0x611c7f2a ;  /* 0x611c7f2a00107882 */ /* 0x000fe20000000000 */
[----:B------:R-:W-:Y:S01]  /*1e60*/  UMOV UR17, 0x4008354c ;  /* 0x4008354c00117882 */ /* 0x000fe20000000000 */
[----:B------:R-:W-:Y:S01]  /*1e70*/  DFMA R64, R10, UR8, R80 ;  /* 0x000000080a407c2b */ /* 0x000fe20008000050 */
[----:B------:R-:W-:Y:S01]  /*1e80*/  UMOV UR8, 0xe84e7f22 ;  /* 0xe84e7f2200087882 */ /* 0x000fe20000000000 */
[C---:B------:R-:W-:Y:S01]  /*1e90*/  DFMA R92, R14.reuse, UR16, R92 ;  /* 0x000000100e5c7c2b */ /* 0x040fe2000800005c */
[----:B------:R-:W-:Y:S01]  /*1ea0*/  UMOV UR9, 0x4070843d ;  /* 0x4070843d00097882 */ /* 0x000fe20000000000 */
[----:B0-----:R-:W-:Y:S01]  /*1eb0*/  IMAD.WIDE R66, R2, 0x8, R54 ;  /* 0x0000000802427825 */ /* 0x001fe200078e0236 */
[----:B------:R-:W-:-:S02]  /*1ec0*/  DFMA R84, R14, -UR28, -R32 ;  /* 0x8000001c0e547c2b */ /* 0x000fc40008000820 */
[----:B------:R-:W-:Y:S01]  /*1ed0*/  DFMA R90, R22, UR8, R90 ;  /* 0x00000008165a7c2b */ /* 0x000fe2000800005a */
[----:B------:R-:W-:Y:S01]  /*1ee0*/  UMOV UR8, 0xe07d67b3 ;  /* 0xe07d67b300087882 */ /* 0x000fe20000000000 */
[C---:B------:R-:W-:Y:S01]  /*1ef0*/  IMAD.WIDE R32, R2.reuse, 0x8, R66 ;  /* 0x0000000802207825 */ /* 0x040fe200078e0242 */
[----:B------:R-:W-:Y:S01]  /*1f00*/  UMOV UR9, 0x40335836 ;  /* 0x4033583600097882 */ /* 0x000fe20000000000 */
[----:B------:R-:W-:Y:S01]  /*1f10*/  DFMA R52, R14, UR12, R52 ;  /* 0x0000000c0e347c2b */ /* 0x000fe20008000034 */
[----:B------:R-:W-:Y:S01]  /*1f20*/  STG.E.64 desc[UR4][R62.64], R86 ;  /* 0x000000563e007986 */ /* 0x000fe2000c101b04 */
[----:B------:R-:W-:Y:S01]  /*1f30*/  DFMA R10, R10, -UR8, R80 ;  /* 0x800000080a0a7c2b */ /* 0x000fe20008000050 */
[----:B------:R-:W-:Y:S01]  /*1f40*/  UMOV UR8, 0x63a51047 ;  /* 0x63a5104700087882 */ /* 0x000fe20000000000 */
[----:B------:R-:W-:Y:S01]  /*1f50*/  UMOV UR9, 0x40104f90 ;  /* 0x40104f9000097882 */ /* 0x000fe20000000000 */
[----:B------:R0:W-:Y:S01]  /*1f60*/  STG.E.64 desc[UR4][R46.64], R88 ;  /* 0x000000582e007986 */ /* 0x0001e2000c101b04 */
[C---:B------:R-:W-:Y:S01]  /*1f70*/  DFMA R92, R18.reuse, UR8, R92 ;  /* 0x00000008125c7c2b */ /* 0x040fe2000800005c */
[----:B------:R-:W-:Y:S01]  /*1f80*/  UMOV UR8, 0x9577986a ;  /* 0x9577986a00087882 */ /* 0x000fe20000000000 */
[C---:B------:R-:W-:Y:S01]  /*1f90*/  DFMA R84, R18.reuse, -UR30, R84 ;  /* 0x8000001e12547c2b */ /* 0x040fe20008000054 */
[----:B------:R-:W-:Y:S01]  /*1fa0*/  UMOV UR9, 0x40687758 ;  /* 0x4068775800097882 */ /* 0x000fe20000000000 */
[C---:B------:R-:W-:Y:S01]  /*1fb0*/  DFMA R52, R18.reuse, UR26, R52 ;  /* 0x0000001a12347c2b */ /* 0x040fe20008000034 */
[----:B------:R-:W-:Y:S01]  /*1fc0*/  UMOV UR12, 0x66f5efc9 ;  /* 0x66f5efc9000c7882 */ /* 0x000fe20000000000 */
[----:B------:R-:W-:Y:S01]  /*1fd0*/  UMOV UR13, 0x400e33a4 ;  /* 0x400e33a4000d7882 */ /* 0x000fe20000000000 */
[C---:B0-----:R-:W-:Y:S01]  /*1fe0*/  IMAD.WIDE R46, R2.reuse, 0x8, R32 ;  /* 0x00000008022e7825 */ /* 0x041fe200078e0220 */
[----:B------:R-:W-:Y:S01]  /*1ff0*/  DMUL R62, R18, -UR8 ;  /* 0x80000008123e7c28 */ /* 0x000fe20008000000 */
[----:B------:R-:W-:Y:S01]  /*2000*/  UMOV UR8, 0xe6ba2136 ;  /* 0xe6ba213600087882 */ /* 0x000fe20000000000 */
[----:B------:R-:W-:Y:S01]  /*2010*/  UMOV UR9, 0x40319e1f ;  /* 0x40319e1f00097882 */ /* 0x000fe20000000000 */
[----:B------:R-:W-:Y:S01]  /*2020*/  IMAD.WIDE R18, R2, 0x8, R46 ;  /* 0x0000000802127825 */ /* 0x000fe200078e022e */
[C---:B------:R-:W-:Y:S01]  /*2030*/  DFMA R92, R22.reuse, UR12, R92 ;  /* 0x0000000c165c7c2b */ /* 0x040fe2000800005c */
[----:B------:R0:W-:Y:S01]  /*2040*/  STG.E.64 desc[UR4][R68.64], R90 ;  /* 0x0000005a44007986 */ /* 0x0001e2000c101b04 */
[----:B------:R-:W-:Y:S01]  /*2050*/  DFMA R22, R22, -UR8, R84 ;  /* 0x8000000816167c2b */ /* 0x000fe20008000054 */
[----:B------:R-:W-:Y:S01]  /*2060*/  UMOV UR8, 0xe223233 ;  /* 0x0e22323300087882 */ /* 0x000fe20000000000 */
[----:B------:R-:W-:-:S02]  /*2070*/  UMOV UR9, 0x405d0cc2 ;  /* 0x405d0cc200097882 */ /* 0x000fc40000000000 */
[----:B------:R-:W-:Y:S01]  /*2080*/  DFMA R80, R14, UR8, R62 ;  /* 0x000000080e507c2b */ /* 0x000fe2000800003e */
[----:B------:R-:W-:Y:S01]  /*2090*/  UMOV UR8, 0x83fa1cbf ;  /* 0x83fa1cbf00087882 */ /* 0x000fe20000000000 */
[----:B------:R-:W-:Y:S01]  /*20a0*/  UMOV UR9, 0x40096b25 ;  /* 0x40096b2500097882 */ /* 0x000fe20000000000 */
[----:B0-----:R-:W-:Y:S01]  /*20b0*/  DFMA R68, R12, UR34, R38 ;  /* 0x000000220c447c2b */ /* 0x001fe20008000026 */
[----:B------:R-:W-:Y:S01]  /*20c0*/  IMAD.WIDE R38, R2, 0x8, R18 ;  /* 0x0000000802267825 */ /* 0x000fe200078e0212 */
[----:B------:R-:W-:-:S03]  /*20d0*/  DFMA R62, R26, UR8, R92 ;  /* 0x000000081a3e7c2b */ /* 0x000fc6000800005c */
[----:B------:R-:W-:Y:S01]  /*20e0*/  IMAD.WIDE R26, R2, 0x8, R38 ;  /* 0x00000008021a7825 */ /* 0x000fe200078e0226 */
[----:B------:R-:W-:-:S03]  /*20f0*/  DFMA R84, R28, UR40, R16 ;  /* 0x000000281c547c2b */ /* 0x000fc60008000010 */
[----:B------:R-:W-:Y:S01]  /*2100*/  IMAD.WIDE R16, R2, 0x8, R26 ;  /* 0x0000000802107825 */ /* 0x000fe200078e021a */
[----:B------:R0:W-:Y:S01]  /*2110*/  STG.E.64 desc[UR4][R44.64], R68 ;  /* 0x000000442c007986 */ /* 0x0001e2000c101b04 */
[----:B------:R-:W-:-:S03]  /*2120*/  DFMA R34, R28, -UR14, R34 ;  /* 0x8000000e1c227c2b */ /* 0x000fc60008000022 */
[----:B------:R-:W-:Y:S04]  /*2130*/  STG.E.64 desc[UR4][R74.64], R80 ;  /* 0x000000504a007986 */ /* 0x000fe8000c101b04 */
[----:B------:R1:W-:Y:S01]  /*2140*/  STG.E.64 desc[UR4][R76.64], R58 ;  /* 0x0000003a4c007986 */ /* 0x0003e2000c101b04 */
[----:B0-----:R-:W-:-:S03]  /*2150*/  IMAD.WIDE R44, R2, 0x8, R16 ;  /* 0x00000008022c7825 */ /* 0x001fc600078e0210 */
[----:B------:R-:W-:Y:S01]  /*2160*/  STG.E.64 desc[UR4][R78.64], R64 ;  /* 0x000000404e007986 */ /* 0x000fe2000c101b04 */
[----:B------:R-:W-:Y:S01]  /*2170*/  UMOV UR8, 0xe07d67b5 ;  /* 0xe07d67b500087882 */ /* 0x000fe20000000000 */
[----:B------:R-:W-:Y:S01]  /*2180*/  UMOV UR9, 0x40435836 ;  /* 0x4043583600097882 */ /* 0x000fe20000000000 */
[----:B------:R-:W-:Y:S01]  /*2190*/  UMOV UR12, 0x39ae8a3a ;  /* 0x39ae8a3a000c7882 */ /* 0x000fe20000000000 */
[----:B------:R-:W-:Y:S01]  /*21a0*/  STG.E.64 desc[UR4][R82.64], R8 ;  /* 0x0000000852007986 */ /* 0x000fe2000c101b04 */
[----:B-1----:R-:W-:-:S03]  /*21b0*/  IMAD.WIDE R58, R2, 0x8, R44 ;  /* 0x00000008023a7825 */ /* 0x002fc600078e022c */
[----:B------:R-:W-:Y:S01]  /*21c0*/  STG.E.64 desc[UR4][R20.64], R34 ;  /* 0x0000002214007986 */ /* 0x000fe2000c101b04 */
[----:B------:R-:W-:Y:S01]  /*21d0*/  UMOV UR13, 0x40207f43 ;  /* 0x40207f43000d7882 */ /* 0x000fe20000000000 */
[----:B------:R-:W-:Y:S02]  /*21e0*/  DMUL R28, R28, UR8 ;  /* 0x000000081c1c7c28 */ /* 0x000fe40008000000 */
[----:B------:R0:W-:Y:S01]  /*21f0*/  STG.E.64 desc[UR4][R30.64], R6 ;  /* 0x000000061e007986 */ /* 0x0001e2000c101b04 */
[----:B------:R-:W-:Y:S02]  /*2200*/  DMUL R4, R4, UR12 ;  /* 0x0000000c04047c28 */ /* 0x000fe40008000000 */
[C---:B------:R-:W-:Y:S01]  /*2210*/  DFMA R48, R12.reuse, UR18, R48 ;  /* 0x000000120c307c2b */ /* 0x040fe20008000030 */
[----:B------:R-:W-:Y:S01]  /*2220*/  STG.E.64 desc[UR4][R36.64], R84 ;  /* 0x0000005424007986 */ /* 0x000fe2000c101b04 */
[----:B------:R-:W-:-:S03]  /*2230*/  DFMA R56, R12, -UR10, R56 ;  /* 0x8000000a0c387c2b */ /* 0x000fc60008000038 */
[----:B------:R-:W-:Y:S01]  /*2240*/  STG.E.64 desc[UR4][R70.64], R42 ;  /* 0x0000002a46007986 */ /* 0x000fe2000c101b04 */
[----:B------:R-:W-:Y:S01]  /*2250*/  DFMA R40, R12, UR50, R40 ;  /* 0x000000320c287c2b */ /* 0x000fe20008000028 */
[----:B0-----:R-:W-:Y:S02]  /*2260*/  IMAD.WIDE R6, R2, 0x8, R58 ;  /* 0x0000000802067825 */ /* 0x001fe400078e023a */
[----:B------:R-:W-:Y:S01]  /*2270*/  STG.E.64 desc[UR4][R50.64], R24 ;  /* 0x0000001832007986 */ /* 0x000fe2000c101b04 */
[----:B------:R-:W-:-:S03]  /*2280*/  UMOV UR8, 0xd7749e9e ;  /* 0xd7749e9e00087882 */ /* 0x000fc60000000000 */
[----:B------:R-:W-:Y:S01]  /*2290*/  STG.E.64 desc[UR4][R54.64], R72 ;  /* 0x0000004836007986 */ /* 0x000fe2000c101b04 */
[----:B------:R-:W-:Y:S01]  /*22a0*/  IMAD.WIDE R8, R2, 0x8, R6 ;  /* 0x0000000802087825 */ /* 0x000fe200078e0206 */
        /* <DEDUP_REMOVED lines=17> */
.L_x_23:
        /* <DEDUP_REMOVED lines=12> */
.L_x_109:


//--------------------- .text._Z21left_sph2cart_inplaceILi8EEvPdiii --------------------------
	.section	.text._Z21left_sph2cart_inplaceILi8EEvPdiii,"ax",@progbits
	.align	128
.text._Z21left_sph2cart_inplaceILi8EEvPdiii:
        .type           _Z21left_sph2cart_inplaceILi8EEvPdiii,@function
        .size           _Z21left_sph2cart_inplaceILi8EEvPdiii,(.L_x_110 - _Z21left_sph2cart_inplaceILi8EEvPdiii)
        .other          _Z21left_sph2cart_inplaceILi8EEvPdiii,@"STO_CUDA_ENTRY STV_DEFAULT"
_Z21left_sph2cart_inplaceILi8EEvPdiii:
        /* <DEDUP_REMOVED lines=86> */
[----:B------:R-:W-:-:S06]  /*0560*/  UMOV UR9, 0x3fd45ab7 ;  /* 0x3fd45ab700097882 */ /* 0x000fcc0000000000 */
[----:B--2---:R-:W-:Y:S01]  /*0570*/  DFMA R32, R6, UR8, -R44 ;  /* 0x0000000806207c2b */ /* 0x004fe2000800082c */
[----:B------:R-:W-:Y:S01]  /*0580*/  UMOV UR8, 0x57ed4467 ;  /* 0x57ed446700087882 */ /* 0x000fe20000000000 */
[----:B------:R-:W-:-:S06]  /*0590*/  UMOV UR9, 0x3fde9e60 ;  /* 0x3fde9e6000097882 */ /* 0x000fcc0000000000 */
[----:B---3--:R-:W-:Y:S01]  /*05a0*/  DFMA R32, R2, UR8, R32 ;  /* 0x0000000802207c2b */ /* 0x008fe20008000020 */
[----:B------:R-:W-:Y:S01]  /*05b0*/  UMOV UR8, 0xb99a141a ;  /* 0xb99a141a00087882 */ /* 0x000fe20000000000 */
[----:B------:R-:W-:-:S06]  /*05c0*/  UMOV UR9, 0x3fe108de ;  /* 0x3fe108de00097882 */ /* 0x000fcc0000000000 */
[----:B-----5:R-:W-:Y:S01]  /*05d0*/  DFMA R32, R42, -UR8, R32 ;  /* 0x800000082a207c2b */ /* 0x020fe20008000020 */
        /* <DEDUP_REMOVED lines=9> */
[----:B-1----:R-:W-:Y:S01]  /*0670*/  DFMA R50, R10, UR8, -R32 ;  /* 0x000000080a327c2b */ /* 0x002fe20008000820 */
[----:B------:R-:W-:Y:S01]  /*0680*/  UMOV UR8, 0x3dfe5dd2 ;  /* 0x3dfe5dd200087882 */ /* 0x000fe20000000000 */
[----:B------:R-:W-:-:S06]  /*0690*/  UMOV UR9, 0x3fed3199 ;  /* 0x3fed319900097882 */ /* 0x000fcc0000000000 */
[----:B------:R-:W-:-:S08]  /*06a0*/  DFMA R50, R12, UR18, R50 ;  /* 0x000000120c327c2b */ /* 0x000fd00008000032 */
[----:B------:R-:W-:Y:S01]  /*06b0*/  DFMA R50, R14, -UR8, R50 ;  /* 0x800000080e327c2b */ /* 0x000fe20008000032 */
[----:B------:R-:W-:Y:S01]  /*06c0*/  UMOV UR8, 0x95e61964 ;  /* 0x95e6196400087882 */ /* 0x000fe20000000000 */
[----:B------:R-:W-:Y:S02]  /*06d0*/  UMOV UR9, 0x400e8813 ;  /* 0x400e881300097882 */ /* 0x000fe40000000000 */
[----:B------:R-:W-:-:S08]  /*06e0*/  DMUL R76, R16, -UR8 ;  /* 0x80000008104c7c28 */ /* 0x000fd00008000000 */
[----:B------:R-:W-:Y:S01]  /*06f0*/  DFMA R76, R18, UR10, R76 ;  /* 0x0000000a124c7c2b */ /* 0x000fe2000800004c */
[----:B------:R-:W-:Y:S01]  /*0700*/  UMOV UR10, 0xbd80466e ;  /* 0xbd80466e000a7882 */ /* 0x000fe20000000000 */
[----:B------:R-:W-:-:S06]  /*0710*/  UMOV UR11, 0x400b996a ;  /* 0x400b996a000b7882 */ /* 0x000fcc0000000000 */
[----:B------:R-:W-:Y:S01]  /*0720*/  DFMA R76, R20, -UR10, R76 ;  /* 0x8000000a144c7c2b */ /* 0x000fe2000800004c */
[----:B------:R-:W-:Y:S01]  /*0730*/  UMOV UR10, 0xd444d1 ;  /* 0x00d444d1000a7882 */ /* 0x000fe20000000000 */
[----:B------:R-:W-:Y:S01]  /*0740*/  UMOV UR11, 0x4007535e ;  /* 0x4007535e000b7882 */ /* 0x000fe20000000000 */
[----:B------:R1:W-:Y:S05]  /*0750*/  STG.E.64 desc[UR4][R46.64], R50 ;  /* 0x000000322e007986 */ /* 0x0003ea000c101b04 */
[----:B------:R-:W-:Y:S01]  /*0760*/  DFMA R76, R22, UR10, R76 ;  /* 0x0000000a164c7c2b */ /* 0x000fe2000800004c */
[----:B------:R-:W-:Y:S01]  /*0770*/  UMOV UR10, 0x3dfe5dd2 ;  /* 0x3dfe5dd2000a7882 */ /* 0x000fe20000000000 */
[----:B------:R-:W-:-:S02]  /*0780*/  UMOV UR11, 0x3fed3199 ;  /* 0x3fed3199000b7882 */ /* 0x000fc40000000000 */
[----:B-1----:R-:W-:Y:S01]  /*0790*/  DMUL R50, R54, UR10 ;  /* 0x0000000a36327c28 */ /* 0x002fe20008000000 */
[----:B------:R-:W-:Y:S01]  /*07a0*/  UMOV UR10, 0xb94410e9 ;  /* 0xb94410e9000a7882 */ /* 0x000fe20000000000 */
[----:B------:R-:W-:-:S06]  /*07b0*/  UMOV UR11, 0x3ff45ab7 ;  /* 0x3ff45ab7000b7882 */ /* 0x000fcc0000000000 */
[----:B0-----:R-:W-:Y:S01]  /*07c0*/  DFMA R46, R6, UR10, -R50 ;  /* 0x0000000a062e7c2b */ /* 0x001fe20008000832 */
[----:B------:R-:W-:Y:S01]  /*07d0*/  UMOV UR10, 0x57ed4467 ;  /* 0x57ed4467000a7882 */ /* 0x000fe20000000000 */
[----:B------:R-:W-:Y:S01]  /*07e0*/  UMOV UR11, 0x3ffe9e60 ;  /* 0x3ffe9e60000b7882 */ /* 0x000fe20000000000 */
[----:B------:R0:W-:Y:S05]  /*07f0*/  STG.E.64 desc[UR4][R66.64], R76 ;  /* 0x0000004c42007986 */ /* 0x0001ea000c101b04 */
[----:B------:R-:W-:Y:S02]  /*0800*/  DFMA R46, R2, -UR10, R46 ;  /* 0x8000000a022e7c2b */ /* 0x000fe4000800002e */
[----:B0-----:R-:W-:-:S06]  /*0810*/  DMUL R66, R24, UR12 ;  /* 0x0000000c18427c28 */ /* 0x001fcc0008000000 */
[----:B------:R-:W-:Y:S01]  /*0820*/  DFMA R46, R42, UR40, R46 ;  /* 0x000000282a2e7c2b */ /* 0x000fe2000800002e */
[----:B------:R-:W-:Y:S01]  /*0830*/  UMOV UR10, 0x40b9bc37 ;  /* 0x40b9bc37000a7882 */ /* 0x000fe20000000000 */
[----:B------:R-:W-:Y:S01]  /*0840*/  UMOV UR11, 0x403468f2 ;  /* 0x403468f2000b7882 */ /* 0x000fe20000000000 */
[----:B------:R-:W-:-:S05]  /*0850*/  DFMA R76, R26, UR14, -R66 ;  /* 0x0000000e1a4c7c2b */ /* 0x000fca0008000842 */
[----:B------:R-:W-:Y:S01]  /*0860*/  DFMA R46, R40, -UR10, R46 ;  /* 0x8000000a282e7c2b */ /* 0x000fe2000800002e */
[----:B------:R-:W-:Y:S01]  /*0870*/  UMOV UR14, 0x3fe34ce5 ;  /* 0x3fe34ce5000e7882 */ /* 0x000fe20000000000 */
[----:B------:R-:W-:Y:S02]  /*0880*/  UMOV UR15, 0x40263c1b ;  /* 0x40263c1b000f7882 */ /* 0x000fe40000000000 */
[----:B------:R-:W-:Y:S01]  /*0890*/  DFMA R76, R28, UR14, R76 ;  /* 0x0000000e1c4c7c2b */ /* 0x000fe2000800004c */
[----:B------:R-:W-:Y:S01]  /*08a0*/  UMOV UR14, 0xaa1e77f8 ;  /* 0xaa1e77f8000e7882 */ /* 0x000fe20000000000 */
[----:B------:R-:W-:Y:S01]  /*08b0*/  UMOV UR15, 0x402b5e7f ;  /* 0x402b5e7f000f7882 */ /* 0x000fe20000000000 */
[----:B------:R0:W-:Y:S02]  /*08c0*/  STG.E.64 desc[UR4][R74.64], R46 ;  /* 0x0000002e4a007986 */ /* 0x0001e4000c101b04 */
[----:B0-----:R-:W-:Y:S01]  /*08d0*/  DMUL R46, R54, UR14 ;  /* 0x0000000e362e7c28 */ /* 0x001fe20008000000 */
[----:B------:R-:W-:Y:S01]  /*08e0*/  UMOV UR14, 0xb94410ed ;  /* 0xb94410ed000e7882 */ /* 0x000fe20000000000 */
[----:B------:R-:W-:-:S06]  /*08f0*/  UMOV UR15, 0x40245ab7 ;  /* 0x40245ab7000f7882 */ /* 0x000fcc0000000000 */
[----:B------:R-:W-:-:S08]  /*0900*/  DFMA R74, R6, -UR14, R46 ;  /* 0x8000000e064a7c2b */ /* 0x000fd0000800002e */
[----:B------:R-:W-:Y:S02]  /*0910*/  DFMA R74, R2, -UR16, R74 ;  /* 0x80000010024a7c2b */ /* 0x000fe4000800004a */
[----:B------:R-:W-:-:S06]  /*0920*/  DFMA R76, R30, -UR8, R76 ;  /* 0x800000081e4c7c2b */ /* 0x000fcc000800004c */
[----:B------:R-:W-:Y:S01]  /*0930*/  DFMA R74, R42, UR40, R74 ;  /* 0x000000282a4a7c2b */ /* 0x000fe2000800004a */
[----:B------:R-:W-:Y:S06]  /*0940*/  STG.E.64 desc[UR4][R72.64], R76 ;  /* 0x0000004c48007986 */ /* 0x000fec000c101b04 */
[----:B------:R0:W-:Y:S02]  /*0950*/  STG.E.64 desc[UR4][R36.64], R74 ;  /* 0x0000004a24007986 */ /* 0x0001e4000c101b04 */
[----:B0-----:R-:W-:-:S08]  /*0960*/  DMUL R74, R10, UR20 ;  /* 0x000000140a4a7c28 */ /* 0x001fd00008000000 */
[----:B------:R-:W-:-:S08]  /*0970*/  DFMA R72, R8, UR40, -R74 ;  /* 0x0000002808487c2b */ /* 0x000fd0000800084a */
[----:B------:R-:W-:Y:S01]  /*0980*/  DFMA R72, R12, UR18, R72 ;  /* 0x000000120c487c2b */ /* 0x000fe20008000048 */
[----:B------:R-:W-:-:S07]  /*0990*/  UMOV UR18, 0xaa846684 ;  /* 0xaa84668400127882 */ /* 0x000fce0000000000 */
[----:B------:R-:W-:Y:S02]  /*09a0*/  DFMA R76, R14, -UR46, R72 ;  /* 0x8000002e0e4c7c2b */ /* 0x000fe40008000048 */
[----:B------:R-:W-:Y:S01]  /*09b0*/  DMUL R72, R16, -UR22 ;  /* 0x8000001610487c28 */ /* 0x000fe20008000000 */
[----:B------:R-:W-:Y:S01]  /*09c0*/  UMOV UR19, 0x400da579 ;  /* 0x400da57900137882 */ /* 0x000fe20000000000 */
[----:B------:R-:W-:-:S06]  /*09d0*/  UMOV UR20, 0x15304f3b ;  /* 0x15304f3b00147882 */ /* 0x000fcc0000000000 */
[----:B------:R-:W-:Y:S01]  /*09e0*/  DFMA R36, R18, -UR18, R72 ;  /* 0x8000001212247c2b */ /* 0x000fe20008000048 */
[----:B------:R-:W-:-:S07]  /*09f0*/  UMOV UR21, 0x403f0c98 ;  /* 0x403f0c9800157882 */ /* 0x000fce0000000000 */
[----:B------:R-:W-:Y:S01]  /*0a00*/  DFMA R36, R20, UR20, R36 ;  /* 0x0000001414247c2b */ /* 0x000fe20008000024 */
[----:B------:R0:W-:Y:S07]  /*0a10*/  STG.E.64 desc[UR4][R34.64], R76 ;  /* 0x0000004c22007986 */ /* 0x0001ee000c101b04 */
[----:B------:R-:W-:Y:S01]  /*0a20*/  DFMA R36, R22, -UR24, R36 ;  /* 0x8000001816247c2b */ /* 0x000fe20008000024 */
[----:B------:R-:W-:Y:S01]  /*0a30*/  UMOV UR24, 0x41f1f34d ;  /* 0x41f1f34d00187882 */ /* 0x000fe20000000000 */
[----:B------:R-:W-:-:S02]  /*0a40*/  UMOV UR25, 0x4046f6c8 ;  /* 0x4046f6c800197882 */ /* 0x000fc40000000000 */
[----:B0-----:R-:W-:Y:S01]  /*0a50*/  DMUL R34, R12, UR24 ;  /* 0x000000180c227c28 */ /* 0x001fe20008000000 */
[----:B------:R-:W-:Y:S01]  /*0a60*/  UMOV UR24, 0x95e61964 ;  /* 0x95e6196400187882 */ /* 0x000fe20000000000 */
[----:B------:R-:W-:Y:S01]  /*0a70*/  UMOV UR25, 0x403e8813 ;  /* 0x403e881300197882 */ /* 0x000fe20000000000 */
[----:B------:R0:W-:Y:S05]  /*0a80*/  STG.E.64 desc[UR4][R70.64], R36 ;  /* 0x0000002446007986 */ /* 0x0001ea000c101b04 */
[----:B------:R-:W-:Y:S02]  /*0a90*/  DFMA R76, R8, UR28, -R34 ;  /* 0x0000001c084c7c2b */ /* 0x000fe40008000822 */
[----:B0-----:R-:W-:-:S08]  /*0aa0*/  DMUL R36, R16, UR24 ;  /* 0x0000001810247c28 */ /* 0x001fd00008000000 */
[----:B------:R-:W-:Y:S01]  /*0ab0*/  DFMA R70, R18, -UR30, R36 ;  /* 0x8000001e12467c2b */ /* 0x000fe20008000024 */
[----:B------:R-:W-:Y:S01]  /*0ac0*/  UMOV UR30, 0xbd80466c ;  /* 0xbd80466c001e7882 */ /* 0x000fe20000000000 */
[----:B------:R-:W-:Y:S01]  /*0ad0*/  UMOV UR31, 0x402b996a ;  /* 0x402b996a001f7882 */ /* 0x000fe20000000000 */
[----:B------:R-:W-:-:S05]  /*0ae0*/  DFMA R76, R14, UR26, R76 ;  /* 0x0000001a0e4c7c2b */ /* 0x000fca000800004c */
[----:B------:R-:W-:Y:S01]  /*0af0*/  DFMA R70, R20, UR30, R70 ;  /* 0x0000001e14467c2b */ /* 0x000fe20008000046 */
[----:B------:R-:W-:Y:S01]  /*0b00*/  UMOV UR32, 0x36f44ac0 ;  /* 0x36f44ac000207882 */ /* 0x000fe20000000000 */
[----:B------:R-:W-:Y:S01]  /*0b10*/  STG.E.64 desc[UR4][R68.64], R76 ;  /* 0x0000004c44007986 */ /* 0x000fe2000c101b04 */
[----:B------:R-:W-:-:S04]  /*0b20*/  UMOV UR33, 0x401322fc ;  /* 0x401322fc00217882 */ /* 0x000fc80000000000 */
[----:B------:R0:W-:Y:S02]  /*0b30*/  STG.E.64 desc[UR4][R38.64], R70 ;  /* 0x0000004626007986 */ /* 0x0001e4000c101b04 */
[----:B0-----:R-:W-:Y:S01]  /*0b40*/  DMUL R38, R2, -UR32 ;  /* 0x8000002002267c28 */ /* 0x001fe20008000000 */
[----:B------:R-:W-:Y:S01]  /*0b50*/  UMOV UR32, 0x95e61960 ;  /* 0x95e6196000207882 */ /* 0x000fe20000000000 */
[----:B------:R-:W-:-:S06]  /*0b60*/  UMOV UR33, 0x3ffe8813 ;  /* 0x3ffe881300217882 */ /* 0x000fcc0000000000 */
[----:B------:R-:W-:Y:S01]  /*0b70*/  DFMA R68, R6, UR32, R38 ;  /* 0x0000002006447c2b */ /* 0x000fe20008000026 */
[----:B------:R-:W-:Y:S01]  /*0b80*/  UMOV UR32, 0xd0e82b45 ;  /* 0xd0e82b4500207882 */ /* 0x000fe20000000000 */
[----:B------:R-:W-:Y:S02]  /*0b90*/  UMOV UR33, 0x4059832e ;  /* 0x4059832e00217882 */ /* 0x000fe40000000000 */
[----:B------:R-:W-:Y:S01]  /*0ba0*/  DFMA R66, R26, -UR32, R66 ;  /* 0x800000201a427c2b */ /* 0x000fe20008000042 */
[----:B------:R-:W-:Y:S01]  /*0bb0*/  UMOV UR33, 0x4049832e ;  /* 0x4049832e00217882 */ /* 0x000fe20000000000 */
        /* <DEDUP_REMOVED lines=8> */
[----:B------:R-:W-:Y:S01]  /*0c40*/  UMOV UR35, 0x404cb47a ;  /* 0x404cb47a00237882 */ /* 0x000fe20000000000 */
[----:B------:R-:W-:Y:S01]  /*0c50*/  UMOV UR38, 0x95e61961 ;  /* 0x95e6196100267882 */ /* 0x000fe20000000000 */
[----:B------:R-:W-:Y:S02]  /*0c60*/  UMOV UR39, 0x403e8813 ;  /* 0x403e881300277882 */ /* 0x000fe40000000000 */
[----:B------:R-:W-:Y:S02]  /*0c70*/  DFMA R70, R2, UR34, R70 ;  /* 0x0000002202467c2b */ /* 0x000fe40008000046 */
[----:B------:R-:W-:Y:S02]  /*0c80*/  DFMA R38, R30, -UR22, R66 ;  /* 0x800000161e267c2b */ /* 0x000fe40008000042 */
[----:B------:R-:W-:Y:S01]  /*0c90*/  DMUL R66, R6, UR38 ;  /* 0x0000002606427c28 */ /* 0x000fe20008000000 */
[----:B------:R-:W-:Y:S01]  /*0ca0*/  UMOV UR42, 0x6880c8f9 ;  /* 0x6880c8f9002a7882 */ /* 0x000fe20000000000 */
[----:B------:R-:W-:Y:S01]  /*0cb0*/  UMOV UR43, 0x405bf28d ;  /* 0x405bf28d002b7882 */ /* 0x000fe20000000000 */
[----:B------:R-:W-:Y:S01]  /*0cc0*/  DFMA R74, R8, UR40, R74 ;  /* 0x00000028084a7c2b */ /* 0x000fe2000800004a */
[----:B------:R-:W-:Y:S01]  /*0cd0*/  UMOV UR32, 0xa92c013 ;  /* 0x0a92c01300207882 */ /* 0x000fe20000000000 */
[----:B------:R-:W-:Y:S01]  /*0ce0*/  UMOV UR33, 0x4052876c ;  /* 0x4052876c00217882 */ /* 0x000fe20000000000 */
[----:B------:R-:W-:Y:S01]  /*0cf0*/  DFMA R70, R42, -UR42, R70 ;  /* 0x8000002a2a467c2b */ /* 0x000fe20008000046 */
[----:B------:R-:W-:Y:S01]  /*0d00*/  UMOV UR42, 0xc6befaa4 ;  /* 0xc6befaa4002a7882 */ /* 0x000fe20000000000 */
[----:B------:R-:W-:Y:S01]  /*0d10*/  DMUL R76, R28, UR32 ;  /* 0x000000201c4c7c28 */ /* 0x000fe20008000000 */
[----:B------:R-:W-:Y:S01]  /*0d20*/  UMOV UR43, 0x40423eff ;  /* 0x40423eff002b7882 */ /* 0x000fe20000000000 */
[----:B------:R0:W-:Y:S01]  /*0d30*/  STG.E.64 desc[UR4][R64.64], R68 ;  /* 0x0000004440007986 */ /* 0x0001e2000c101b04 */
[----:B------:R-:W-:Y:S01]  /*0d40*/  UMOV UR44, 0xa92c012 ;  /* 0x0a92c012002c7882 */ /* 0x000fe20000000000 */
[----:B------:R-:W-:-:S02]  /*0d50*/  UMOV UR45, 0x4032876c ;  /* 0x4032876c002d7882 */ /* 0x000fc40000000000 */
[----:B------:R-:W-:Y:S01]  /*0d60*/  DFMA R72, R18, -UR44, R72 ;  /* 0x8000002c12487c2b */ /* 0x000fe20008000048 */
[----:B------:R-:W-:Y:S01]  /*0d70*/  UMOV UR44, 0xe190019 ;  /* 0x0e190019002c7882 */ /* 0x000fe20000000000 */
[----:B------:R-:W-:Y:S01]  /*0d80*/  UMOV UR45, 0x4048b490 ;  /* 0x4048b490002d7882 */ /* 0x000fe20000000000 */
[----:B------:R1:W-:Y:S01]  /*0d90*/  STG.E.64 desc[UR4][R56.64], R38 ;  /* 0x0000002638007986 */ /* 0x0003e2000c101b04 */
[----:B------:R-:W-:Y:S01]  /*0da0*/  UMOV UR38, 0xb6702c05 ;  /* 0xb6702c0500267882 */ /* 0x000fe20000000000 */
[----:B------:R-:W-:Y:S01]  /*0db0*/  UMOV UR39, 0x40513fe2 ;  /* 0x40513fe200277882 */ /* 0x000fe20000000000 */
[----:B0-----:R-:W-:Y:S01]  /*0dc0*/  DFMA R64, R54, -UR42, R66 ;  /* 0x8000002a36407c2b */ /* 0x001fe20008000042 */
[----:B------:R-:W-:Y:S01]  /*0dd0*/  UMOV UR42, 0x57ed4467 ;  /* 0x57ed4467002a7882 */ /* 0x000fe20000000000 */
[----:B------:R-:W-:Y:S02]  /*0de0*/  UMOV UR43, 0x3ffe9e60 ;  /* 0x3ffe9e60002b7882 */ /* 0x000fe40000000000 */
[----:B------:R-:W-:-:S02]  /*0df0*/  DFMA R74, R12, -UR42, R74 ;  /* 0x8000002a0c4a7c2b */ /* 0x000fc4000800004a */
[----:B-1----:R-:W-:Y:S02]  /*0e00*/  DMUL R56, R18, UR44 ;  /* 0x0000002c12387c28 */ /* 0x002fe40008000000 */
[----:B------:R-:W-:Y:S02]  /*0e10*/  DFMA R76, R24, UR38, -R76 ;  /* 0x00000026184c7c2b */ /* 0x000fe4000800084c */
[----:B------:R-:W-:Y:S01]  /*0e20*/  DFMA R72, R20, UR12, R72 ;  /* 0x0000000c14487c2b */ /* 0x000fe20008000048 */
[----:B------:R-:W-:Y:S01]  /*0e30*/  UMOV UR12, 0x95e61963 ;  /* 0x95e61963000c7882 */ /* 0x000fe20000000000 */
[----:B------:R-:W-:Y:S01]  /*0e40*/  UMOV UR13, 0x404e8813 ;  /* 0x404e8813000d7882 */ /* 0x000fe20000000000 */
[----:B------:R-:W-:Y:S01]  /*0e50*/  DFMA R74, R14, -UR46, R74 ;  /* 0x8000002e0e4a7c2b */ /* 0x000fe2000800004a */
[----:B------:R-:W-:Y:S01]  /*0e60*/  UMOV UR46, 0x9b0085fc ;  /* 0x9b0085fc002e7882 */ /* 0x000fe20000000000 */
[----:B------:R-:W-:Y:S01]  /*0e70*/  UMOV UR47, 0x4062a1b3 ;  /* 0x4062a1b3002f7882 */ /* 0x000fe20000000000 */
[----:B------:R-:W-:Y:S01]  /*0e80*/  DFMA R68, R16, UR12, R56 ;  /* 0x0000000c10447c2b */ /* 0x000fe20008000038 */
[----:B------:R0:W-:Y:S01]  /*0e90*/  STG.E.64 desc[UR4][R62.64], R70 ;  /* 0x000000463e007986 */ /* 0x0001e2000c101b04 */
[----:B------:R-:W-:Y:S01]  /*0ea0*/  IMAD.WIDE R56, R4, 0x8, R52 ;  /* 0x0000000804387825 */ /* 0x000fe200078e0234 */
[----:B------:R-:W-:Y:S01]  /*0eb0*/  DFMA R76, R30, UR24, R76 ;  /* 0x000000181e4c7c2b */ /* 0x000fe2000800004c */
[----:B------:R-:W-:Y:S01]  /*0ec0*/  UMOV UR40, 0x36f44ac0 ;  /* 0x36f44ac000287882 */ /* 0x000fe20000000000 */
[----:B------:R-:W-:Y:S01]  /*0ed0*/  UMOV UR41, 0x403322fc ;  /* 0x403322fc00297882 */ /* 0x000fe20000000000 */
[----:B------:R-:W-:Y:S01]  /*0ee0*/  UMOV UR48, 0xc6befaa4 ;  /* 0xc6befaa400307882 */ /* 0x000fe20000000000 */
[----:B------:R-:W-:Y:S01]  /*0ef0*/  UMOV UR49, 0x40523eff ;  /* 0x40523eff00317882 */ /* 0x000fe20000000000 */
[----:B------:R-:W-:-:S02]  /*0f00*/  DFMA R64, R2, UR40, R64 ;  /* 0x0000002802407c2b */ /* 0x000fc40008000040 */
[----:B------:R-:W-:Y:S02]  /*0f10*/  DMUL R38, R14, UR48 ;  /* 0x000000300e267c28 */ /* 0x000fe40008000000 */
[----:B0-----:R-:W-:Y:S01]  /*0f20*/  DMUL R62, R8, -UR46 ;  /* 0x8000002e083e7c28 */ /* 0x001fe20008000000 */
[----:B------:R-:W-:Y:S01]  /*0f30*/  IMAD.WIDE R70, R4, 0x8, R56 ;  /* 0x0000000804467825 */ /* 0x000fe200078e0238 */
[----:B------:R-:W-:Y:S01]  /*0f40*/  UMOV UR48, 0xaa1e77f5 ;  /* 0xaa1e77f500307882 */ /* 0x000fe20000000000 */
[----:B------:R-:W-:Y:S01]  /*0f50*/  UMOV UR49, 0x404b5e7f ;  /* 0x404b5e7f00317882 */ /* 0x000fe20000000000 */
[----:B------:R0:W-:Y:S01]  /*0f60*/  STG.E.64 desc[UR4][R58.64], R76 ;  /* 0x0000004c3a007986 */ /* 0x0001e2000c101b04 */
[----:B------:R-:W-:-:S03]  /*0f70*/  UMOV UR46, 0xd0e82b45 ;  /* 0xd0e82b45002e7882 */ /* 0x000fc60000000000 */
[----:B------:R-:W-:Y:S01]  /*0f80*/  STG.E.64 desc[UR4][R60.64], R64 ;  /* 0x000000403c007986 */ /* 0x000fe2000c101b04 */
[----:B------:R-:W-:-:S03]  /*0f90*/  UMOV UR47, 0x4059832e ;  /* 0x4059832e002f7882 */ /* 0x000fc60000000000 */
[----:B------:R1:W-:Y:S01]  /*0fa0*/  STG.E.64 desc[UR4][R48.64], R74 ;  /* 0x0000004a30007986 */ /* 0x0003e2000c101b04 */
[----:B0-----:R-:W-:Y:S01]  /*0fb0*/  DFMA R58, R14, UR48, R62 ;  /* 0x000000300e3a7c2b */ /* 0x001fe2000800003e */
[----:B------:R-:W-:Y:S01]  /*0fc0*/  UMOV UR48, 0x36f44ac0 ;  /* 0x36f44ac000307882 */ /* 0x000fe20000000000 */
[----:B------:R-:W-:Y:S02]  /*0fd0*/  UMOV UR49, 0x405322fc ;  /* 0x405322fc00317882 */ /* 0x000fe40000000000 */
[----:B------:R-:W-:Y:S01]  /*0fe0*/  DFMA R76, R12, UR48, -R38 ;  /* 0x000000300c4c7c2b */ /* 0x000fe20008000826 */
[----:B------:R-:W-:Y:S01]  /*0ff0*/  UMOV UR48, 0xb94410e9 ;  /* 0xb94410e900307882 */ /* 0x000fe20000000000 */
[----:B------:R-:W-:Y:S01]  /*1000*/  UMOV UR49, 0x3ff45ab7 ;  /* 0x3ff45ab700317882 */ /* 0x000fe20000000000 */
[C---:B-1----:R-:W-:Y:S01]  /*1010*/  IMAD.WIDE R48, R4.reuse, 0x8, R70 ;  /* 0x0000000804307825 */ /* 0x042fe200078e0246 */
[----:B------:R-:W-:Y:S02]  /*1020*/  DFMA R72, R22, UR46, R72 ;  /* 0x0000002e16487c2b */ /* 0x000fe40008000048 */
[----:B------:R-:W-:Y:S01]  /*1030*/  DFMA R62, R6, UR48, R50 ;  /* 0x00000030063e7c2b */ /* 0x000fe20008000032 */
[----:B------:R-:W-:Y:S01]  /*1040*/  UMOV UR46, 0xb6702c04 ;  /* 0xb6702c04002e7882 */ /* 0x000fe20000000000 */
[C---:B------:R-:W-:Y:S01]  /*1050*/  IMAD.WIDE R60, R4.reuse, 0x8, R48 ;  /* 0x00000008043c7825 */ /* 0x040fe200078e0230 */
[----:B------:R-:W-:Y:S01]  /*1060*/  UMOV UR47, 0x40613fe2 ;  /* 0x40613fe2002f7882 */ /* 0x000fe20000000000 */
[----:B------:R-:W-:Y:S01]  /*1070*/  UMOV UR48, 0x59f075a1 ;  /* 0x59f075a100307882 */ /* 0x000fe20000000000 */
[----:B------:R-:W-:Y:S01]  /*1080*/  UMOV UR49, 0x404251a5 ;  /* 0x404251a500317882 */ /* 0x000fe20000000000 */
[----:B------:R-:W-:Y:S01]  /*1090*/  DFMA R68, R20, -UR46, R68 ;  /* 0x8000002e14447c2b */ /* 0x000fe20008000044 */
[----:B------:R0:W-:Y:S01]  /*10a0*/  STG.E.64 desc[UR4][R52.64], R72 ;  /* 0x0000004834007986 */ /* 0x0001e2000c101b04 */
[----:B------:R-:W-:Y:S01]  /*10b0*/  DMUL R50, R16, -UR48 ;  /* 0x8000003010327c28 */ /* 0x000fe20008000000 */
[----:B------:R-:W-:Y:S01]  /*10c0*/  UMOV UR50, 0xfa9cda55 ;  /* 0xfa9cda5500327882 */ /* 0x000fe20000000000 */
[----:B------:R-:W-:Y:S01]  /*10d0*/  UMOV UR51, 0x40304892 ;  /* 0x4030489200337882 */ /* 0x000fe20000000000 */
[----:B------:R1:W-:Y:S01]  /*10e0*/  STG.E.64 desc[UR4][R56.64], R58 ;  /* 0x0000003a38007986 */ /* 0x0003e2000c101b04 */
[----:B------:R-:W-:Y:S01]  /*10f0*/  UMOV UR48, 0x71ad99ac ;  /* 0x71ad99ac00307882 */ /* 0x000fe20000000000 */
[----:B------:R-:W-:Y:S01]  /*1100*/  UMOV UR49, 0x4033c3a6 ;  /* 0x4033c3a600317882 */ /* 0x000fe20000000000 */
[----:B------:R-:W-:Y:S01]  /*1110*/  DMUL R64, R24, UR20 ;  /* 0x0000001418407c28 */ /* 0x000fe20008000000 */
[----:B------:R2:W-:Y:S01]  /*1120*/  STG.E.64 desc[UR4][R70.64], R68 ;  /* 0x0000004446007986 */ /* 0x0005e2000c101b04 */
[----:B0-----:R-:W-:Y:S01]  /*1130*/  DFMA R52, R2, -UR42, R62 ;  /* 0x8000002a02347c2b */ /* 0x001fe2000800003e */
[C---:B------:R-:W-:Y:S01]  /*1140*/  IMAD.WIDE R62, R4.reuse, 0x8, R60 ;  /* 0x00000008043e7825 */ /* 0x040fe200078e023c */
[----:B-1----:R-:W-:Y:S01]  /*1150*/  DMUL R58, R6, -UR50 ;  /* 0x80000032063a7c28 */ /* 0x002fe20008000000 */
[----:B------:R-:W-:Y:S01]  /*1160*/  UMOV UR50, 0xc6befaa4 ;  /* 0xc6befaa400327882 */ /* 0x000fe20000000000 */
[----:B------:R-:W-:Y:S01]  /*1170*/  UMOV UR51, 0x40423eff ;  /* 0x40423eff00337882 */ /* 0x000fe20000000000 */
[----:B------:R0:W-:Y:S01]  /*1180*/  STG.E.64 desc[UR4][R48.64], R76 ;  /* 0x0000004c30007986 */ /* 0x0001e2000c101b04 */
[----:B--2---:R-:W-:Y:S01]  /*1190*/  IMAD.WIDE R68, R4, 0x8, R62 ;  /* 0x0000000804447825 */ /* 0x004fe200078e023e */
[----:B------:R-:W-:Y:S01]  /*11a0*/  UMOV UR20, 0xc4cda32e ;  /* 0xc4cda32e00147882 */ /* 0x000fe20000000000 */
[----:B------:R-:W-:Y:S01]  /*11b0*/  UMOV UR21, 0x401dcf85 ;  /* 0x401dcf8500157882 */ /* 0x000fe20000000000 */
[----:B------:R-:W-:Y:S01]  /*11c0*/  DFMA R70, R18, UR48, R50 ;  /* 0x0000003012467c2b */ /* 0x000fe20008000032 */
[----:B------:R-:W-:Y:S01]  /*11d0*/  UMOV UR48, 0x3dfe5dd0 ;  /* 0x3dfe5dd000307882 */ /* 0x000fe20000000000 */
[----:B------:R-:W-:Y:S01]  /*11e0*/  UMOV UR49, 0x402d3199 ;  /* 0x402d319900317882 */ /* 0x000fe20000000000 */
[----:B------:R-:W-:-:S02]  /*11f0*/  DFMA R56, R42, -UR20, R52 ;  /* 0x800000142a387c2b */ /* 0x000fc40008000034 */
[C---:B------:R-:W-:Y:S02]  /*1200*/  DFMA R52, R54.reuse, UR48, R58 ;  /* 0x0000003036347c2b */ /* 0x040fe4000800003a */
[C---:B0-----:R-:W-:Y:S01]  /*1210*/  DFMA R48, R54.reuse, UR50, R66 ;  /* 0x0000003236307c2b */ /* 0x041fe20008000042 */
[----:B------:R-:W-:Y:S01]  /*1220*/  UMOV UR50, 0x3dfe5dd0 ;  /* 0x3dfe5dd000327882 */ /* 0x000fe20000000000 */
[----:B------:R-:W-:Y:S02]  /*1230*/  UMOV UR51, 0x402d3199 ;  /* 0x402d319900337882 */ /* 0x000fe40000000000 */
[----:B------:R-:W-:Y:S01]  /*1240*/  DFMA R54, R54, -UR50, R58 ;  /* 0x8000003236367c2b */ /* 0x000fe2000800003a */
[C---:B------:R-:W-:Y:S01]  /*1250*/  IMAD.WIDE R58, R4.reuse, 0x8, R68 ;  /* 0x00000008043a7825 */ /* 0x040fe200078e0244 */
[----:B------:R-:W-:Y:S01]  /*1260*/  DFMA R66, R40, -UR10, R56 ;  /* 0x8000000a28427c2b */ /* 0x000fe20008000038 */
[----:B------:R-:W-:Y:S01]  /*1270*/  UMOV UR50, 0xb94410ec ;  /* 0xb94410ec00327882 */ /* 0x000fe20000000000 */
[----:B------:R-:W-:Y:S01]  /*1280*/  UMOV UR51, 0x3fd45ab7 ;  /* 0x3fd45ab700337882 */ /* 0x000fe20000000000 */
[----:B------:R-:W-:Y:S01]  /*1290*/  IMAD.WIDE R56, R4, 0x8, R58 ;  /* 0x0000000804387825 */ /* 0x000fe200078e023a */
[----:B------:R-:W-:Y:S01]  /*12a0*/  UMOV UR48, 0x61169a52 ;  /* 0x61169a5200307882 */ /* 0x000fe20000000000 */
[----:B------:R-:W-:Y:S01]  /*12b0*/  UMOV UR49, 0x404e9d6b ;  /* 0x404e9d6b00317882 */ /* 0x000fe20000000000 */
[----:B------:R-:W-:-:S02]  /*12c0*/  DFMA R74, R6, UR50, R44 ;  /* 0x00000032064a7c2b */ /* 0x000fc4000800002c */
[----:B------:R-:W-:Y:S01]  /*12d0*/  DFMA R64, R26, UR48, R64 ;  /* 0x000000301a407c2b */ /* 0x000fe20008000040 */
[----:B------:R-:W-:Y:S01]  /*12e0*/  IMAD.WIDE R44, R4, 0x8, R56 ;  /* 0x00000008042c7825 */ /* 0x000fe200078e0238 */
[C-C-:B------:R-:W-:Y:S02]  /*12f0*/  DFMA R72, R6.reuse, -UR36, -R46.reuse ;  /* 0x8000002406487c2b */ /* 0x140fe4000800082e */
[----:B------:R-:W-:Y:S01]  /*1300*/  DFMA R46, R6, -UR14, -R46 ;  /* 0x8000000e062e7c2b */ /* 0x000fe2000800082e */
[----:B------:R0:W-:Y:S01]  /*1310*/  STG.E.64 desc[UR4][R60.64], R70 ;  /* 0x000000463c007986 */ /* 0x0001e2000c101b04 */
[----:B------:R-:W-:Y:S01]  /*1320*/  UMOV UR14, 0x57ed4467 ;  /* 0x57ed4467000e7882 */ /* 0x000fe20000000000 */
[----:B------:R-:W-:Y:S01]  /*1330*/  UMOV UR15, 0x3fde9e60 ;  /* 0x3fde9e60000f7882 */ /* 0x000fe20000000000 */
[----:B------:R-:W-:Y:S01]  /*1340*/  UMOV UR36, 0xaa846684 ;  /* 0xaa84668400247882 */ /* 0x000fe20000000000 */
[----:B------:R-:W-:Y:S01]  /*1350*/  UMOV UR37, 0x400da579 ;  /* 0x400da57900257882 */ /* 0x000fe20000000000 */
[----:B------:R-:W-:-:S02]  /*1360*/  DFMA R74, R2, UR14, R74 ;  /* 0x0000000e024a7c2b */ /* 0x000fc4000800004a */
[----:B------:R-:W-:Y:S02]  /*1370*/  DFMA R64, R28, UR36, R64 ;  /* 0x000000241c407c2b */ /* 0x000fe40008000040 */
[C---:B------:R-:W-:Y:S01]  /*1380*/  DFMA R72, R2.reuse, UR34, R72 ;  /* 0x0000002202487c2b */ /* 0x040fe20008000048 */
[C---:B0-----:R-:W-:Y:S01]  /*1390*/  IMAD.WIDE R60, R4.reuse, 0x8, R44 ;  /* 0x00000008043c7825 */ /* 0x041fe200078e022c */
[----:B------:R-:W-:Y:S01]  /*13a0*/  DFMA R76, R2, -UR16, R46 ;  /* 0x80000010024c7c2b */ /* 0x000fe2000800002e */
[----:B------:R-:W-:Y:S01]  /*13b0*/  UMOV UR16, 0xb99a141a ;  /* 0xb99a141a00107882 */ /* 0x000fe20000000000 */
[----:B------:R-:W-:Y:S01]  /*13c0*/  UMOV UR17, 0x3fe108de ;  /* 0x3fe108de00117882 */ /* 0x000fe20000000000 */
[----:B------:R0:W-:Y:S01]  /*13d0*/  STG.E.64 desc[UR4][R62.64], R66 ;  /* 0x000000423e007986 */ /* 0x0001e2000c101b04 */
[C---:B------:R-:W-:Y:S01]  /*13e0*/  IMAD.WIDE R46, R4.reuse, 0x8, R60 ;  /* 0x00000008042e7825 */ /* 0x040fe200078e023c */
[----:B------:R-:W-:Y:S01]  /*13f0*/  UMOV UR14, 0x6880c8f9 ;  /* 0x6880c8f9000e7882 */ /* 0x000fe20000000000 */
[----:B------:R-:W-:Y:S01]  /*1400*/  UMOV UR15, 0x405bf28d ;  /* 0x405bf28d000f7882 */ /* 0x000fe20000000000 */
[----:B------:R-:W-:Y:S01]  /*1410*/  DFMA R70, R30, -UR22, R64 ;  /* 0x800000161e467c2b */ /* 0x000fe20008000040 */
[----:B------:R-:W-:Y:S01]  /*1420*/  IMAD.WIDE R64, R4, 0x8, R46 ;  /* 0x0000000804407825 */ /* 0x000fe200078e022e */
[----:B0-----:R-:W-:-:S02]  /*1430*/  DFMA R66, R42, UR16, R74 ;  /* 0x000000102a427c2b */ /* 0x001fc4000800004a */
[----:B------:R-:W-:Y:S02]  /*1440*/  DFMA R62, R42, UR14, R72 ;  /* 0x0000000e2a3e7c2b */ /* 0x000fe40008000048 */
[----:B------:R-:W-:Y:S01]  /*1450*/  DMUL R72, R16, -UR8 ;  /* 0x8000000810487c28 */ /* 0x000fe20008000000 */
[----:B------:R-:W-:Y:S01]  /*1460*/  UMOV UR14, 0xd444d1 ;  /* 0x00d444d1000e7882 */ /* 0x000fe20000000000 */
[----:B------:R-:W-:Y:S02]  /*1470*/  UMOV UR15, 0x3fe7535e ;  /* 0x3fe7535e000f7882 */ /* 0x000fe40000000000 */
[----:B------:R-:W-:Y:S01]  /*1480*/  DFMA R66, R40, UR14, R66 ;  /* 0x0000000e28427c2b */ /* 0x000fe20008000042 */
[----:B------:R-:W-:Y:S01]  /*1490*/  UMOV UR14, 0x3fe34ce5 ;  /* 0x3fe34ce5000e7882 */ /* 0x000fe20000000000 */
[----:B------:R-:W-:Y:S01]  /*14a0*/  UMOV UR15, 0x40263c1b ;  /* 0x40263c1b000f7882 */ /* 0x000fe20000000000 */
[----:B------:R-:W-:Y:S01]  /*14b0*/  IMAD.WIDE R40, R4, 0x8, R64 ;  /* 0x0000000804287825 */ /* 0x000fe200078e0240 */
[C---:B------:R-:W-:Y:S01]  /*14c0*/  DFMA R72, R18.reuse, -UR14, R72 ;  /* 0x8000000e12487c2b */ /* 0x040fe20008000048 */
[----:B------:R-:W-:Y:S01]  /*14d0*/  UMOV UR14, 0xd444d1 ;  /* 0x00d444d1000e7882 */ /* 0x000fe20000000000 */
[----:B------:R-:W-:Y:S01]  /*14e0*/  UMOV UR15, 0x4017535e ;  /* 0x4017535e000f7882 */ /* 0x000fe20000000000 */
[----:B------:R-:W-:-:S02]  /*14f0*/  DFMA R74, R18, UR32, R36 ;  /* 0x00000020124a7c2b */ /* 0x000fc40008000024 */
[----:B------:R-:W-:Y:S01]  /*1500*/  DFMA R36, R10, -UR14, -R32 ;  /* 0x8000000e0a247c2b */ /* 0x000fe20008000820 */
[C---:B------:R-:W-:Y:S01]  /*1510*/  IMAD.WIDE R10, R4.reuse, 0x8, R40 ;  /* 0x00000008040a7825 */ /* 0x040fe200078e0228 */
[----:B------:R-:W-:Y:S01]  /*1520*/  UMOV UR14, 0xb6702c05 ;  /* 0xb6702c05000e7882 */ /* 0x000fe20000000000 */
[----:B------:R-:W-:Y:S01]  /*1530*/  UMOV UR15, 0x40313fe2 ;  /* 0x40313fe2000f7882 */ /* 0x000fe20000000000 */
[----:B------:R0:W-:Y:S01]  /*1540*/  STG.E.64 desc[UR4][R68.64], R70 ;  /* 0x0000004644007986 */ /* 0x0001e2000c101b04 */
[----:B------:R-:W-:Y:S01]  /*1550*/  IMAD.WIDE R32, R4, 0x8, R10 ;  /* 0x0000000804207825 */ /* 0x000fe200078e020a */
[----:B------:R-:W-:Y:S02]  /*1560*/  DFMA R8, R8, UR28, R34 ;  /* 0x0000001c08087c2b */ /* 0x000fe40008000022 */
[C---:B------:R-:W-:Y:S02]  /*1570*/  DFMA R34, R20.reuse, UR38, R74 ;  /* 0x0000002614227c2b */ /* 0x040fe4000800004a */
[----:B0-----:R-:W-:-:S02]  /*1580*/  DFMA R68, R20, -UR14, R72 ;  /* 0x8000000e14447c2b */ /* 0x001fc40008000048 */
[C---:B------:R-:W-:Y:S01]  /*1590*/  DFMA R20, R12.reuse, -UR42, R36 ;  /* 0x8000002a0c147c2b */ /* 0x040fe20008000024 */
[C---:B------:R-:W-:Y:S01]  /*15a0*/  IMAD.WIDE R36, R4.reuse, 0x8, R32 ;  /* 0x0000000804247825 */ /* 0x040fe200078e0220 */
[----:B------:R-:W-:Y:S01]  /*15b0*/  UMOV UR14, 0x36f44ac0 ;  /* 0x36f44ac0000e7882 */ /* 0x000fe20000000000 */
[----:B------:R-:W-:Y:S02]  /*15c0*/  UMOV UR15, 0x405322fc ;  /* 0x405322fc000f7882 */ /* 0x000fe40000000000 */
[----:B------:R-:W-:Y:S01]  /*15d0*/  DFMA R12, R12, -UR14, -R38 ;  /* 0x8000000e0c0c7c2b */ /* 0x000fe20008000826 */
[----:B------:R-:W-:Y:S01]  /*15e0*/  IMAD.WIDE R38, R4, 0x8, R36 ;  /* 0x0000000804267825 */ /* 0x000fe200078e0224 */
[----:B------:R-:W-:Y:S01]  /*15f0*/  UMOV UR14, 0xaa846684 ;  /* 0xaa846684000e7882 */ /* 0x000fe20000000000 */
[----:B------:R-:W-:Y:S01]  /*1600*/  UMOV UR15, 0x404da579 ;  /* 0x404da579000f7882 */ /* 0x000fe20000000000 */
[----:B------:R-:W-:Y:S02]  /*1610*/  DMUL R70, R28, UR44 ;  /* 0x0000002c1c467c28 */ /* 0x000fe40008000000 */
[----:B------:R-:W-:-:S02]  /*1620*/  DFMA R18, R18, -UR14, R50 ;  /* 0x8000000e12127c2b */ /* 0x000fc40008000032 */
[----:B------:R-:W-:Y:S01]  /*1630*/  DFMA R22, R22, -UR10, R68 ;  /* 0x8000000a16167c2b */ /* 0x000fe20008000044 */
[----:B------:R-:W-:Y:S01]  /*1640*/  UMOV UR10, 0xbd80466e ;  /* 0xbd80466e000a7882 */ /* 0x000fe20000000000 */
[----:B------:R-:W-:Y:S01]  /*1650*/  UMOV UR11, 0x400b996a ;  /* 0x400b996a000b7882 */ /* 0x000fe20000000000 */
[C---:B------:R-:W-:Y:S01]  /*1660*/  IMAD.WIDE R50, R4.reuse, 0x8, R38 ;  /* 0x0000000804327825 */ /* 0x040fe200078e0226 */
[----:B------:R-:W-:Y:S01]  /*1670*/  DMUL R68, R24, UR10 ;  /* 0x0000000a18447c28 */ /* 0x000fe20008000000 */
[----:B------:R-:W-:Y:S01]  /*1680*/  UMOV UR10, 0x526e7022 ;  /* 0x526e7022000a7882 */ /* 0x000fe20000000000 */
[----:B------:R-:W-:Y:S01]  /*1690*/  UMOV UR11, 0x405cb47a ;  /* 0x405cb47a000b7882 */ /* 0x000fe20000000000 */
[C---:B------:R-:W-:Y:S02]  /*16a0*/  DFMA R48, R2.reuse, UR40, R48 ;  /* 0x0000002802307c2b */ /* 0x040fe40008000030 */
[----:B------:R-:W-:Y:S02]  /*16b0*/  DMUL R72, R2, -UR10 ;  /* 0x8000000a02487c28 */ /* 0x000fe40008000000 */
[----:B------:R-:W-:Y:S01]  /*16c0*/  DFMA R70, R24, -UR46, -R70 ;  /* 0x8000002e18467c2b */ /* 0x000fe20008000846 */
[----:B------:R-:W-:Y:S01]  /*16d0*/  IMAD.WIDE R2, R4, 0x8, R50 ;  /* 0x0000000804027825 */ /* 0x000fe200078e0232 */
[----:B------:R0:W-:Y:S01]  /*16e0*/  STG.E.64 desc[UR4][R58.64], R62 ;  /* 0x0000003e3a007986 */ /* 0x0001e2000c101b04 */
[----:B------:R-:W-:Y:S01]  /*16f0*/  UMOV UR10, 0x95e61960 ;  /* 0x95e61960000a7882 */ /* 0x000fe20000000000 */
[----:B------:R-:W-:-:S04]  /*1700*/  UMOV UR11, 0x404e8813 ;  /* 0x404e8813000b7882 */ /* 0x000fc80000000000 */
[----:B------:R-:W-:Y:S01]  /*1710*/  DFMA R70, R30, UR12, R70 ;  /* 0x0000000c1e467c2b */ /* 0x000fe20008000046 */
[----:B------:R-:W-:Y:S01]  /*1720*/  UMOV UR12, 0xd444d1 ;  /* 0x00d444d1000c7882 */ /* 0x000fe20000000000 */
[----:B------:R-:W-:Y:S01]  /*1730*/  UMOV UR13, 0x4007535e ;  /* 0x4007535e000d7882 */ /* 0x000fe20000000000 */
[C---:B0-----:R-:W-:Y:S01]  /*1740*/  IMAD.WIDE R58, R4.reuse, 0x8, R2 ;  /* 0x00000008043a7825 */ /* 0x041fe200078e0202 */
[----:B------:R-:W-:Y:S01]  /*1750*/  DFMA R68, R26, -UR12, -R68 ;  /* 0x8000000c1a447c2b */ /* 0x000fe20008000844 */
[----:B------:R-:W-:Y:S01]  /*1760*/  UMOV UR12, 0xe190019 ;  /* 0x0e190019000c7882 */ /* 0x000fe20000000000 */
[----:B------:R-:W-:Y:S01]  /*1770*/  UMOV UR13, 0x4038b490 ;  /* 0x4038b490000d7882 */ /* 0x000fe20000000000 */
[----:B------:R-:W-:Y:S01]  /*1780*/  DFMA R72, R6, UR10, R72 ;  /* 0x0000000a06487c2b */ /* 0x000fe20008000048 */
        /* <DEDUP_REMOVED lines=11> */
[----:B------:R-:W-:Y:S01]  /*1840*/  DFMA R74, R14, -UR12, R20 ;  /* 0x8000000c0e4a7c2b */ /* 0x000fe20008000014 */
[C---:B0-----:R-:W-:Y:S01]  /*1850*/  IMAD.WIDE R56, R4.reuse, 0x8, R26 ;  /* 0x0000000804387825 */ /* 0x041fe200078e021a */
[C---:B------:R-:W-:Y:S01]  /*1860*/  DFMA R70, R28.reuse, UR10, -R62 ;  /* 0x0000000a1c467c2b */ /* 0x040fe2000800083e */
[----:B------:R-:W-:Y:S01]  /*1870*/  UMOV UR10, 0x71ad99ac ;  /* 0x71ad99ac000a7882 */ /* 0x000fe20000000000 */
[----:B------:R-:W-:Y:S01]  /*1880*/  UMOV UR11, 0x4033c3a6 ;  /* 0x4033c3a6000b7882 */ /* 0x000fe20000000000 */
[----:B------:R-:W-:Y:S01]  /*1890*/  IMAD.WIDE R20, R4, 0x8, R56 ;  /* 0x0000000804147825 */ /* 0x000fe200078e0238 */
[----:B------:R-:W-:-:S02]  /*18a0*/  DFMA R68, R28, -UR18, R68 ;  /* 0x800000121c447c2b */ /* 0x000fc40008000044 */
[----:B------:R-:W-:Y:S02]  /*18b0*/  DFMA R28, R28, -UR10, -R62 ;  /* 0x8000000a1c1c7c2b */ /* 0x000fe4000800083e */
[----:B------:R-:W-:Y:S01]  /*18c0*/  DFMA R62, R14, UR26, R8 ;  /* 0x0000001a0e3e7c2b */ /* 0x000fe20008000008 */
[----:B------:R-:W-:Y:S01]  /*18d0*/  IMAD.WIDE R8, R4, 0x8, R20 ;  /* 0x0000000804087825 */ /* 0x000fe200078e0214 */
[----:B------:R0:W-:Y:S01]  /*18e0*/  STG.E.64 desc[UR4][R44.64], R72 ;  /* 0x000000482c007986 */ /* 0x0001e2000c101b04 */
[----:B------:R-:W-:Y:S01]  /*18f0*/  UMOV UR10, 0x3dfe5dd3 ;  /* 0x3dfe5dd3000a7882 */ /* 0x000fe20000000000 */
[----:B------:R-:W-:Y:S02]  /*1900*/  UMOV UR11, 0x403d3199 ;  /* 0x403d3199000b7882 */ /* 0x000fe40000000000 */
[----:B------:R-:W-:Y:S01]  /*1910*/  STG.E.64 desc[UR4][R60.64], R70 ;  /* 0x000000463c007986 */ /* 0x000fe2000c101b04 */
[----:B------:R-:W-:Y:S01]  /*1920*/  UMOV UR12, 0x890ce401 ;  /* 0x890ce401000c7882 */ /* 0x000fe20000000000 */
[----:B------:R-:W-:-:S02]  /*1930*/  UMOV UR13, 0x401bea20 ;  /* 0x401bea20000d7882 */ /* 0x000fc40000000000 */
[----:B------:R-:W-:Y:S01]  /*1940*/  STG.E.64 desc[UR4][R46.64], R52 ;  /* 0x000000342e007986 */ /* 0x000fe2000c101b04 */
[----:B0-----:R-:W-:-:S03]  /*1950*/  IMAD.WIDE R44, R4, 0x8, R8 ;  /* 0x00000008042c7825 */ /* 0x001fc600078e0208 */
[----:B------:R-:W-:Y:S01]  /*1960*/  STG.E.64 desc[UR4][R64.64], R74 ;  /* 0x0000004a40007986 */ /* 0x000fe2000c101b04 */
[----:B------:R-:W-:-:S03]  /*1970*/  DMUL R14, R14, UR10 ;  /* 0x0000000a0e0e7c28 */ /* 0x000fc60008000000 */
[----:B------:R0:W-:Y:S01]  /*1980*/  STG.E.64 desc[UR4][R40.64], R22 ;  /* 0x0000001628007986 */ /* 0x0001e2000c101b04 */
[----:B------:R-:W-:Y:S02]  /*1990*/  DMUL R16, R16, UR12 ;  /* 0x0000000c10107c28 */ /* 0x000fe40008000000 */
[----:B------:R-:W-:Y:S01]  /*19a0*/  DFMA R68, R30, -UR8, R68 ;  /* 0x800000081e447c2b */ /* 0x000fe20008000044 */
[----:B------:R1:W-:Y:S01]  /*19b0*/  STG.E.64 desc[UR4][R10.64], R62 ;  /* 0x0000003e0a007986 */ /* 0x0003e2000c101b04 */
[----:B------:R-:W-:Y:S02]  /*19c0*/  DFMA R42, R42, -UR20, R76 ;  /* 0x800000142a2a7c2b */ /* 0x000fe4000800004c */
[----:B------:R-:W-:Y:S01]  /*19d0*/  DFMA R24, R30, UR24, R24 ;  /* 0x000000181e187c2b */ /* 0x000fe20008000018 */
[----:B------:R-:W-:Y:S01]  /*19e0*/  STG.E.64 desc[UR4][R32.64], R34 ;  /* 0x0000002220007986 */ /* 0x000fe2000c101b04 */
[----:B0-----:R-:W-:-:S03]  /*19f0*/  IMAD.WIDE R22, R4, 0x8, R44 ;  /* 0x0000000804167825 */ /* 0x001fc600078e022c */
[----:B------:R-:W-:Y:S01]  /*1a00*/  STG.E.64 desc[UR4][R36.64], R12 ;  /* 0x0000000c24007986 */ /* 0x000fe2000c101b04 */
[----:B------:R-:W-:Y:S01]  /*1a10*/  UMOV UR8, 0xb0b342ad ;  /* 0xb0b342ad00087882 */ /* 0x000fe20000000000 */
[----:B------:R-:W-:Y:S02]  /*1a20*/  UMOV UR9, 0x3ff29c15 ;  /* 0x3ff29c1500097882 */ /* 0x000fe40000000000 */
[----:B------:R-:W-:Y:S01]  /*1a30*/  STG.E.64 desc[UR4][R38.64], R18 ;  /* 0x0000001226007986 */ /* 0x000fe2000c101b04 */
[----:B-1----:R-:W-:Y:S01]  /*1a40*/  IMAD.WIDE R10, R4, 0x8, R22 ;  /* 0x00000008040a7825 */ /* 0x002fe200078e0216 */
[----:B------:R-:W-:Y:S02]  /*1a50*/  DMUL R30, R30, UR12 ;  /* 0x0000000c1e1e7c28 */ /* 0x000fe40008000000 */
        /* <DEDUP_REMOVED lines=14> */
.L_x_24:
        /* <DEDUP_REMOVED lines=12> */
.L_x_110:


//--------------------- .text._Z21left_sph2cart_inplaceILi7EEvPdiii --------------------------
	.section	.text._Z21left_sph2cart_inplaceILi7EEvPdiii,"ax",@progbits
	.align	128
.text._Z21left_sph2cart_inplaceILi7EEvPdiii:
        .type           _Z21left_sph2cart_inplaceILi7EEvPdiii,@function
        .size           _Z21left_sph2cart_inplaceILi7EEvPdiii,(.L_x_111 - _Z21left_sph2cart_inplaceILi7EEvPdiii)
        .other          _Z21left_sph2cart_inplaceILi7EEvPdiii,@"STO_CUDA_ENTRY STV_DEFAULT"
_Z21left_sph2cart_inplaceILi7EEvPdiii:
        /* <DEDUP_REMOVED lines=41> */
[----:B------:R-:W0:Y:S01]  /*0290*/  LDG.E.64 R20, desc[UR4][R30.64] ;  /* 0x000000041e147981 */ /* 0x000e22000c1e1b00 */
        /* <DEDUP_REMOVED lines=46> */
[----:B--2---:R-:W-:-:S08]  /*0580*/  DMUL R64, R22, -UR8 ;  /* 0x8000000816407c28 */ /* 0x004fd00008000000 */
[----:B----4-:R-:W-:Y:S01]  /*0590*/  DFMA R64, R26, UR10, R64 ;  /* 0x0000000a1a407c2b */ /* 0x010fe20008000040 */
[----:B------:R-:W-:Y:S01]  /*05a0*/  UMOV UR10, 0xd7ffa13c ;  /* 0xd7ffa13c000a7882 */ /* 0x000fe20000000000 */
[----:B------:R-:W-:-:S06]  /*05b0*/  UMOV UR11, 0x3fe09af4 ;  /* 0x3fe09af4000b7882 */ /* 0x000fcc0000000000 */
[----:B---3--:R-:W-:Y:S01]  /*05c0*/  DFMA R64, R36, -UR10, R64 ;  /* 0x8000000a24407c2b */ /* 0x008fe20008000040 */
[----:B------:R-:W-:Y:S01]  /*05d0*/  UMOV UR10, 0xbd249493 ;  /* 0xbd249493000a7882 */ /* 0x000fe20000000000 */
[----:B------:R-:W-:-:S06]  /*05e0*/  UMOV UR11, 0x3fe6a113 ;  /* 0x3fe6a113000b7882 */ /* 0x000fcc0000000000 */
[----:B-----5:R-:W-:Y:S02]  /*05f0*/  DFMA R66, R34, UR10, R64 ;  /* 0x0000000a22427c2b */ /* 0x020fe40008000040 */
[----:B------:R-:W-:Y:S01]  /*0600*/  DMUL R64, R42, UR24 ;  /* 0x000000182a407c28 */ /* 0x000fe20008000000 */
[----:B------:R-:W-:Y:S01]  /*0610*/  UMOV UR10, 0x45800201 ;  /* 0x45800201000a7882 */ /* 0x000fe20000000000 */
[----:B------:R-:W-:-:S06]  /*0620*/  UMOV UR11, 0x4013ccf1 ;  /* 0x4013ccf1000b7882 */ /* 0x000fcc0000000000 */
[----:B------:R-:W-:Y:S01]  /*0630*/  DFMA R68, R48, UR10, -R64 ;  /* 0x0000000a30447c2b */ /* 0x000fe20008000840 */
[----:B------:R-:W-:Y:S01]  /*0640*/  UMOV UR10, 0xbf4f3418 ;  /* 0xbf4f3418000a7882 */ /* 0x000fe20000000000 */
[----:B------:R-:W-:-:S06]  /*0650*/  UMOV UR11, 0x3ff687b3 ;  /* 0x3ff687b3000b7882 */ /* 0x000fcc0000000000 */
[----:B------:R-:W-:Y:S01]  /*0660*/  DFMA R68, R40, UR10, R68 ;  /* 0x0000000a28447c2b */ /* 0x000fe20008000044 */
[----:B------:R-:W-:Y:S07]  /*0670*/  STG.E.64 desc[UR4][R62.64], R66 ;  /* 0x000000423e007986 */ /* 0x000fee000c101b04 */
[----:B------:R-:W-:Y:S01]  /*0680*/  DFMA R68, R8, -UR8, R68 ;  /* 0x8000000808447c2b */ /* 0x000fe20008000044 */
        /* <DEDUP_REMOVED lines=12> */
[----:B------:R-:W-:Y:S02]  /*0750*/  DFMA R66, R28, UR10, R62 ;  /* 0x0000000a1c427c2b */ /* 0x000fe4000800003e */
[----:B------:R-:W-:Y:S01]  /*0760*/  DMUL R62, R22, -UR18 ;  /* 0x80000012163e7c28 */ /* 0x000fe20008000000 */
[----:B------:R-:W-:Y:S01]  /*0770*/  UMOV UR10, 0xff144576 ;  /* 0xff144576000a7882 */ /* 0x000fe20000000000 */
[----:B------:R-:W-:-:S06]  /*0780*/  UMOV UR11, 0x3fde0a44 ;  /* 0x3fde0a44000b7882 */ /* 0x000fcc0000000000 */
[----:B------:R-:W-:-:S08]  /*0790*/  DFMA R16, R26, -UR10, R62 ;  /* 0x8000000a1a107c2b */ /* 0x000fd0000800003e */
[----:B------:R-:W-:-:S08]  /*07a0*/  DFMA R16, R36, UR30, R16 ;  /* 0x0000001e24107c2b */ /* 0x000fd00008000010 */
[----:B------:R-:W-:Y:S01]  /*07b0*/  DFMA R68, R34, -UR12, R16 ;  /* 0x8000000c22447c2b */ /* 0x000fe20008000010 */
[----:B------:R-:W-:Y:S01]  /*07c0*/  UMOV UR12, 0x43ff71da ;  /* 0x43ff71da000c7882 */ /* 0x000fe20000000000 */
[----:B------:R-:W-:Y:S02]  /*07d0*/  UMOV UR13, 0x4028e86f ;  /* 0x4028e86f000d7882 */ /* 0x000fe40000000000 */
[----:B------:R-:W-:Y:S01]  /*07e0*/  DMUL R16, R24, UR12 ;  /* 0x0000000c18107c28 */ /* 0x000fe20008000000 */
[----:B------:R0:W-:Y:S01]  /*07f0*/  STG.E.64 desc[UR4][R38.64], R66 ;  /* 0x0000004226007986 */ /* 0x0001e2000c101b04 */
[----:B------:R-:W-:Y:S01]  /*0800*/  UMOV UR12, 0x5616e25b ;  /* 0x5616e25b000c7882 */ /* 0x000fe20000000000 */
[----:B------:R-:W-:-:S05]  /*0810*/  UMOV UR13, 0x4025adf9 ;  /* 0x4025adf9000d7882 */ /* 0x000fca0000000000 */
[----:B0-----:R-:W-:-:S08]  /*0820*/  DFMA R38, R12, UR16, -R16 ;  /* 0x000000100c267c2b */ /* 0x001fd00008000810 */
[----:B------:R-:W-:Y:S02]  /*0830*/  DFMA R66, R4, UR14, R38 ;  /* 0x0000000e04427c2b */ /* 0x000fe40008000026 */
[----:B------:R-:W-:Y:S01]  /*0840*/  DMUL R38, R22, UR12 ;  /* 0x0000000c16267c28 */ /* 0x000fe20008000000 */
[----:B------:R0:W-:Y:S04]  /*0850*/  STG.E.64 desc[UR4][R60.64], R68 ;  /* 0x000000443c007986 */ /* 0x0001e8000c101b04 */
[----:B------:R1:W-:Y:S03]  /*0860*/  STG.E.64 desc[UR4][R58.64], R66 ;  /* 0x000000423a007986 */ /* 0x0003e6000c101b04 */
[----:B0-----:R-:W-:Y:S01]  /*0870*/  DFMA R60, R26, -UR20, R38 ;  /* 0x800000141a3c7c2b */ /* 0x001fe20008000026 */
[----:B------:R-:W-:Y:S01]  /*0880*/  UMOV UR20, 0x96e00281 ;  /* 0x96e0028100147882 */ /* 0x000fe20000000000 */
[----:B------:R-:W-:-:S02]  /*0890*/  UMOV UR21, 0x4038c02d ;  /* 0x4038c02d00157882 */ /* 0x000fc40000000000 */
[----:B------:R-:W-:Y:S01]  /*08a0*/  DFMA R64, R48, -UR20, R64 ;  /* 0x8000001430407c2b */ /* 0x000fe20008000040 */
[----:B------:R-:W-:Y:S01]  /*08b0*/  UMOV UR20, 0x5a17b8bd ;  /* 0x5a17b8bd00147882 */ /* 0x000fe20000000000 */
[----:B------:R-:W-:Y:S02]  /*08c0*/  UMOV UR21, 0x400a8d4d ;  /* 0x400a8d4d00157882 */ /* 0x000fe40000000000 */
[----:B-1----:R-:W-:Y:S01]  /*08d0*/  DMUL R58, R20, UR20 ;  /* 0x00000014143a7c28 */ /* 0x002fe20008000000 */
[----:B------:R-:W-:Y:S01]  /*08e0*/  UMOV UR20, 0x1f6cab6a ;  /* 0x1f6cab6a00147882 */ /* 0x000fe20000000000 */
[----:B------:R-:W-:Y:S01]  /*08f0*/  DFMA R60, R36, UR26, R60 ;  /* 0x0000001a243c7c2b */ /* 0x000fe2000800003c */
[----:B------:R-:W-:Y:S02]  /*0900*/  UMOV UR21, 0x4002c66b ;  /* 0x4002c66b00157882 */ /* 0x000fe40000000000 */
[----:B------:R-:W-:-:S03]  /*0910*/  DFMA R64, R40, UR20, R64 ;  /* 0x0000001428407c2b */ /* 0x000fc60008000040 */
[----:B------:R-:W-:Y:S01]  /*0920*/  DFMA R58, R18, -UR32, R58 ;  /* 0x80000020123a7c2b */ /* 0x000fe2000800003a */
[----:B------:R0:W-:Y:S01]  /*0930*/  STG.E.64 desc[UR4][R32.64], R60 ;  /* 0x0000003c20007986 */ /* 0x0001e2000c101b04 */
[----:B------:R-:W-:-:S03]  /*0940*/  UMOV UR20, 0x95a11005 ;  /* 0x95a1100500147882 */ /* 0x000fc60000000000 */
[----:B------:R-:W-:-:S03]  /*0950*/  DFMA R64, R8, -UR18, R64 ;  /* 0x8000001208407c2b */ /* 0x000fc60008000040 */
[----:B------:R-:W-:Y:S01]  /*0960*/  DFMA R58, R10, UR34, R58 ;  /* 0x000000220a3a7c2b */ /* 0x000fe2000800003a */
[----:B------:R-:W-:Y:S01]  /*0970*/  UMOV UR21, 0x4043d83e ;  /* 0x4043d83e00157882 */ /* 0x000fe20000000000 */
[----:B0-----:R-:W-:Y:S01]  /*0980*/  DMUL R32, R20, UR28 ;  /* 0x0000001c14207c28 */ /* 0x001fe20008000000 */
[----:B------:R-:W-:Y:S01]  /*0990*/  UMOV UR28, 0x1f6cab6a ;  /* 0x1f6cab6a001c7882 */ /* 0x000fe20000000000 */
[----:B------:R-:W-:Y:S01]  /*09a0*/  DMUL R60, R40, UR22 ;  /* 0x00000016283c7c28 */ /* 0x000fe20008000000 */
[----:B------:R-:W-:Y:S02]  /*09b0*/  UMOV UR29, 0x4002c66b ;  /* 0x4002c66b001d7882 */ /* 0x000fe40000000000 */
[----:B------:R-:W-:Y:S01]  /*09c0*/  DFMA R62, R26, -UR28, R62 ;  /* 0x8000001c1a3e7c2b */ /* 0x000fe2000800003e */
[----:B------:R-:W-:Y:S01]  /*09d0*/  UMOV UR28, 0x14ff4e50 ;  /* 0x14ff4e50001c7882 */ /* 0x000fe20000000000 */
[----:B------:R-:W-:Y:S01]  /*09e0*/  UMOV UR29, 0x403f228b ;  /* 0x403f228b001d7882 */ /* 0x000fe20000000000 */
[----:B------:R-:W-:Y:S01]  /*09f0*/  DFMA R58, R28, -UR20, R58 ;  /* 0x800000141c3a7c2b */ /* 0x000fe2000800003a */
[----:B------:R-:W-:Y:S01]  /*0a00*/  UMOV UR20, 0xea8696c9 ;  /* 0xea8696c900147882 */ /* 0x000fe20000000000 */
[----:B------:R-:W-:Y:S01]  /*0a10*/  UMOV UR21, 0x402cadec ;  /* 0x402cadec00157882 */ /* 0x000fe20000000000 */
[----:B------:R-:W-:Y:S01]  /*0a20*/  DFMA R60, R42, UR28, -R60 ;  /* 0x0000001c2a3c7c2b */ /* 0x000fe2000800083c */
[----:B------:R0:W-:Y:S01]  /*0a30*/  STG.E.64 desc[UR4][R56.64], R64 ;  /* 0x0000004038007986 */ /* 0x0001e2000c101b04 */
[----:B------:R-:W-:Y:S01]  /*0a40*/  DMUL R66, R12, -UR36 ;  /* 0x800000240c427c28 */ /* 0x000fe20008000000 */
[----:B------:R-:W-:Y:S01]  /*0a50*/  UMOV UR36, 0x96e00281 ;  /* 0x96e0028100247882 */ /* 0x000fe20000000000 */
[----:B------:R-:W-:Y:S01]  /*0a60*/  UMOV UR37, 0x4038c02d ;  /* 0x4038c02d00257882 */ /* 0x000fe20000000000 */
[----:B------:R-:W-:-:S03]  /*0a70*/  DMUL R68, R42, UR30 ;  /* 0x0000001e2a447c28 */ /* 0x000fc60008000000 */
[----:B------:R-:W-:Y:S02]  /*0a80*/  DFMA R60, R8, UR12, R60 ;  /* 0x0000000c083c7c2b */ /* 0x000fe4000800003c */
[----:B0-----:R-:W-:Y:S02]  /*0a90*/  DFMA R56, R18, UR20, -R32 ;  /* 0x0000001412387c2b */ /* 0x001fe40008000820 */
[----:B------:R-:W-:Y:S01]  /*0aa0*/  DFMA R64, R36, UR24, R62 ;  /* 0x0000001824407c2b */ /* 0x000fe2000800003e */
[----:B------:R-:W-:Y:S01]  /*0ab0*/  UMOV UR25, 0x4024c1b2 ;  /* 0x4024c1b200197882 */ /* 0x000fe20000000000 */
[----:B------:R-:W-:Y:S01]  /*0ac0*/  UMOV UR30, 0xe6ba7b28 ;  /* 0xe6ba7b28001e7882 */ /* 0x000fe20000000000 */
[----:B------:R-:W-:Y:S01]  /*0ad0*/  UMOV UR31, 0x4041b388 ;  /* 0x4041b388001f7882 */ /* 0x000fe20000000000 */
[----:B------:R0:W-:Y:S02]  /*0ae0*/  STG.E.64 desc[UR4][R6.64], R58 ;  /* 0x0000003a06007986 */ /* 0x0001e4000c101b04 */
[----:B------:R-:W-:-:S02]  /*0af0*/  DFMA R62, R10, UR24, R56 ;  /* 0x000000180a3e7c2b */ /* 0x000fc40008000038 */
[----:B------:R-:W-:Y:S01]  /*0b00*/  DFMA R64, R34, UR36, R64 ;  /* 0x0000002422407c2b */ /* 0x000fe20008000040 */
[----:B------:R-:W-:Y:S01]  /*0b10*/  UMOV UR36, 0x5616e25b ;  /* 0x5616e25b00247882 */ /* 0x000fe20000000000 */
[----:B------:R-:W-:Y:S02]  /*0b20*/  UMOV UR37, 0x4035adf9 ;  /* 0x4035adf900257882 */ /* 0x000fe40000000000 */
[----:B------:R-:W-:Y:S01]  /*0b30*/  DMUL R56, R22, UR36 ;  /* 0x0000002416387c28 */ /* 0x000fe20008000000 */
[----:B------:R1:W-:Y:S01]  /*0b40*/  STG.E.64 desc[UR4][R50.64], R60 ;  /* 0x0000003c32007986 */ /* 0x0003e2000c101b04 */
[----:B0-----:R-:W-:-:S03]  /*0b50*/  DMUL R6, R4, UR30 ;  /* 0x0000001e04067c28 */ /* 0x001fc60008000000 */
[----:B------:R0:W-:Y:S01]  /*0b60*/  STG.E.64 desc[UR4][R30.64], R62 ;  /* 0x0000003e1e007986 */ /* 0x0001e2000c101b04 */
[----:B------:R-:W-:Y:S01]  /*0b70*/  DFMA R66, R4, UR38, R66 ;  /* 0x0000002604427c2b */ /* 0x000fe20008000042 */
[----:B------:R-:W-:Y:S01]  /*0b80*/  UMOV UR38, 0x1f6cab69 ;  /* 0x1f6cab6900267882 */ /* 0x000fe20000000000 */
[----:B------:R-:W-:Y:S01]  /*0b90*/  UMOV UR39, 0x4032c66b ;  /* 0x4032c66b00277882 */ /* 0x000fe20000000000 */
[----:B------:R2:W-:Y:S01]  /*0ba0*/  STG.E.64 desc[UR4][R54.64], R64 ;  /* 0x0000004036007986 */ /* 0x0005e2000c101b04 */
[----:B-1----:R-:W-:Y:S02]  /*0bb0*/  DMUL R60, R42, UR42 ;  /* 0x0000002a2a3c7c28 */ /* 0x002fe40008000000 */
[----:B------:R-:W-:Y:S01]  /*0bc0*/  DFMA R50, R48, UR40, R68 ;  /* 0x0000002830327c2b */ /* 0x000fe20008000044 */
[----:B------:R-:W-:Y:S01]  /*0bd0*/  UMOV UR40, 0xdff898b ;  /* 0x0dff898b00287882 */ /* 0x000fe20000000000 */
[----:B------:R-:W-:Y:S01]  /*0be0*/  UMOV UR41, 0x4044c1b2 ;  /* 0x4044c1b200297882 */ /* 0x000fe20000000000 */
[----:B------:R-:W-:-:S02]  /*0bf0*/  DFMA R58, R26, UR38, R56 ;  /* 0x000000261a3a7c2b */ /* 0x000fc40008000038 */
[----:B0-----:R-:W-:Y:S01]  /*0c00*/  DFMA R62, R24, UR40, -R6 ;  /* 0x00000028183e7c2b */ /* 0x001fe20008000806 */
[C---:B--2---:R-:W-:Y:S01]  /*0c10*/  IMAD.WIDE R54, R14.reuse, 0x8, R44 ;  /* 0x000000080e367825 */ /* 0x044fe200078e022c */
[----:B------:R-:W-:Y:S01]  /*0c20*/  UMOV UR40, 0xbd249493 ;  /* 0xbd24949300287882 */ /* 0x000fe20000000000 */
[----:B------:R-:W-:Y:S02]  /*0c30*/  UMOV UR41, 0x3fe6a113 ;  /* 0x3fe6a11300297882 */ /* 0x000fe40000000000 */
[----:B------:R-:W-:Y:S01]  /*0c40*/  DFMA R48, R48, -UR40, -R60 ;  /* 0x8000002830307c2b */ /* 0x000fe2000800083c */
[----:B------:R-:W-:Y:S01]  /*0c50*/  IMAD.WIDE R60, R14, 0x8, R54 ;  /* 0x000000080e3c7825 */ /* 0x000fe200078e0236 */
[----:B------:R-:W-:Y:S01]  /*0c60*/  UMOV UR30, 0x14ff4e50 ;  /* 0x14ff4e50001e7882 */ /* 0x000fe20000000000 */
[----:B------:R-:W-:Y:S01]  /*0c70*/  UMOV UR31, 0x404f228b ;  /* 0x404f228b001f7882 */ /* 0x000fe20000000000 */
[----:B------:R0:W-:Y:S01]  /*0c80*/  STG.E.64 desc[UR4][R52.64], R66 ;  /* 0x0000004234007986 */ /* 0x0001e2000c101b04 */
[----:B------:R-:W-:Y:S01]  /*0c90*/  UMOV UR40, 0xd490e48d ;  /* 0xd490e48d00287882 */ /* 0x000fe20000000000 */
[----:B------:R-:W-:Y:S01]  /*0ca0*/  UMOV UR41, 0x4029088e ;  /* 0x4029088e00297882 */ /* 0x000fe20000000000 */
[----:B------:R-:W-:Y:S01]  /*0cb0*/  UMOV UR42, 0x5a17b8bd ;  /* 0x5a17b8bd002a7882 */ /* 0x000fe20000000000 */
[----:B------:R-:W-:Y:S01]  /*0cc0*/  UMOV UR43, 0x400a8d4d ;  /* 0x400a8d4d002b7882 */ /* 0x000fe20000000000 */
[----:B------:R-:W-:Y:S01]  /*0cd0*/  DFMA R64, R26, UR40, -R56 ;  /* 0x000000281a407c2b */ /* 0x000fe20008000838 */
[----:B------:R-:W-:Y:S01]  /*0ce0*/  UMOV UR40, 0xff144576 ;  /* 0xff14457600287882 */ /* 0x000fe20000000000 */
[----:B------:R-:W-:Y:S01]  /*0cf0*/  UMOV UR41, 0x3fde0a44 ;  /* 0x3fde0a4400297882 */ /* 0x000fe20000000000 */
[----:B------:R-:W-:-:S02]  /*0d00*/  DMUL R30, R20, UR42 ;  /* 0x0000002a141e7c28 */ /* 0x000fc40008000000 */
[----:B0-----:R-:W-:Y:S01]  /*0d10*/  DFMA R52, R36, -UR30, R58 ;  /* 0x8000001e24347c2b */ /* 0x001fe2000800003a */
[----:B------:R-:W-:Y:S01]  /*0d20*/  IMAD.WIDE R58, R14, 0x8, R60 ;  /* 0x000000080e3a7825 */ /* 0x000fe200078e023c */
[C---:B------:R-:W-:Y:S02]  /*0d30*/  DFMA R56, R40.reuse, UR40, R50 ;  /* 0x0000002828387c2b */ /* 0x040fe40008000032 */
[----:B------:R-:W-:-:S03]  /*0d40*/  DMUL R68, R40, UR38 ;  /* 0x0000002628447c28 */ /* 0x000fc60008000000 */
[----:B------:R0:W-:Y:S01]  /*0d50*/  STG.E.64 desc[UR4][R2.64], R52 ;  /* 0x0000003402007986 */ /* 0x0001e2000c101b04 */
[----:B------:R-:W-:-:S03]  /*0d60*/  DFMA R66, R18, -UR32, -R30 ;  /* 0x8000002012427c2b */ /* 0x000fc6000800081e */
[----:B------:R1:W-:Y:S01]  /*0d70*/  STG.E.64 desc[UR4][R46.64], R62 ;  /* 0x0000003e2e007986 */ /* 0x0003e2000c101b04 */
[----:B0-----:R-:W-:Y:S01]  /*0d80*/  IMAD.WIDE R52, R14, 0x8, R58 ;  /* 0x000000080e347825 */ /* 0x001fe200078e023a */
[----:B-1----:R-:W-:-:S03]  /*0d90*/  DFMA R62, R8, -UR18, R56 ;  /* 0x80000012083e7c2b */ /* 0x002fc60008000038 */
[C---:B------:R-:W-:Y:S01]  /*0da0*/  IMAD.WIDE R2, R14.reuse, 0x8, R52 ;  /* 0x000000080e027825 */ /* 0x040fe200078e0234 */
[----:B------:R-:W-:Y:S02]  /*0db0*/  DFMA R46, R42, -UR30, -R68 ;  /* 0x8000001e2a2e7c2b */ /* 0x000fe40008000844 */
[----:B------:R-:W-:Y:S01]  /*0dc0*/  DMUL R56, R8, UR36 ;  /* 0x0000002408387c28 */ /* 0x000fe20008000000 */
[----:B------:R0:W-:Y:S01]  /*0dd0*/  STG.E.64 desc[UR4][R44.64], R64 ;  /* 0x000000402c007986 */ /* 0x0001e2000c101b04 */
[----:B------:R-:W-:Y:S01]  /*0de0*/  DFMA R66, R10, UR34, R66 ;  /* 0x000000220a427c2b */ /* 0x000fe20008000042 */
[----:B------:R-:W-:Y:S01]  /*0df0*/  UMOV UR32, 0x1f6cab69 ;  /* 0x1f6cab6900207882 */ /* 0x000fe20000000000 */
[----:B------:R-:W-:Y:S01]  /*0e00*/  UMOV UR33, 0x4022c66b ;  /* 0x4022c66b00217882 */ /* 0x000fe20000000000 */
[----:B------:R-:W-:Y:S01]  /*0e10*/  UMOV UR18, 0x95a11005 ;  /* 0x95a1100500127882 */ /* 0x000fe20000000000 */
[----:B------:R-:W-:Y:S01]  /*0e20*/  DMUL R50, R40, UR32 ;  /* 0x0000002028327c28 */ /* 0x000fe20008000000 */
[----:B------:R-:W-:Y:S01]  /*0e30*/  UMOV UR19, 0x4043d83e ;  /* 0x4043d83e00137882 */ /* 0x000fe20000000000 */
[----:B0-----:R-:W-:Y:S01]  /*0e40*/  IMAD.WIDE R44, R14, 0x8, R2 ;  /* 0x000000080e2c7825 */ /* 0x001fe200078e0202 */
[----:B------:R-:W-:-:S02]  /*0e50*/  DADD R64, R46, R56 ;  /* 0x000000002e407229 */ /* 0x000fc40000000038 */
[----:B------:R-:W-:Y:S01]  /*0e60*/  DFMA R46, R40, -UR10, R48 ;  /* 0x8000000a282e7c2b */ /* 0x000fe20008000030 */
[----:B------:R-:W-:Y:S01]  /*0e70*/  UMOV UR32, 0x1d73d879 ;  /* 0x1d73d87900207882 */ /* 0x000fe20000000000 */
[C---:B------:R-:W-:Y:S01]  /*0e80*/  IMAD.WIDE R48, R14.reuse, 0x8, R44 ;  /* 0x000000080e307825 */ /* 0x040fe200078e022c */
[----:B------:R-:W-:Y:S01]  /*0e90*/  UMOV UR33, 0x3fdce7f7 ;  /* 0x3fdce7f700217882 */ /* 0x000fe20000000000 */
[----:B------:R-:W-:Y:S01]  /*0ea0*/  DFMA R66, R28, UR18, R66 ;  /* 0x000000121c427c2b */ /* 0x000fe20008000042 */
[----:B------:R0:W-:Y:S01]  /*0eb0*/  STG.E.64 desc[UR4][R54.64], R62 ;  /* 0x0000003e36007986 */ /* 0x0001e2000c101b04 */
[----:B------:R-:W-:Y:S01]  /*0ec0*/  DMUL R68, R22, -UR32 ;  /* 0x8000002016447c28 */ /* 0x000fe20008000000 */
[----:B------:R-:W-:Y:S01]  /*0ed0*/  UMOV UR18, 0x1f6cab6a ;  /* 0x1f6cab6a00127882 */ /* 0x000fe20000000000 */
[----:B------:R-:W-:Y:S01]  /*0ee0*/  UMOV UR19, 0x4042c66b ;  /* 0x4042c66b00137882 */ /* 0x000fe20000000000 */
[----:B------:R-:W-:Y:S01]  /*0ef0*/  DFMA R42, R42, UR26, R50 ;  /* 0x0000001a2a2a7c2b */ /* 0x000fe20008000032 */
[----:B------:R-:W-:Y:S01]  /*0f00*/  UMOV UR10, 0xd490e48d ;  /* 0xd490e48d000a7882 */ /* 0x000fe20000000000 */
[----:B------:R-:W-:Y:S01]  /*0f10*/  UMOV UR11, 0x4029088e ;  /* 0x4029088e000b7882 */ /* 0x000fe20000000000 */
[--C-:B------:R-:W-:Y:S01]  /*0f20*/  DFMA R50, R40, UR18, -R56.reuse ;  /* 0x0000001228327c2b */ /* 0x100fe20008000838 */
[----:B------:R-:W-:Y:S01]  /*0f30*/  UMOV UR26, 0xbf4f3418 ;  /* 0xbf4f3418001a7882 */ /* 0x000fe20000000000 */
[----:B------:R-:W-:Y:S01]  /*0f40*/  UMOV UR27, 0x3ff687b3 ;  /* 0x3ff687b3001b7882 */ /* 0x000fe20000000000 */
[C---:B0-----:R-:W-:Y:S01]  /*0f50*/  IMAD.WIDE R54, R14.reuse, 0x8, R48 ;  /* 0x000000080e367825 */ /* 0x041fe200078e0230 */
[----:B------:R-:W-:Y:S01]  /*0f60*/  DMUL R62, R10, -UR30 ;  /* 0x8000001e0a3e7c28 */ /* 0x000fe20008000000 */
[----:B------:R0:W-:Y:S01]  /*0f70*/  STG.E.64 desc[UR4][R60.64], R66 ;  /* 0x000000423c007986 */ /* 0x0001e2000c101b04 */
[----:B------:R-:W-:Y:S01]  /*0f80*/  DFMA R40, R40, -UR10, -R56 ;  /* 0x8000000a28287c2b */ /* 0x000fe20008000838 */
[----:B------:R-:W-:Y:S01]  /*0f90*/  IMAD.WIDE R56, R14, 0x8, R54 ;  /* 0x000000080e387825 */ /* 0x000fe200078e0236 */
[----:B------:R-:W-:Y:S01]  /*0fa0*/  UMOV UR10, 0xea8696c9 ;  /* 0xea8696c9000a7882 */ /* 0x000fe20000000000 */
[----:B------:R-:W-:Y:S01]  /*0fb0*/  UMOV UR11, 0x403cadec ;  /* 0x403cadec000b7882 */ /* 0x000fe20000000000 */
[----:B------:R1:W-:Y:S01]  /*0fc0*/  STG.E.64 desc[UR4][R58.64], R64 ;  /* 0x000000403a007986 */ /* 0x0003e2000c101b04 */
[----:B0-----:R-:W-:-:S02]  /*0fd0*/  DFMA R60, R26, -UR26, R68 ;  /* 0x8000001a1a3c7c2b */ /* 0x001fc40008000044 */
[----:B------:R-:W-:Y:S01]  /*0fe0*/  DFMA R66, R26, UR22, R38 ;  /* 0x000000161a427c2b */ /* 0x000fe20008000026 */
[C---:B------:R-:W-:Y:S01]  /*0ff0*/  IMAD.WIDE R38, R14.reuse, 0x8, R56 ;  /* 0x000000080e267825 */ /* 0x040fe200078e0238 */
[----:B-1----:R-:W-:Y:S01]  /*1000*/  DFMA R64, R18, UR10, R62 ;  /* 0x0000000a12407c2b */ /* 0x002fe2000800003e */
[----:B------:R-:W-:Y:S01]  /*1010*/  UMOV UR10, 0xdff898b ;  /* 0x0dff898b000a7882 */ /* 0x000fe20000000000 */
[----:B------:R-:W-:Y:S02]  /*1020*/  UMOV UR11, 0x4004c1b2 ;  /* 0x4004c1b2000b7882 */ /* 0x000fe40000000000 */
[----:B------:R-:W-:Y:S01]  /*1030*/  DFMA R62, R36, -UR10, R60 ;  /* 0x8000000a243e7c2b */ /* 0x000fe2000800003c */
[----:B------:R-:W-:Y:S01]  /*1040*/  IMAD.WIDE R58, R14, 0x8, R38 ;  /* 0x000000080e3a7825 */ /* 0x000fe200078e0226 */
[----:B------:R-:W-:Y:S01]  /*1050*/  UMOV UR22, 0x45800201 ;  /* 0x4580020100167882 */ /* 0x000fe20000000000 */
[----:B------:R-:W-:Y:S01]  /*1060*/  UMOV UR23, 0x4013ccf1 ;  /* 0x4013ccf100177882 */ /* 0x000fe20000000000 */
[----:B------:R-:W-:Y:S01]  /*1070*/  UMOV UR10, 0x553878a1 ;  /* 0x553878a1000a7882 */ /* 0x000fe20000000000 */
[----:B------:R-:W-:-:S03]  /*1080*/  UMOV UR11, 0x4026f18a ;  /* 0x4026f18a000b7882 */ /* 0x000fc60000000000 */
[----:B------:R-:W-:Y:S01]  /*1090*/  DFMA R34, R34, -UR22, R62 ;  /* 0x8000001622227c2b */ /* 0x000fe2000800003e */
[----:B------:R-:W-:Y:S01]  /*10a0*/  UMOV UR22, 0xf1af0f31 ;  /* 0xf1af0f3100167882 */ /* 0x000fe20000000000 */
[C---:B------:R-:W-:Y:S01]  /*10b0*/  DFMA R62, R18.reuse, UR20, R32 ;  /* 0x00000014123e7c2b */ /* 0x040fe20008000020 */
[----:B------:R-:W-:Y:S01]  /*10c0*/  UMOV UR23, 0x40031e9d ;  /* 0x40031e9d00177882 */ /* 0x000fe20000000000 */
[----:B------:R-:W-:Y:S01]  /*10d0*/  DMUL R60, R18, -UR10 ;  /* 0x8000000a123c7c28 */ /* 0x000fe20008000000 */
[----:B------:R-:W-:Y:S01]  /*10e0*/  IMAD.WIDE R32, R14, 0x8, R58 ;  /* 0x000000080e207825 */ /* 0x000fe200078e023a */
[----:B------:R-:W-:Y:S02]  /*10f0*/  DFMA R36, R36, UR28, R66 ;  /* 0x0000001c24247c2b */ /* 0x000fe40008000042 */
[----:B------:R-:W-:Y:S01]  /*1100*/  DFMA R66, R18, -UR22, -R30 ;  /* 0x8000001612427c2b */ /* 0x000fe2000800081e */
[----:B------:R0:W-:Y:S01]  /*1110*/  STG.E.64 desc[UR4][R52.64], R64 ;  /* 0x0000004034007986 */ /* 0x0001e2000c101b04 */
[----:B------:R-:W-:Y:S01]  /*1120*/  UMOV UR10, 0x7b462d64 ;  /* 0x7b462d64000a7882 */ /* 0x000fe20000000000 */
[----:B------:R-:W-:Y:S01]  /*1130*/  UMOV UR11, 0x40253dd7 ;  /* 0x40253dd7000b7882 */ /* 0x000fe20000000000 */
[----:B------:R-:W-:Y:S01]  /*1140*/  UMOV UR20, 0x7b462d64 ;  /* 0x7b462d6400147882 */ /* 0x000fe20000000000 */
[----:B------:R-:W-:Y:S01]  /*1150*/  UMOV UR21, 0x40253dd7 ;  /* 0x40253dd700157882 */ /* 0x000fe20000000000 */
[----:B------:R-:W-:-:S02]  /*1160*/  DFMA R30, R20, UR10, R60 ;  /* 0x0000000a141e7c2b */ /* 0x000fc4000800003c */
[----:B------:R-:W-:Y:S02]  /*1170*/  DFMA R20, R20, -UR20, R60 ;  /* 0x8000001414147c2b */ /* 0x000fe4000800003c */
[C---:B------:R-:W-:Y:S01]  /*1180*/  DFMA R60, R10.reuse, -UR8, R66 ;  /* 0x800000080a3c7c2b */ /* 0x040fe20008000042 */
[----:B0-----:R-:W-:Y:S01]  /*1190*/  IMAD.WIDE R52, R14, 0x8, R32 ;  /* 0x000000080e347825 */ /* 0x001fe200078e0220 */
[----:B------:R-:W-:-:S03]  /*11a0*/  DFMA R10, R10, UR24, R62 ;  /* 0x000000180a0a7c2b */ /* 0x000fc6000800003e */
[C---:B------:R-:W-:Y:S01]  /*11b0*/  IMAD.WIDE R62, R14.reuse, 0x8, R52 ;  /* 0x000000080e3e7825 */ /* 0x040fe200078e0234 */
[----:B------:R-:W-:Y:S01]  /*11c0*/  DFMA R16, R12, UR16, R16 ;  /* 0x000000100c107c2b */ /* 0x000fe20008000010 */
[----:B------:R-:W-:Y:S01]  /*11d0*/  UMOV UR8, 0xdff898b ;  /* 0x0dff898b00087882 */ /* 0x000fe20000000000 */
[----:B------:R-:W-:Y:S01]  /*11e0*/  UMOV UR9, 0x4044c1b2 ;  /* 0x4044c1b200097882 */ /* 0x000fe20000000000 */
[C---:B------:R-:W-:Y:S01]  /*11f0*/  IMAD.WIDE R12, R14.reuse, 0x8, R62 ;  /* 0x000000080e0c7825 */ /* 0x040fe200078e023e */
[----:B------:R-:W-:Y:S01]  /*1200*/  DFMA R6, R24, -UR8, -R6 ;  /* 0x8000000818067c2b */ /* 0x000fe20008000806 */
[----:B------:R-:W-:Y:S01]  /*1210*/  UMOV UR8, 0x6c67888e ;  /* 0x6c67888e00087882 */ /* 0x000fe20000000000 */
[----:B------:R-:W-:Y:S01]  /*1220*/  UMOV UR9, 0x40052aed ;  /* 0x40052aed00097882 */ /* 0x000fe20000000000 */
[----:B------:R-:W-:Y:S01]  /*1230*/  IMAD.WIDE R24, R14, 0x8, R12 ;  /* 0x000000080e187825 */ /* 0x000fe200078e020c */
[----:B------:R-:W-:Y:S02]  /*1240*/  DFMA R60, R28, -UR8, R60 ;  /* 0x800000081c3c7c2b */ /* 0x000fe4000800003c */
[----:B------:R-:W-:-:S02]  /*1250*/  DMUL R28, R26, UR18 ;  /* 0x000000121a1c7c28 */ /* 0x000fc40008000000 */
[C---:B------:R-:W-:Y:S01]  /*1260*/  DFMA R26, R4.reuse, UR14, R16 ;  /* 0x0000000e041a7c2b */ /* 0x040fe20008000010 */
[C---:B------:R-:W-:Y:S01]  /*1270*/  IMAD.WIDE R16, R14.reuse, 0x8, R24 ;  /* 0x000000080e107825 */ /* 0x040fe200078e0218 */
[----:B------:R0:W-:Y:S01]  /*1280*/  STG.E.64 desc[UR4][R2.64], R50 ;  /* 0x0000003202007986 */ /* 0x0001e2000c101b04 */
[----:B------:R-:W-:Y:S01]  /*1290*/  UMOV UR11, 0x40353dd7 ;  /* 0x40353dd7000b7882 */ /* 0x000fe20000000000 */
[----:B------:R-:W-:Y:S01]  /*12a0*/  UMOV UR8, 0x5616e25b ;  /* 0x5616e25b00087882 */ /* 0x000fe20000000000 */
[----:B------:R-:W-:Y:S01]  /*12b0*/  UMOV UR9, 0x4035adf9 ;  /* 0x4035adf900097882 */ /* 0x000fe20000000000 */
[----:B------:R1:W-:Y:S01]  /*12c0*/  STG.E.64 desc[UR4][R44.64], R30 ;  /* 0x0000001e2c007986 */ /* 0x0003e2000c101b04 */
[----:B------:R-:W-:Y:S01]  /*12d0*/  DMUL R4, R4, UR10 ;  /* 0x0000000a04047c28 */ /* 0x000fe20008000000 */
[----:B------:R-:W-:Y:S01]  /*12e0*/  UMOV UR10, 0xe45cad2f ;  /* 0xe45cad2f000a7882 */ /* 0x000fe20000000000 */
[----:B------:R-:W-:Y:S01]  /*12f0*/  UMOV UR11, 0x40171ff8 ;  /* 0x40171ff8000b7882 */ /* 0x000fe20000000000 */
[C---:B------:R-:W-:Y:S01]  /*1300*/  DFMA R28, R22.reuse, -UR8, -R28 ;  /* 0x80000008161c7c2b */ /* 0x040fe2000800081c */
[C---:B0-----:R-:W-:Y:S01]  /*1310*/  IMAD.WIDE R2, R14.reuse, 0x8, R16 ;  /* 0x000000080e027825 */ /* 0x041fe200078e0210 */
[----:B------:R-:W-:Y:S01]  /*1320*/  DMUL R22, R22, UR10 ;  /* 0x0000000a16167c28 */ /* 0x000fe20008000000 */
[----:B------:R-:W-:Y:S01]  /*1330*/  STG.E.64 desc[UR4][R48.64], R34 ;  /* 0x0000002230007986 */ /* 0x000fe2000c101b04 */
[----:B------:R-:W-:Y:S01]  /*1340*/  DFMA R46, R8, -UR32, R46 ;  /* 0x80000020082e7c2b */ /* 0x000fe2000800002e */
[----:B-1----:R-:W-:-:S02]  /*1350*/  IMAD.WIDE R30, R14, 0x8, R2 ;  /* 0x000000080e1e7825 */ /* 0x002fc400078e0202 */
[----:B------:R0:W-:Y:S01]  /*1360*/  STG.E.64 desc[UR4][R54.64], R26 ;  /* 0x0000001a36007986 */ /* 0x0001e2000c101b04 */
[----:B------:R-:W-:-:S03]  /*1370*/  DFMA R42, R8, UR12, R42 ;  /* 0x0000000c082a7c2b */ /* 0x000fc6000800002a */
[----:B------:R-:W-:Y:S01]  /*1380*/  STG.E.64 desc[UR4][R56.64], R36 ;  /* 0x0000002438007986 */ /* 0x000fe2000c101b04 */
[----:B------:R-:W-:Y:S01]  /*1390*/  UMOV UR8, 0x102b0693 ;  /* 0x102b069300087882 */ /* 0x000fe20000000000 */
[----:B------:R-:W-:Y:S02]  /*13a0*/  UMOV UR9, 0x3ff17b14 ;  /* 0x3ff17b1400097882 */ /* 0x000fe40000000000 */
[----:B------:R-:W-:Y:S01]  /*13b0*/  STG.E.64 desc[UR4][R38.64], R6 ;  /* 0x0000000626007986 */ /* 0x000fe2000c101b04 */
[----:B------:R-:W-:-:S03]  /*13c0*/  DMUL R8, R8, UR10 ;  /* 0x0000000a08087c28 */ /* 0x000fc60008000000 */
[----:B------:R-:W-:Y:S01]  /*13d0*/  STG.E.64 desc[UR4][R58.64], R28 ;  /* 0x0000001c3a007986 */ /* 0x000fe2000c101b04 */
[----:B0-----:R-:W-:-:S03]  /*13e0*/  IMAD.WIDE R26, R14, 0x8, R30 ;  /* 0x000000080e1a7825 */ /* 0x001fc600078e021e */
        /* <DEDUP_REMOVED lines=13> */
.L_x_25:
        /* <DEDUP_REMOVED lines=12> */
.L_x_111:


//--------------------- .text._Z21left_sph2cart_inplaceILi6EEvPdiii --------------------------
	.section	.text._Z21left_sph2cart_inplaceILi6EEvPdiii,"ax",@progbits
	.align	128
.text._Z21left_sph2cart_inplaceILi6EEvPdiii:
        .type           _Z21left_sph2cart_inplaceILi6EEvPdiii,@function
        .size           _Z21left_sph2cart_inplaceILi6EEvPdiii,(.L_x_112 - _Z21left_sph2cart_inplaceILi6EEvPdiii)
        .other          _Z21left_sph2cart_inplaceILi6EEvPdiii,@"STO_CUDA_ENTRY STV_DEFAULT"
_Z21left_sph2cart_inplaceILi6EEvPdiii:
        /* <DEDUP_REMOVED lines=85> */
[----:B--2---:R-:W-:Y:S01]  /*0550*/  DFMA R26, R10, -UR8, R26 ;  /* 0x800000080a1a7c2b */ /* 0x004fe2000800001a */
[----:B------:R-:W-:Y:S01]  /*0560*/  UMOV UR8, 0xe99e480f ;  /* 0xe99e480f00087882 */ /* 0x000fe20000000000 */
[----:B------:R-:W-:-:S06]  /*0570*/  UMOV UR9, 0x3fe5dca4 ;  /* 0x3fe5dca400097882 */ /* 0x000fcc0000000000 */
[----:B---3--:R-:W-:-:S08]  /*0580*/  DFMA R26, R4, -UR10, R26 ;  /* 0x8000000a041a7c2b */ /* 0x008fd0000800001a */
[----:B-----5:R-:W-:Y:S01]  /*0590*/  DFMA R60, R42, UR8, R26 ;  /* 0x000000082a3c7c2b */ /* 0x020fe2000800001a */
[----:B------:R-:W-:Y:S01]  /*05a0*/  UMOV UR8, 0x4a6adc02 ;  /* 0x4a6adc0200087882 */ /* 0x000fe20000000000 */
[----:B------:R-:W-:Y:S02]  /*05b0*/  UMOV UR9, 0x40002565 ;  /* 0x4000256500097882 */ /* 0x000fe40000000000 */
[----:B------:R-:W-:-:S08]  /*05c0*/  DMUL R48, R14, UR8 ;  /* 0x000000080e307c28 */ /* 0x000fd00008000000 */
[----:B------:R-:W-:Y:S01]  /*05d0*/  DFMA R26, R46, UR12, -R48 ;  /* 0x0000000c2e1a7c2b */ /* 0x000fe20008000830 */
[----:B------:R-:W-:Y:S01]  /*05e0*/  STG.E.64 desc[UR4][R36.64], R60 ;  /* 0x0000003c24007986 */ /* 0x000fe2000c101b04 */
[----:B------:R-:W-:-:S06]  /*05f0*/  UMOV UR8, 0xf1cec1a7 ;  /* 0xf1cec1a700087882 */ /* 0x000fcc0000000000 */
[----:B------:R-:W-:Y:S01]  /*0600*/  DFMA R26, R50, UR14, R26 ;  /* 0x0000000e321a7c2b */ /* 0x000fe2000800001a */
[----:B------:R-:W-:-:S06]  /*0610*/  UMOV UR9, 0x40074e0a ;  /* 0x40074e0a00097882 */ /* 0x000fcc0000000000 */
[----:B------:R1:W-:Y:S02]  /*0620*/  STG.E.64 desc[UR4][R58.64], R26 ;  /* 0x0000001a3a007986 */ /* 0x0003e4000c101b04 */
[----:B-1----:R-:W-:-:S08]  /*0630*/  DMUL R26, R16, UR8 ;  /* 0x00000008101a7c28 */ /* 0x002fd00008000000 */
[----:B------:R-:W-:Y:S01]  /*0640*/  DFMA R36, R18, -UR16, R26 ;  /* 0x8000001012247c2b */ /* 0x000fe2000800001a */
[----:B------:R-:W-:Y:S01]  /*0650*/  UMOV UR16, 0x6fefa76 ;  /* 0x06fefa7600107882 */ /* 0x000fe20000000000 */
[----:B------:R-:W-:-:S06]  /*0660*/  UMOV UR17, 0x4002eed6 ;  /* 0x4002eed600117882 */ /* 0x000fcc0000000000 */
[----:B------:R-:W-:Y:S02]  /*0670*/  DFMA R60, R20, UR16, R36 ;  /* 0x00000010143c7c2b */ /* 0x000fe40008000024 */
[----:B------:R-:W-:Y:S01]  /*0680*/  DMUL R36, R28, UR18 ;  /* 0x000000121c247c28 */ /* 0x000fe20008000000 */
[----:B------:R-:W-:Y:S01]  /*0690*/  UMOV UR18, 0x31f2b0ec ;  /* 0x31f2b0ec00127882 */ /* 0x000fe20000000000 */
[----:B------:R-:W-:-:S06]  /*06a0*/  UMOV UR19, 0x3fee8362 ;  /* 0x3fee836200137882 */ /* 0x000fcc0000000000 */
[----:B0-----:R-:W-:-:S08]  /*06b0*/  DFMA R58, R10, -UR18, R36 ;  /* 0x800000120a3a7c2b */ /* 0x001fd00008000024 */
[----:B------:R-:W-:Y:S01]  /*06c0*/  DFMA R58, R4, UR20, R58 ;  /* 0x00000014043a7c2b */ /* 0x000fe2000800003a */
[----:B------:R0:W-:Y:S07]  /*06d0*/  STG.E.64 desc[UR4][R56.64], R60 ;  /* 0x0000003c38007986 */ /* 0x0001ee000c101b04 */
[----:B------:R-:W-:Y:S01]  /*06e0*/  DFMA R58, R42, -UR22, R58 ;  /* 0x800000162a3a7c2b */ /* 0x000fe2000800003a */
[----:B------:R-:W-:Y:S01]  /*06f0*/  UMOV UR22, 0xf1255b30 ;  /* 0xf1255b3000167882 */ /* 0x000fe20000000000 */
[----:B------:R-:W-:-:S02]  /*0700*/  UMOV UR23, 0x402094e9 ;  /* 0x402094e900177882 */ /* 0x000fc40000000000 */
[----:B0-----:R-:W-:-:S03]  /*0710*/  DMUL R56, R22, UR22 ;  /* 0x0000001616387c28 */ /* 0x001fc60008000000 */
[----:B------:R0:W-:Y:S01]  /*0720*/  STG.E.64 desc[UR4][R34.64], R58 ;  /* 0x0000003a22007986 */ /* 0x0001e2000c101b04 */
[----:B------:R-:W-:-:S04]  /*0730*/  DMUL R28, R28, UR26 ;  /* 0x0000001a1c1c7c28 */ /* 0x000fc80008000000 */
[----:B------:R-:W-:Y:S02]  /*0740*/  DFMA R56, R52, UR24, -R56 ;  /* 0x0000001834387c2b */ /* 0x000fe40008000838 */
[----:B0-----:R-:W-:-:S06]  /*0750*/  DMUL R58, R18, UR34 ;  /* 0x00000022123a7c28 */ /* 0x001fcc0008000000 */
[----:B------:R-:W-:Y:S02]  /*0760*/  DFMA R56, R24, UR8, R56 ;  /* 0x0000000818387c2b */ /* 0x000fe40008000038 */
[----:B------:R-:W-:Y:S02]  /*0770*/  DMUL R34, R46, -UR32 ;  /* 0x800000202e227c28 */ /* 0x000fe40008000000 */
[----:B------:R-:W-:Y:S02]  /*0780*/  DFMA R60, R10, UR28, -R28 ;  /* 0x0000001c0a3c7c2b */ /* 0x000fe4000800081c */
[----:B------:R-:W-:Y:S01]  /*0790*/  DFMA R58, R16, UR36, R58 ;  /* 0x00000024103a7c2b */ /* 0x000fe2000800003a */
[----:B------:R-:W-:Y:S01]  /*07a0*/  UMOV UR32, 0x73d0a21e ;  /* 0x73d0a21e00207882 */ /* 0x000fe20000000000 */
[----:B------:R-:W-:Y:S01]  /*07b0*/  UMOV UR33, 0x3ffd7a83 ;  /* 0x3ffd7a8300217882 */ /* 0x000fe20000000000 */
[----:B------:R0:W-:Y:S03]  /*07c0*/  STG.E.64 desc[UR4][R30.64], R56 ;  /* 0x000000381e007986 */ /* 0x0001e6000c101b04 */
[----:B------:R-:W-:-:S02]  /*07d0*/  DFMA R60, R4, UR30, R60 ;  /* 0x0000001e043c7c2b */ /* 0x000fc4000800003c */
[C---:B0-----:R-:W-:Y:S01]  /*07e0*/  DFMA R56, R50.reuse, UR32, R34 ;  /* 0x0000002032387c2b */ /* 0x041fe20008000022 */
[----:B------:R-:W-:Y:S01]  /*07f0*/  UMOV UR32, 0x88beb914 ;  /* 0x88beb91400207882 */ /* 0x000fe20000000000 */
[----:B------:R-:W-:Y:S01]  /*0800*/  UMOV UR33, 0x4037aa8b ;  /* 0x4037aa8b00217882 */ /* 0x000fe20000000000 */
[----:B------:R-:W-:Y:S02]  /*0810*/  DMUL R30, R50, UR38 ;  /* 0x00000026321e7c28 */ /* 0x000fe40008000000 */
[----:B------:R-:W-:Y:S01]  /*0820*/  DFMA R58, R20, -UR32, R58 ;  /* 0x80000020143a7c2b */ /* 0x000fe2000800003a */
[----:B------:R0:W-:Y:S01]  /*0830*/  STG.E.64 desc[UR4][R32.64], R60 ;  /* 0x0000003c20007986 */ /* 0x0001e2000c101b04 */
[----:B------:R-:W-:Y:S01]  /*0840*/  UMOV UR38, 0x9d059304 ;  /* 0x9d05930400267882 */ /* 0x000fe20000000000 */
[----:B------:R-:W-:Y:S01]  /*0850*/  UMOV UR39, 0x40342ebe ;  /* 0x40342ebe00277882 */ /* 0x000fe20000000000 */
[----:B------:R-:W-:Y:S01]  /*0860*/  IMAD.WIDE R34, R8, 0x8, R6 ;  /* 0x0000000808227825 */ /* 0x000fe200078e0206 */
[----:B------:R-:W-:Y:S04]  /*0870*/  STG.E.64 desc[UR4][R40.64], R56 ;  /* 0x0000003828007986 */ /* 0x000fe8000c101b04 */
[----:B------:R1:W-:Y:S01]  /*0880*/  STG.E.64 desc[UR4][R38.64], R58 ;  /* 0x0000003a26007986 */ /* 0x0003e2000c101b04 */
[----:B0-----:R-:W-:-:S02]  /*0890*/  DFMA R60, R14, UR38, -R30 ;  /* 0x000000260e3c7c2b */ /* 0x001fc4000800081e */
[----:B------:R-:W-:Y:S01]  /*08a0*/  DMUL R32, R16, -UR40 ;  /* 0x8000002810207c28 */ /* 0x000fe20008000000 */
[----:B------:R-:W-:Y:S01]  /*08b0*/  UMOV UR38, 0xcbf7209d ;  /* 0xcbf7209d00267882 */ /* 0x000fe20000000000 */
[----:B------:R-:W-:Y:S01]  /*08c0*/  UMOV UR39, 0x3fd45796 ;  /* 0x3fd4579600277882 */ /* 0x000fe20000000000 */
[C-C-:B-1----:R-:W-:Y:S02]  /*08d0*/  DFMA R38, R10.reuse, -UR18, -R36.reuse ;  /* 0x800000120a267c2b */ /* 0x142fe40008000824 */
[----:B------:R-:W-:Y:S01]  /*08e0*/  DFMA R56, R10, -UR38, -R36 ;  /* 0x800000260a387c2b */ /* 0x000fe20008000824 */
[----:B------:R-:W-:Y:S01]  /*08f0*/  IMAD.WIDE R36, R8, 0x8, R34 ;  /* 0x0000000808247825 */ /* 0x000fe200078e0222 */
[----:B------:R0:W-:Y:S01]  /*0900*/  STG.E.64 desc[UR4][R44.64], R60 ;  /* 0x0000003c2c007986 */ /* 0x0001e2000c101b04 */
[----:B------:R-:W-:-:S05]  /*0910*/  DFMA R40, R18, UR26, R32 ;  /* 0x0000001a12287c2b */ /* 0x000fca0008000020 */
[C---:B------:R-:W-:Y:S01]  /*0920*/  DFMA R58, R4.reuse, -UR10, R56 ;  /* 0x8000000a043a7c2b */ /* 0x040fe20008000038 */
[----:B------:R-:W-:Y:S01]  /*0930*/  UMOV UR10, 0x9b04638e ;  /* 0x9b04638e000a7882 */ /* 0x000fe20000000000 */
[----:B------:R-:W-:Y:S01]  /*0940*/  UMOV UR11, 0x40247eda ;  /* 0x40247eda000b7882 */ /* 0x000fe20000000000 */
[----:B0-----:R-:W-:Y:S01]  /*0950*/  DFMA R44, R4, UR20, R38 ;  /* 0x00000014042c7c2b */ /* 0x001fe20008000026 */
[----:B------:R-:W-:Y:S01]  /*0960*/  IMAD.WIDE R38, R8, 0x8, R36 ;  /* 0x0000000808267825 */ /* 0x000fe200078e0224 */
[----:B------:R0:W-:Y:S01]  /*0970*/  STG.E.64 desc[UR4][R54.64], R40 ;  /* 0x0000002836007986 */ /* 0x0001e2000c101b04 */
[----:B------:R-:W-:Y:S02]  /*0980*/  DFMA R48, R46, UR12, R48 ;  /* 0x0000000c2e307c2b */ /* 0x000fe40008000030 */
[----:B------:R-:W-:-:S03]  /*0990*/  DMUL R56, R22, UR34 ;  /* 0x0000002216387c28 */ /* 0x000fc60008000000 */
[----:B0-----:R-:W-:Y:S01]  /*09a0*/  DFMA R40, R42, UR10, R44 ;  /* 0x0000000a2a287c2b */ /* 0x001fe2000800002c */
[C---:B------:R-:W-:Y:S01]  /*09b0*/  IMAD.WIDE R44, R8.reuse, 0x8, R38 ;  /* 0x00000008082c7825 */ /* 0x040fe200078e0226 */
[----:B------:R-:W-:Y:S01]  /*09c0*/  UMOV UR10, 0x96dc7996 ;  /* 0x96dc7996000a7882 */ /* 0x000fe20000000000 */
[----:B------:R-:W-:Y:S02]  /*09d0*/  UMOV UR11, 0x40061be2 ;  /* 0x40061be2000b7882 */ /* 0x000fe40000000000 */
[C---:B------:R-:W-:Y:S01]  /*09e0*/  IMAD.WIDE R46, R8.reuse, 0x8, R44 ;  /* 0x00000008082e7825 */ /* 0x040fe200078e022c */
[----:B------:R-:W-:Y:S02]  /*09f0*/  DMUL R54, R22, UR10 ;  /* 0x0000000a16367c28 */ /* 0x000fe40008000000 */
[----:B------:R-:W-:Y:S01]  /*0a00*/  DFMA R50, R50, UR14, R48 ;  /* 0x0000000e32327c2b */ /* 0x000fe20008000030 */
[----:B------:R-:W-:Y:S01]  /*0a10*/  IMAD.WIDE R48, R8, 0x8, R46 ;  /* 0x0000000808307825 */ /* 0x000fe200078e022e */
[----:B------:R-:W-:-:S04]  /*0a20*/  DFMA R56, R52, -UR32, -R56 ;  /* 0x8000002034387c2b */ /* 0x000fc80008000838 */
[----:B------:R-:W-:Y:S01]  /*0a30*/  DFMA R52, R52, UR16, R54 ;  /* 0x0000001034347c2b */ /* 0x000fe20008000036 */
[C---:B------:R-:W-:Y:S01]  /*0a40*/  IMAD.WIDE R54, R8.reuse, 0x8, R48 ;  /* 0x0000000808367825 */ /* 0x040fe200078e0230 */
[----:B------:R-:W-:Y:S01]  /*0a50*/  UMOV UR18, 0xe99e480f ;  /* 0xe99e480f00127882 */ /* 0x000fe20000000000 */
[----:B------:R-:W-:Y:S01]  /*0a60*/  UMOV UR19, 0x3fe5dca4 ;  /* 0x3fe5dca400137882 */ /* 0x000fe20000000000 */
[----:B------:R-:W-:Y:S01]  /*0a70*/  DFMA R60, R24, UR36, R56 ;  /* 0x00000024183c7c2b */ /* 0x000fe20008000038 */
[----:B------:R-:W-:Y:S01]  /*0a80*/  UMOV UR12, 0xf1cec1a7 ;  /* 0xf1cec1a7000c7882 */ /* 0x000fe20000000000 */
[----:B------:R-:W-:Y:S01]  /*0a90*/  UMOV UR13, 0x40274e0a ;  /* 0x40274e0a000d7882 */ /* 0x000fe20000000000 */
[C---:B------:R-:W-:Y:S01]  /*0aa0*/  IMAD.WIDE R56, R8.reuse, 0x8, R54 ;  /* 0x0000000808387825 */ /* 0x040fe200078e0236 */
[----:B------:R-:W-:Y:S02]  /*0ab0*/  DFMA R42, R42, -UR18, R58 ;  /* 0x800000122a2a7c2b */ /* 0x000fe4000800003a */
[----:B------:R-:W-:Y:S01]  /*0ac0*/  DMUL R58, R24, UR12 ;  /* 0x0000000c183a7c28 */ /* 0x000fe20008000000 */
[----:B------:R-:W-:Y:S01]  /*0ad0*/  UMOV UR12, 0x96dc7996 ;  /* 0x96dc7996000c7882 */ /* 0x000fe20000000000 */
[----:B------:R-:W-:Y:S01]  /*0ae0*/  UMOV UR13, 0x40361be2 ;  /* 0x40361be2000d7882 */ /* 0x000fe20000000000 */
[C---:B------:R-:W-:Y:S01]  /*0af0*/  DFMA R26, R18.reuse, UR22, R26 ;  /* 0x00000016121a7c2b */ /* 0x040fe2000800001a */
[----:B------:R-:W-:Y:S01]  /*0b00*/  UMOV UR10, 0xeb885c86 ;  /* 0xeb885c86000a7882 */ /* 0x000fe20000000000 */
[----:B------:R-:W-:Y:S01]  /*0b10*/  DFMA R32, R18, -UR12, R32 ;  /* 0x8000000c12207c2b */ /* 0x000fe20008000020 */
[----:B------:R-:W-:Y:S01]  /*0b20*/  UMOV UR11, 0x403e461d ;  /* 0x403e461d000b7882 */ /* 0x000fe20000000000 */
[----:B------:R-:W-:Y:S01]  /*0b30*/  IMAD.WIDE R18, R8, 0x8, R56 ;  /* 0x0000000808127825 */ /* 0x000fe200078e0238 */
[----:B------:R0:W-:Y:S03]  /*0b40*/  STG.E.64 desc[UR4][R12.64], R40 ;  /* 0x000000280c007986 */ /* 0x0001e6000c101b04 */
[----:B------:R-:W-:-:S02]  /*0b50*/  DFMA R26, R20, UR24, R26 ;  /* 0x00000018141a7c2b */ /* 0x000fc4000800001a */
[----:B0-----:R-:W-:Y:S01]  /*0b60*/  DMUL R12, R4, -UR10 ;  /* 0x8000000a040c7c28 */ /* 0x001fe20008000000 */
[----:B------:R-:W-:Y:S01]  /*0b70*/  IMAD.WIDE R40, R8, 0x8, R18 ;  /* 0x0000000808287825 */ /* 0x000fe200078e0212 */
[----:B------:R-:W-:Y:S01]  /*0b80*/  UMOV UR10, 0xa57604b1 ;  /* 0xa57604b1000a7882 */ /* 0x000fe20000000000 */
[----:B------:R-:W-:-:S05]  /*0b90*/  UMOV UR11, 0x4026e289 ;  /* 0x4026e289000b7882 */ /* 0x000fca0000000000 */
[----:B------:R-:W-:Y:S01]  /*0ba0*/  DFMA R12, R10, UR10, R12 ;  /* 0x0000000a0a0c7c2b */ /* 0x000fe2000800000c */
[C---:B------:R-:W-:Y:S01]  /*0bb0*/  IMAD.WIDE R20, R8.reuse, 0x8, R40 ;  /* 0x0000000808147825 */ /* 0x040fe200078e0228 */
[----:B------:R0:W-:Y:S01]  /*0bc0*/  STG.E.64 desc[UR4][R2.64], R60 ;  /* 0x0000003c02007986 */ /* 0x0001e2000c101b04 */
[----:B------:R-:W-:Y:S01]  /*0bd0*/  UMOV UR10, 0x96dc7996 ;  /* 0x96dc7996000a7882 */ /* 0x000fe20000000000 */
[----:B------:R-:W-:Y:S01]  /*0be0*/  UMOV UR11, 0x40361be2 ;  /* 0x40361be2000b7882 */ /* 0x000fe20000000000 */
[----:B------:R-:W-:Y:S01]  /*0bf0*/  UMOV UR12, 0x73d0a21e ;  /* 0x73d0a21e000c7882 */ /* 0x000fe20000000000 */
[----:B------:R-:W-:Y:S01]  /*0c00*/  UMOV UR13, 0x401d7a83 ;  /* 0x401d7a83000d7882 */ /* 0x000fe20000000000 */
[----:B------:R1:W-:Y:S01]  /*0c10*/  STG.E.64 desc[UR4][R6.64], R12 ;  /* 0x0000000c06007986 */ /* 0x0003e2000c101b04 */
[C-C-:B0-----:R-:W-:Y:S01]  /*0c20*/  DFMA R2, R22.reuse, UR10, -R58.reuse ;  /* 0x0000000a16027c2b */ /* 0x141fe2000800083a */
[----:B------:R-:W-:Y:S01]  /*0c30*/  UMOV UR10, 0x31f2b0ec ;  /* 0x31f2b0ec000a7882 */ /* 0x000fe20000000000 */
[----:B------:R-:W-:Y:S01]  /*0c40*/  UMOV UR11, 0x401e8362 ;  /* 0x401e8362000b7882 */ /* 0x000fe20000000000 */
[----:B------:R-:W-:Y:S01]  /*0c50*/  DFMA R22, R22, -UR12, -R58 ;  /* 0x8000000c16167c2b */ /* 0x000fe2000800083a */
[----:B-1----:R-:W-:Y:S01]  /*0c60*/  IMAD.WIDE R6, R8, 0x8, R20 ;  /* 0x0000000808067825 */ /* 0x002fe200078e0214 */
[C-C-:B------:R-:W-:Y:S01]  /*0c70*/  DFMA R58, R10.reuse, -UR10, R28.reuse ;  /* 0x8000000a0a3a7c2b */ /* 0x140fe2000800001c */
[----:B------:R-:W-:Y:S01]  /*0c80*/  UMOV UR12, 0x9d059304 ;  /* 0x9d059304000c7882 */ /* 0x000fe20000000000 */
[----:B------:R-:W-:Y:S01]  /*0c90*/  DFMA R60, R10, UR28, R28 ;  /* 0x0000001c0a3c7c2b */ /* 0x000fe2000800001c */
[----:B------:R-:W-:-:S02]  /*0ca0*/  UMOV UR13, 0x40342ebe ;  /* 0x40342ebe000d7882 */ /* 0x000fc40000000000 */
[----:B------:R-:W-:Y:S01]  /*0cb0*/  DFMA R14, R14, -UR12, -R30 ;  /* 0x8000000c0e0e7c2b */ /* 0x000fe2000800081e */
[----:B------:R-:W-:Y:S01]  /*0cc0*/  IMAD.WIDE R12, R8, 0x8, R6 ;  /* 0x00000008080c7825 */ /* 0x000fe200078e0206 */
[----:B------:R-:W-:Y:S01]  /*0cd0*/  UMOV UR12, 0x8e3f0152 ;  /* 0x8e3f0152000c7882 */ /* 0x000fe20000000000 */
[----:B------:R-:W-:Y:S01]  /*0ce0*/  UMOV UR13, 0x4012a4d5 ;  /* 0x4012a4d5000d7882 */ /* 0x000fe20000000000 */
[----:B------:R0:W-:Y:S01]  /*0cf0*/  STG.E.64 desc[UR4][R34.64], R2 ;  /* 0x0000000222007986 */ /* 0x0001e2000c101b04 */
[----:B------:R-:W-:Y:S02]  /*0d00*/  DMUL R16, R16, UR12 ;  /* 0x0000000c10107c28 */ /* 0x000fe40008000000 */
[----:B------:R-:W-:Y:S01]  /*0d10*/  DFMA R52, R24, UR8, R52 ;  /* 0x0000000818347c2b */ /* 0x000fe20008000034 */
[----:B------:R-:W-:Y:S01]  /*0d20*/  STG.E.64 desc[UR4][R36.64], R58 ;  /* 0x0000003a24007986 */ /* 0x000fe2000c101b04 */
[----:B------:R-:W-:-:S03]  /*0d30*/  DFMA R4, R4, UR30, R60 ;  /* 0x0000001e04047c2b */ /* 0x000fc6000800003c */
[----:B------:R-:W-:Y:S01]  /*0d40*/  STG.E.64 desc[UR4][R38.64], R50 ;  /* 0x0000003226007986 */ /* 0x000fe2000c101b04 */
[----:B------:R-:W-:Y:S01]  /*0d50*/  UMOV UR8, 0x3cc5b3b1 ;  /* 0x3cc5b3b100087882 */ /* 0x000fe20000000000 */
[----:B------:R-:W-:Y:S02]  /*0d60*/  UMOV UR9, 0x3ff04612 ;  /* 0x3ff0461200097882 */ /* 0x000fe40000000000 */
[----:B------:R-:W-:Y:S01]  /*0d70*/  STG.E.64 desc[UR4][R44.64], R26 ;  /* 0x0000001a2c007986 */ /* 0x000fe2000c101b04 */
[----:B0-----:R-:W-:Y:S01]  /*0d80*/  IMAD.WIDE R2, R8, 0x8, R12 ;  /* 0x0000000808027825 */ /* 0x001fe200078e020c */
[----:B------:R-:W-:Y:S02]  /*0d90*/  DFMA R28, R10, -UR10, -R28 ;  /* 0x8000000a0a1c7c2b */ /* 0x000fe4000800081c */
        /* <DEDUP_REMOVED lines=15> */
.L_x_26:
        /* <DEDUP_REMOVED lines=15> */
.L_x_112:


//--------------------- .text._Z21left_sph2cart_inplaceILi5EEvPdiii --------------------------
	.section	.text._Z21left_sph2cart_inplaceILi5EEvPdiii,"ax",@progbits
	.align	128
.text._Z21left_sph2cart_inplaceILi5EEvPdiii:
        .type           _Z21left_sph2cart_inplaceILi5EEvPdiii,@function
        .size           _Z21left_sph2cart_inplaceILi5EEvPdiii,(.L_x_113 - _Z21left_sph2cart_inplaceILi5EEvPdiii)
        .other          _Z21left_sph2cart_inplaceILi5EEvPdiii,@"STO_CUDA_ENTRY STV_DEFAULT"
_Z21left_sph2cart_inplaceILi5EEvPdiii:
        /* <DEDUP_REMOVED lines=33> */
[----:B------:R-:W0:Y:S01]  /*0210*/  LDG.E.64 R22, desc[UR4][R44.64] ;  /* 0x000000042c167981 */ /* 0x000e22000c1e1b00 */
        /* <DEDUP_REMOVED lines=29> */
[----:B----4-:R-:W-:Y:S01]  /*03f0*/  DFMA R2, R34, -UR10, R36 ;  /* 0x8000000a22027c2b */ /* 0x010fe20008000024 */
[----:B------:R-:W-:Y:S01]  /*0400*/  UMOV UR10, 0xf179e96c ;  /* 0xf179e96c000a7882 */ /* 0x000fe20000000000 */
[----:B------:R-:W-:-:S06]  /*0410*/  UMOV UR11, 0x3fe50114 ;  /* 0x3fe50114000b7882 */ /* 0x000fcc0000000000 */
[----:B---3--:R-:W-:Y:S02]  /*0420*/  DFMA R52, R38, UR10, R2 ;  /* 0x0000000a26347c2b */ /* 0x008fe40008000002 */
[----:B------:R-:W-:Y:S01]  /*0430*/  DMUL R2, R4, UR12 ;  /* 0x0000000c04027c28 */ /* 0x000fe20008000000 */
[----:B------:R-:W-:Y:S01]  /*0440*/  UMOV UR12, 0x2dd863c7 ;  /* 0x2dd863c7000c7882 */ /* 0x000fe20000000000 */
[----:B------:R-:W-:-:S06]  /*0450*/  UMOV UR13, 0x400a415a ;  /* 0x400a415a000d7882 */ /* 0x000fcc0000000000 */
[----:B------:R-:W-:Y:S01]  /*0460*/  DFMA R2, R42, UR12, -R2 ;  /* 0x0000000c2a027c2b */ /* 0x000fe20008000802 */
[----:B------:R1:W-:Y:S07]  /*0470*/  STG.E.64 desc[UR4][R50.64], R52 ;  /* 0x0000003432007986 */ /* 0x0003ee000c101b04 */
[----:B------:R-:W-:Y:S01]  /*0480*/  DFMA R2, R8, UR8, R2 ;  /* 0x0000000808027c2b */ /* 0x000fe20008000002 */
[----:B------:R-:W-:Y:S01]  /*0490*/  UMOV UR8, 0xe82e889d ;  /* 0xe82e889d00087882 */ /* 0x000fe20000000000 */
[----:B------:R-:W-:-:S05]  /*04a0*/  UMOV UR9, 0x40032c94 ;  /* 0x40032c9400097882 */ /* 0x000fca0000000000 */
[----:B------:R5:W-:Y:S01]  /*04b0*/  STG.E.64 desc[UR4][R30.64], R2 ;  /* 0x000000021e007986 */ /* 0x000be2000c101b04 */
[----:B-1----:R-:W-:Y:S02]  /*04c0*/  DMUL R52, R34, UR16 ;  /* 0x0000001022347c28 */ /* 0x002fe40008000000 */
[----:B-----5:R-:W-:Y:S01]  /*04d0*/  DMUL R2, R10, UR8 ;  /* 0x000000080a027c28 */ /* 0x020fe20008000000 */
[----:B------:R-:W-:Y:S01]  /*04e0*/  UMOV UR8, 0x850e960c ;  /* 0x850e960c00087882 */ /* 0x000fe20000000000 */
[----:B------:R-:W-:-:S06]  /*04f0*/  UMOV UR9, 0x3ffc116d ;  /* 0x3ffc116d00097882 */ /* 0x000fcc0000000000 */
[----:B0-----:R-:W-:Y:S02]  /*0500*/  DFMA R30, R22, UR8, -R2 ;  /* 0x00000008161e7c2b */ /* 0x001fe40008000802 */
[----:B------:R-:W-:-:S06]  /*0510*/  DFMA R52, R12, UR18, R52 ;  /* 0x000000120c347c2b */ /* 0x000fcc0008000034 */
[----:B------:R-:W-:Y:S02]  /*0520*/  DFMA R50, R14, UR14, R30 ;  /* 0x0000000e0e327c2b */ /* 0x000fe4000800001e */
[----:B------:R-:W-:Y:S02]  /*0530*/  DMUL R30, R24, UR22 ;  /* 0x00000016181e7c28 */ /* 0x000fe40008000000 */
[----:B------:R-:W-:-:S03]  /*0540*/  DFMA R52, R38, -UR20, R52 ;  /* 0x8000001426347c2b */ /* 0x000fc60008000034 */
[----:B------:R0:W-:Y:S04]  /*0550*/  STG.E.64 desc[UR4][R48.64], R50 ;  /* 0x0000003230007986 */ /* 0x0001e8000c101b04 */
[----:B------:R-:W-:Y:S01]  /*0560*/  STG.E.64 desc[UR4][R40.64], R52 ;  /* 0x0000003428007986 */ /* 0x000fe2000c101b04 */
[----:B0-----:R-:W-:Y:S01]  /*0570*/  DFMA R48, R28, UR24, -R30 ;  /* 0x000000181c307c2b */ /* 0x001fe2000800081e */
[----:B------:R-:W-:Y:S01]  /*0580*/  UMOV UR24, 0xf69279b4 ;  /* 0xf69279b400187882 */ /* 0x000fe20000000000 */
[----:B------:R-:W-:-:S05]  /*0590*/  UMOV UR25, 0x4015bdce ;  /* 0x4015bdce00197882 */ /* 0x000fca0000000000 */
[----:B------:R0:W-:Y:S01]  /*05a0*/  STG.E.64 desc[UR4][R46.64], R48 ;  /* 0x000000302e007986 */ /* 0x0001e2000c101b04 */
[----:B------:R-:W-:Y:S01]  /*05b0*/  DMUL R50, R4, UR16 ;  /* 0x0000001004327c28 */ /* 0x000fe20008000000 */
[----:B------:R-:W-:Y:S01]  /*05c0*/  UMOV UR17, 0x400f4fae ;  /* 0x400f4fae00117882 */ /* 0x000fe20000000000 */
[----:B0-----:R-:W-:Y:S01]  /*05d0*/  DMUL R46, R12, -UR24 ;  /* 0x800000180c2e7c28 */ /* 0x001fe20008000000 */
[----:B------:R-:W-:Y:S01]  /*05e0*/  UMOV UR24, 0x9e0133e2 ;  /* 0x9e0133e200187882 */ /* 0x000fe20000000000 */
[----:B------:R-:W-:Y:S02]  /*05f0*/  UMOV UR25, 0x3ff77bc2 ;  /* 0x3ff77bc200197882 */ /* 0x000fe40000000000 */
[----:B------:R-:W-:-:S04]  /*0600*/  DFMA R40, R34, UR24, R36 ;  /* 0x0000001822287c2b */ /* 0x000fc80008000024 */
[C-C-:B------:R-:W-:Y:S01]  /*0610*/  DFMA R48, R34.reuse, UR16, R46.reuse ;  /* 0x0000001022307c2b */ /* 0x140fe2000800002e */
[----:B------:R-:W-:Y:S01]  /*0620*/  UMOV UR16, 0x9e0133e2 ;  /* 0x9e0133e200107882 */ /* 0x000fe20000000000 */
[----:B------:R-:W-:Y:S02]  /*0630*/  UMOV UR17, 0x40277bc2 ;  /* 0x40277bc200117882 */ /* 0x000fe40000000000 */
[----:B------:R-:W-:Y:S01]  /*0640*/  DFMA R34, R34, -UR16, R46 ;  /* 0x8000001022227c2b */ /* 0x000fe2000800002e */
[----:B------:R-:W-:Y:S01]  /*0650*/  UMOV UR16, 0x28019a83 ;  /* 0x28019a8300107882 */ /* 0x000fe20000000000 */
[----:B------:R-:W-:Y:S01]  /*0660*/  UMOV UR17, 0x3fdf4fae ;  /* 0x3fdf4fae00117882 */ /* 0x000fe20000000000 */
[----:B------:R-:W-:Y:S01]  /*0670*/  IMAD.WIDE R36, R20, 0x8, R16 ;  /* 0x0000000814247825 */ /* 0x000fe200078e0210 */
[----:B------:R-:W-:Y:S01]  /*0680*/  DMUL R52, R4, UR16 ;  /* 0x0000001004347c28 */ /* 0x000fe20008000000 */
[----:B------:R-:W-:Y:S01]  /*0690*/  UMOV UR16, 0x43ff71d9 ;  /* 0x43ff71d900107882 */ /* 0x000fe20000000000 */
[----:B------:R-:W-:-:S02]  /*06a0*/  UMOV UR17, 0x4028e86f ;  /* 0x4028e86f00117882 */ /* 0x000fc40000000000 */
[----:B------:R-:W-:Y:S02]  /*06b0*/  DMUL R46, R14, -UR16 ;  /* 0x800000100e2e7c28 */ /* 0x000fe40008000000 */
[----:B------:R-:W-:Y:S02]  /*06c0*/  DFMA R38, R38, UR12, R40 ;  /* 0x0000000c26267c2b */ /* 0x000fe40008000028 */
[C---:B------:R-:W-:Y:S01]  /*06d0*/  DFMA R50, R42.reuse, -UR20, -R50 ;  /* 0x800000142a327c2b */ /* 0x040fe20008000832 */
[C---:B------:R-:W-:Y:S01]  /*06e0*/  IMAD.WIDE R40, R20.reuse, 0x8, R36 ;  /* 0x0000000814287825 */ /* 0x040fe200078e0224 */
[----:B------:R-:W-:Y:S01]  /*06f0*/  DFMA R42, R42, UR10, R52 ;  /* 0x0000000a2a2a7c2b */ /* 0x000fe20008000034 */
[----:B------:R-:W-:Y:S01]  /*0700*/  UMOV UR10, 0x850e960c ;  /* 0x850e960c000a7882 */ /* 0x000fe20000000000 */
[----:B------:R-:W-:Y:S01]  /*0710*/  UMOV UR11, 0x400c116d ;  /* 0x400c116d000b7882 */ /* 0x000fe20000000000 */
[----:B------:R0:W-:Y:S01]  /*0720*/  STG.E.64 desc[UR4][R44.64], R48 ;  /* 0x000000302c007986 */ /* 0x0001e2000c101b04 */
[----:B------:R-:W-:Y:S01]  /*0730*/  DFMA R52, R22, UR10, R46 ;  /* 0x0000000a16347c2b */ /* 0x000fe2000800002e */
[----:B------:R-:W-:Y:S01]  /*0740*/  UMOV UR10, 0x35f0eb3 ;  /* 0x035f0eb3000a7882 */ /* 0x000fe20000000000 */
[----:B------:R-:W-:Y:S01]  /*0750*/  UMOV UR11, 0x4012b649 ;  /* 0x4012b649000b7882 */ /* 0x000fe20000000000 */
[----:B------:R-:W-:Y:S01]  /*0760*/  DFMA R50, R8, UR18, R50 ;  /* 0x0000001208327c2b */ /* 0x000fe20008000032 */
[----:B------:R-:W-:Y:S01]  /*0770*/  UMOV UR12, 0xd7ffa13b ;  /* 0xd7ffa13b000c7882 */ /* 0x000fe20000000000 */
[----:B------:R-:W-:Y:S01]  /*0780*/  DMUL R46, R22, -UR10 ;  /* 0x8000000a162e7c28 */ /* 0x000fe20008000000 */
[----:B------:R-:W-:Y:S01]  /*0790*/  UMOV UR13, 0x40209af4 ;  /* 0x40209af4000d7882 */ /* 0x000fe20000000000 */
[----:B------:R-:W-:Y:S01]  /*07a0*/  UMOV UR10, 0xf69279b4 ;  /* 0xf69279b4000a7882 */ /* 0x000fe20000000000 */
[----:B------:R-:W-:Y:S01]  /*07b0*/  DFMA R28, R28, -UR12, -R30 ;  /* 0x8000000c1c1c7c2b */ /* 0x000fe2000800081e */
[C---:B0-----:R-:W-:Y:S01]  /*07c0*/  IMAD.WIDE R44, R20.reuse, 0x8, R40 ;  /* 0x00000008142c7825 */ /* 0x041fe200078e0228 */
[----:B------:R-:W-:Y:S01]  /*07d0*/  UMOV UR11, 0x4015bdce ;  /* 0x4015bdce000b7882 */ /* 0x000fe20000000000 */
[----:B------:R0:W-:Y:S01]  /*07e0*/  STG.E.64 desc[UR4][R32.64], R50 ;  /* 0x0000003220007986 */ /* 0x0001e2000c101b04 */
[----:B------:R-:W-:Y:S01]  /*07f0*/  DMUL R48, R8, UR10 ;  /* 0x0000000a08307c28 */ /* 0x000fe20008000000 */
[----:B------:R-:W-:Y:S01]  /*0800*/  IMAD.WIDE R30, R20, 0x8, R44 ;  /* 0x00000008141e7825 */ /* 0x000fe200078e022c */
[----:B------:R-:W-:Y:S01]  /*0810*/  UMOV UR10, 0xe82e889d ;  /* 0xe82e889d000a7882 */ /* 0x000fe20000000000 */
[----:B------:R-:W-:Y:S01]  /*0820*/  UMOV UR11, 0x40132c94 ;  /* 0x40132c94000b7882 */ /* 0x000fe20000000000 */
[----:B0-----:R-:W-:-:S02]  /*0830*/  DFMA R32, R10, UR22, R46 ;  /* 0x000000160a207c2b */ /* 0x001fc4000800002e */
[----:B------:R-:W-:Y:S01]  /*0840*/  DFMA R46, R10, -UR10, R46 ;  /* 0x8000000a0a2e7c2b */ /* 0x000fe2000800002e */
[C---:B------:R-:W-:Y:S01]  /*0850*/  IMAD.WIDE R10, R20.reuse, 0x8, R30 ;  /* 0x00000008140a7825 */ /* 0x040fe200078e021e */
[----:B------:R-:W-:Y:S01]  /*0860*/  DFMA R50, R22, UR8, R2 ;  /* 0x0000000816327c2b */ /* 0x000fe20008000002 */
[----:B------:R-:W-:Y:S01]  /*0870*/  UMOV UR10, 0x9e0133e2 ;  /* 0x9e0133e2000a7882 */ /* 0x000fe20000000000 */
[----:B------:R-:W-:Y:S01]  /*0880*/  UMOV UR11, 0x40277bc2 ;  /* 0x40277bc2000b7882 */ /* 0x000fe20000000000 */
[----:B------:R-:W-:Y:S01]  /*0890*/  IMAD.WIDE R2, R20, 0x8, R10 ;  /* 0x0000000814027825 */ /* 0x000fe200078e020a */
[----:B------:R0:W-:Y:S01]  /*08a0*/  STG.E.64 desc[UR4][R26.64], R52 ;  /* 0x000000341a007986 */ /* 0x0001e2000c101b04 */
[----:B------:R-:W-:Y:S01]  /*08b0*/  UMOV UR8, 0x28019a83 ;  /* 0x28019a8300087882 */ /* 0x000fe20000000000 */
[----:B------:R-:W-:Y:S02]  /*08c0*/  UMOV UR9, 0x400f4fae ;  /* 0x400f4fae00097882 */ /* 0x000fe40000000000 */
[----:B------:R-:W-:-:S02]  /*08d0*/  DFMA R14, R14, UR14, R50 ;  /* 0x0000000e0e0e7c2b */ /* 0x000fc40008000032 */
[C-C-:B0-----:R-:W-:Y:S02]  /*08e0*/  DFMA R26, R4.reuse, UR10, -R48.reuse ;  /* 0x0000000a041a7c2b */ /* 0x141fe40008000830 */
[----:B------:R-:W-:Y:S01]  /*08f0*/  DFMA R4, R4, -UR8, -R48 ;  /* 0x8000000804047c2b */ /* 0x000fe20008000830 */
[C---:B------:R-:W-:Y:S01]  /*0900*/  IMAD.WIDE R48, R20.reuse, 0x8, R2 ;  /* 0x0000000814307825 */ /* 0x040fe200078e0202 */
[----:B------:R-:W-:Y:S01]  /*0910*/  UMOV UR8, 0xe82e889d ;  /* 0xe82e889d00087882 */ /* 0x000fe20000000000 */
[----:B------:R-:W-:Y:S02]  /*0920*/  UMOV UR9, 0x40232c94 ;  /* 0x40232c9400097882 */ /* 0x000fe40000000000 */
[----:B------:R-:W-:Y:S01]  /*0930*/  DMUL R24, R24, UR8 ;  /* 0x0000000818187c28 */ /* 0x000fe20008000000 */
[----:B------:R-:W-:Y:S01]  /*0940*/  IMAD.WIDE R50, R20, 0x8, R48 ;  /* 0x0000000814327825 */ /* 0x000fe200078e0230 */
[----:B------:R-:W-:Y:S01]  /*0950*/  UMOV UR8, 0xf36df79b ;  /* 0xf36df79b00087882 */ /* 0x000fe20000000000 */
[----:B------:R-:W-:Y:S01]  /*0960*/  UMOV UR9, 0x400cfd13 ;  /* 0x400cfd1300097882 */ /* 0x000fe20000000000 */
[----:B------:R-:W-:Y:S01]  /*0970*/  UMOV UR10, 0xf36df79b ;  /* 0xf36df79b000a7882 */ /* 0x000fe20000000000 */
[----:B------:R-:W-:Y:S01]  /*0980*/  UMOV UR11, 0x3fdcfd13 ;  /* 0x3fdcfd13000b7882 */ /* 0x000fe20000000000 */
[----:B------:R-:W-:Y:S01]  /*0990*/  STG.E.64 desc[UR4][R18.64], R26 ;  /* 0x0000001a12007986 */ /* 0x000fe2000c101b04 */
[----:B------:R-:W-:-:S02]  /*09a0*/  DMUL R12, R12, UR8 ;  /* 0x000000080c0c7c28 */ /* 0x000fc40008000000 */
[C---:B------:R-:W-:Y:S01]  /*09b0*/  DFMA R42, R8.reuse, UR10, R42 ;  /* 0x0000000a082a7c2b */ /* 0x040fe2000800002a */
[----:B------:R0:W-:Y:S01]  /*09c0*/  STG.E.64 desc[UR4][R6.64], R32 ;  /* 0x0000002006007986 */ /* 0x0001e2000c101b04 */
[----:B------:R-:W-:Y:S01]  /*09d0*/  UMOV UR10, 0xd231b11e ;  /* 0xd231b11e000a7882 */ /* 0x000fe20000000000 */
[----:B------:R-:W-:Y:S02]  /*09e0*/  UMOV UR11, 0x3fedf074 ;  /* 0x3fedf074000b7882 */ /* 0x000fe40000000000 */
[----:B------:R-:W-:Y:S01]  /*09f0*/  STG.E.64 desc[UR4][R16.64], R38 ;  /* 0x0000002610007986 */ /* 0x000fe2000c101b04 */
[----:B------:R-:W-:-:S03]  /*0a00*/  DMUL R8, R8, UR8 ;  /* 0x0000000808087c28 */ /* 0x000fc60008000000 */
        /* <DEDUP_REMOVED lines=14> */
.L_x_27:
        /* <DEDUP_REMOVED lines=9> */
.L_x_113:


//--------------------- .text._Z21left_sph2cart_inplaceILi4EEvPdiii --------------------------
	.section	.text._Z21left_sph2cart_inplaceILi4EEvPdiii,"ax",@progbits
	.align	128
.text._Z21left_sph2cart_inplaceILi4EEvPdiii:
        .type           _Z21left_sph2cart_inplaceILi4EEvPdiii,@function
        .size           _Z21left_sph2cart_inplaceILi4EEvPdiii,(.L_x_114 - _Z21left_sph2cart_inplaceILi4EEvPdiii)
        .other          _Z21left_sph2cart_inplaceILi4EEvPdiii,@"STO_CUDA_ENTRY STV_DEFAULT"
_Z21left_sph2cart_inplaceILi4EEvPdiii:
        /* <DEDUP_REMOVED lines=29> */
[----:B------:R1:W5:Y:S01]  /*01d0*/  LDG.E.64 R22, desc[UR4][R38.64] ;  /* 0x0000000426167981 */ /* 0x000362000c1e1b00 */
[----:B------:R-:W-:-:S05]  /*01e0*/  IMAD.WIDE R4, R2, 0x8, R38 ;  /* 0x0000000802047825 */ /* 0x000fca00078e0226 */
[----:B------:R-:W3:Y:S01]  /*01f0*/  LDG.E.64 R14, desc[UR4][R4.64] ;  /* 0x00000004040e7981 */ /* 0x000ee2000c1e1b00 */
[----:B------:R-:W-:-:S05]  /*0200*/  IMAD.WIDE R8, R2, 0x8, R4 ;  /* 0x0000000802087825 */ /* 0x000fca00078e0204 */
[----:B------:R-:W5:Y:S01]  /*0210*/  LDG.E.64 R18, desc[UR4][R8.64] ;  /* 0x0000000408127981 */ /* 0x000f62000c1e1b00 */
[----:B------:R-:W-:-:S05]  /*0220*/  IMAD.WIDE R10, R2, 0x8, R8 ;  /* 0x00000008020a7825 */ /* 0x000fca00078e0208 */
[----:B------:R-:W3:Y:S01]  /*0230*/  LDG.E.64 R34, desc[UR4][R10.64] ;  /* 0x000000040a227981 */ /* 0x000ee2000c1e1b00 */
[----:B------:R-:W-:-:S05]  /*0240*/  IMAD.WIDE R12, R2, 0x8, R10 ;  /* 0x00000008020c7825 */ /* 0x000fca00078e020a */
[----:B------:R-:W0:Y:S01]  /*0250*/  LDG.E.64 R20, desc[UR4][R12.64] ;  /* 0x000000040c147981 */ /* 0x000e22000c1e1b00 */
        /* <DEDUP_REMOVED lines=13> */
[C-C-:B--2---:R-:W-:Y:S01]  /*0330*/  DFMA R40, R26.reuse, UR8, -R28.reuse ;  /* 0x000000081a287c2b */ /* 0x144fe2000800081c */
[----:B------:R-:W-:Y:S01]  /*0340*/  UMOV UR8, 0x27d29b67 ;  /* 0x27d29b6700087882 */ /* 0x000fe20000000000 */
[----:B------:R-:W-:Y:S01]  /*0350*/  UMOV UR9, 0x3fde4710 ;  /* 0x3fde471000097882 */ /* 0x000fe20000000000 */
[----:B------:R-:W-:Y:S02]  /*0360*/  DFMA R26, R26, -UR10, -R28 ;  /* 0x8000000a1a1a7c2b */ /* 0x000fe4000800081c */
[----:B---3--:R-:W-:Y:S01]  /*0370*/  DMUL R30, R34, UR8 ;  /* 0x00000008221e7c28 */ /* 0x008fe20008000000 */
[----:B------:R-:W-:Y:S01]  /*0380*/  UMOV UR8, 0x3a4aeedb ;  /* 0x3a4aeedb00087882 */ /* 0x000fe20000000000 */
[----:B------:R-:W-:-:S06]  /*0390*/  UMOV UR9, 0x3fd44f92 ;  /* 0x3fd44f9200097882 */ /* 0x000fcc0000000000 */
[----:B------:R-:W-:Y:S01]  /*03a0*/  DFMA R28, R14, UR8, -R30 ;  /* 0x000000080e1c7c2b */ /* 0x000fe2000800081e */
[----:B------:R-:W-:-:S07]  /*03b0*/  UMOV UR11, 0x3fe406d8 ;  /* 0x3fe406d8000b7882 */ /* 0x000fce0000000000 */
[----:B-----5:R-:W-:-:S07]  /*03c0*/  DFMA R28, R36, UR10, R28 ;  /* 0x0000000a241c7c2b */ /* 0x020fce000800001c */
[----:B------:R2:W-:Y:S04]  /*03d0*/  STG.E.64 desc[UR4][R44.64], R28 ;  /* 0x0000001c2c007986 */ /* 0x0005e8000c101b04 */
[----:B------:R3:W-:Y:S01]  /*03e0*/  STG.E.64 desc[UR4][R32.64], R40 ;  /* 0x0000002820007986 */ /* 0x0007e2000c101b04 */
[----:B--2---:R-:W-:Y:S01]  /*03f0*/  DMUL R28, R18, -UR12 ;  /* 0x8000000c121c7c28 */ /* 0x004fe20008000000 */
[----:B------:R-:W-:Y:S01]  /*0400*/  UMOV UR12, 0xa45d91d8 ;  /* 0xa45d91d8000c7882 */ /* 0x000fe20000000000 */
[----:B------:R-:W-:Y:S01]  /*0410*/  UMOV UR13, 0x3ffc5274 ;  /* 0x3ffc5274000d7882 */ /* 0x000fe20000000000 */
[----:B---3--:R-:W-:-:S05]  /*0420*/  DMUL R40, R36, -UR14 ;  /* 0x8000000e24287c28 */ /* 0x008fca0008000000 */
[----:B0-----:R-:W-:Y:S01]  /*0430*/  DFMA R32, R20, UR12, R28 ;  /* 0x0000000c14207c2b */ /* 0x001fe2000800001c */
[----:B------:R-:W-:Y:S01]  /*0440*/  UMOV UR12, 0x3a4aeedb ;  /* 0x3a4aeedb000c7882 */ /* 0x000fe20000000000 */
[----:B------:R-:W-:-:S05]  /*0450*/  UMOV UR13, 0x3fe44f92 ;  /* 0x3fe44f92000d7882 */ /* 0x000fca0000000000 */
[----:B------:R0:W-:Y:S02]  /*0460*/  STG.E.64 desc[UR4][R42.64], R32 ;  /* 0x000000202a007986 */ /* 0x0001e4000c101b04 */
[C---:B0-----:R-:W-:Y:S01]  /*0470*/  DFMA R42, R14.reuse, UR12, R40 ;  /* 0x0000000c0e2a7c2b */ /* 0x041fe20008000028 */
[----:B------:R-:W-:Y:S02]  /*0480*/  UMOV UR13, 0x40044f92 ;  /* 0x40044f92000d7882 */ /* 0x000fe40000000000 */
[----:B------:R-:W-:-:S04]  /*0490*/  DMUL R44, R14, -UR12 ;  /* 0x8000000c0e2c7c28 */ /* 0x000fc80008000000 */
[----:B------:R1:W-:Y:S01]  /*04a0*/  STG.E.64 desc[UR4][R38.64], R42 ;  /* 0x0000002a26007986 */ /* 0x0003e2000c101b04 */
[----:B------:R-:W-:Y:S01]  /*04b0*/  UMOV UR12, 0x1dddf48e ;  /* 0x1dddf48e000c7882 */ /* 0x000fe20000000000 */
[----:B------:R-:W-:Y:S01]  /*04c0*/  UMOV UR13, 0x4006b54c ;  /* 0x4006b54c000d7882 */ /* 0x000fe20000000000 */
[----:B------:R-:W-:Y:S01]  /*04d0*/  IMAD.WIDE R32, R2, 0x8, R16 ;  /* 0x0000000802207825 */ /* 0x000fe200078e0210 */
[----:B-1----:R-:W-:Y:S01]  /*04e0*/  DFMA R38, R14, UR8, R30 ;  /* 0x000000080e267c2b */ /* 0x002fe2000800001e */
[----:B------:R-:W-:Y:S01]  /*04f0*/  UMOV UR8, 0x3901edf5 ;  /* 0x3901edf500087882 */ /* 0x000fe20000000000 */
[----:B------:R-:W-:Y:S02]  /*0500*/  UMOV UR9, 0x40000e9f ;  /* 0x40000e9f00097882 */ /* 0x000fe40000000000 */
[----:B------:R-:W-:Y:S01]  /*0510*/  DMUL R40, R22, UR8 ;  /* 0x0000000816287c28 */ /* 0x000fe20008000000 */
[----:B------:R-:W-:Y:S01]  /*0520*/  UMOV UR8, 0x1dddf48e ;  /* 0x1dddf48e00087882 */ /* 0x000fe20000000000 */
[----:B------:R-:W-:Y:S01]  /*0530*/  UMOV UR9, 0x4006b54c ;  /* 0x4006b54c00097882 */ /* 0x000fe20000000000 */
[----:B------:R-:W-:-:S02]  /*0540*/  DFMA R30, R34, UR12, R44 ;  /* 0x0000000c221e7c2b */ /* 0x000fc4000800002c */
[----:B------:R-:W-:Y:S01]  /*0550*/  DFMA R34, R34, -UR8, R44 ;  /* 0x8000000822227c2b */ /* 0x000fe2000800002c */
[----:B------:R-:W-:Y:S01]  /*0560*/  UMOV UR8, 0x7b462d62 ;  /* 0x7b462d6200087882 */ /* 0x000fe20000000000 */
[----:B------:R-:W-:Y:S01]  /*0570*/  DFMA R36, R36, UR10, R38 ;  /* 0x0000000a24247c2b */ /* 0x000fe20008000026 */
[----:B------:R-:W-:Y:S01]  /*0580*/  UMOV UR9, 0x40153dd7 ;  /* 0x40153dd700097882 */ /* 0x000fe20000000000 */
[----:B------:R-:W-:Y:S01]  /*0590*/  UMOV UR10, 0xa45d91d8 ;  /* 0xa45d91d8000a7882 */ /* 0x000fe20000000000 */
[----:B------:R-:W-:Y:S01]  /*05a0*/  UMOV UR11, 0x3ffc5274 ;  /* 0x3ffc5274000b7882 */ /* 0x000fe20000000000 */
[C-C-:B------:R-:W-:Y:S02]  /*05b0*/  DFMA R38, R24.reuse, UR8, -R40.reuse ;  /* 0x0000000818267c2b */ /* 0x140fe40008000828 */
[----:B------:R-:W-:Y:S01]  /*05c0*/  DFMA R40, R24, -UR10, -R40 ;  /* 0x8000000a18287c2b */ /* 0x000fe20008000828 */
[----:B------:R-:W-:Y:S01]  /*05d0*/  IMAD.WIDE R24, R2, 0x8, R32 ;  /* 0x0000000802187825 */ /* 0x000fe200078e0220 */
[----:B------:R-:W-:-:S03]  /*05e0*/  DFMA R28, R20, -UR8, R28 ;  /* 0x80000008141c7c2b */ /* 0x000fc6000800001c */
[C---:B------:R-:W-:Y:S01]  /*05f0*/  IMAD.WIDE R20, R2.reuse, 0x8, R24 ;  /* 0x0000000802147825 */ /* 0x040fe200078e0218 */
[----:B------:R-:W-:Y:S01]  /*0600*/  UMOV UR8, 0x1dddf48e ;  /* 0x1dddf48e00087882 */ /* 0x000fe20000000000 */
[----:B------:R-:W-:Y:S01]  /*0610*/  UMOV UR9, 0x4016b54c ;  /* 0x4016b54c00097882 */ /* 0x000fe20000000000 */
[----:B------:R-:W-:Y:S01]  /*0620*/  UMOV UR10, 0x4c02929c ;  /* 0x4c02929c000a7882 */ /* 0x000fe20000000000 */
[C---:B------:R-:W-:Y:S01]  /*0630*/  IMAD.WIDE R42, R2.reuse, 0x8, R20 ;  /* 0x00000008022a7825 */ /* 0x040fe200078e0214 */
[----:B------:R-:W-:Y:S01]  /*0640*/  UMOV UR11, 0x400568d4 ;  /* 0x400568d4000b7882 */ /* 0x000fe20000000000 */
[----:B------:R-:W-:Y:S02]  /*0650*/  DMUL R6, R6, UR8 ;  /* 0x0000000806067c28 */ /* 0x000fe40008000000 */
[----:B------:R-:W-:Y:S01]  /*0660*/  DMUL R18, R18, UR10 ;  /* 0x0000000a12127c28 */ /* 0x000fe20008000000 */
[----:B------:R-:W-:Y:S01]  /*0670*/  STG.E.64 desc[UR4][R4.64], R38 ;  /* 0x0000002604007986 */ /* 0x000fe2000c101b04 */
[----:B------:R-:W-:Y:S01]  /*0680*/  IMAD.WIDE R44, R2, 0x8, R42 ;  /* 0x00000008022c7825 */ /* 0x000fe200078e022a */
        /* <DEDUP_REMOVED lines=16> */
.L_x_28:
        /* <DEDUP_REMOVED lines=15> */
.L_x_114:


//--------------------- .text._Z21left_sph2cart_inplaceILi3EEvPdiii --------------------------
	.section	.text._Z21left_sph2cart_inplaceILi3EEvPdiii,"ax",@progbits
	.align	128
.text._Z21left_sph2cart_inplaceILi3EEvPdiii:
        .type           _Z21left_sph2cart_inplaceILi3EEvPdiii,@function
        .size           _Z21left_sph2cart_inplaceILi3EEvPdiii,(.L_x_115 - _Z21left_sph2cart_inplaceILi3EEvPdiii)
        .other          _Z21left_sph2cart_inplaceILi3EEvPdiii,@"STO_CUDA_ENTRY STV_DEFAULT"
_Z21left_sph2cart_inplaceILi3EEvPdiii:
        /* <DEDUP_REMOVED lines=15> */
[----:B------:R-:W2:Y:S01]  /*00f0*/  LDC.64 R36, c[0x0][0x380] ;  /* 0x0000e000ff247b82 */ /* 0x000ea20000000a00 */
[----:B0-----:R-:W-:-:S04]  /*0100*/  IMAD R0, R0, 0xa, R5 ;  /* 0x0000000a00007824 */ /* 0x001fc800078e0205 */
[----:B------:R-:W-:-:S04]  /*0110*/  IMAD R3, R0, R20, R3 ;  /* 0x0000001400037224 */ /* 0x000fc800078e0203 */
[----:B--2---:R-:W-:-:S05]  /*0120*/  IMAD.WIDE R36, R3, 0x8, R36 ;  /* 0x0000000803247825 */ /* 0x004fca00078e0224 */
        /* <DEDUP_REMOVED lines=17> */
[----:B----4-:R-:W-:Y:S01]  /*0240*/  DMUL R30, R8, UR6 ;  /* 0x00000006081e7c28 */ /* 0x010fe20008000000 */
[----:B------:R-:W-:Y:S01]  /*0250*/  UMOV UR6, 0xa45d91d8 ;  /* 0xa45d91d800067882 */ /* 0x000fe20000000000 */
[----:B------:R-:W-:-:S06]  /*0260*/  UMOV UR7, 0x3ffc5274 ;  /* 0x3ffc527400077882 */ /* 0x000fcc0000000000 */
[--C-:B--2---:R-:W-:Y:S01]  /*0270*/  DFMA R28, R14, UR6, -R30.reuse ;  /* 0x000000060e1c7c2b */ /* 0x104fe2000800081e */
[----:B------:R-:W-:Y:S01]  /*0280*/  UMOV UR6, 0x65e56e9 ;  /* 0x065e56e900067882 */ /* 0x000fe20000000000 */
[----:B------:R-:W-:Y:S02]  /*0290*/  UMOV UR7, 0x3fdd403d ;  /* 0x3fdd403d00077882 */ /* 0x000fe40000000000 */
[----:B---3--:R-:W-:Y:S01]  /*02a0*/  DMUL R34, R26, -UR6 ;  /* 0x800000061a227c28 */ /* 0x008fe20008000000 */
[----:B------:R-:W-:Y:S01]  /*02b0*/  UMOV UR6, 0x183e613b ;  /* 0x183e613b00067882 */ /* 0x000fe20000000000 */
[----:B------:R-:W-:Y:S01]  /*02c0*/  UMOV UR7, 0x3fe2e1a3 ;  /* 0x3fe2e1a300077882 */ /* 0x000fe20000000000 */
[----:B------:R-:W-:-:S05]  /*02d0*/  DFMA R14, R14, -UR8, -R30 ;  /* 0x800000080e0e7c2b */ /* 0x000fca000800081e */
[----:B-----5:R-:W-:Y:S01]  /*02e0*/  DFMA R30, R32, UR6, R34 ;  /* 0x00000006201e7c2b */ /* 0x020fe20008000022 */
[----:B------:R-:W-:Y:S01]  /*02f0*/  UMOV UR6, 0x3d058e84 ;  /* 0x3d058e8400067882 */ /* 0x000fe20000000000 */
[----:B------:R-:W-:-:S05]  /*0300*/  UMOV UR7, 0x3ff1e997 ;  /* 0x3ff1e99700077882 */ /* 0x000fca0000000000 */
[----:B------:R0:W-:Y:S01]  /*0310*/  STG.E.64 desc[UR4][R36.64], R30 ;  /* 0x0000001e24007986 */ /* 0x0001e2000c101b04 */
[----:B------:R-:W-:Y:S01]  /*0320*/  UMOV UR8, 0xe45cad2e ;  /* 0xe45cad2e00087882 */ /* 0x000fe20000000000 */
[----:B------:R-:W-:Y:S01]  /*0330*/  UMOV UR9, 0x3ff71ff8 ;  /* 0x3ff71ff800097882 */ /* 0x000fe20000000000 */
[----:B0-----:R-:W-:Y:S01]  /*0340*/  DMUL R30, R24, -UR6 ;  /* 0x80000006181e7c28 */ /* 0x001fe20008000000 */
[----:B------:R-:W-:Y:S01]  /*0350*/  UMOV UR6, 0xa45d91d8 ;  /* 0xa45d91d800067882 */ /* 0x000fe20000000000 */
[----:B------:R-:W-:Y:S02]  /*0360*/  UMOV UR7, 0x3ffc5274 ;  /* 0x3ffc527400077882 */ /* 0x000fe40000000000 */
[----:B------:R-:W-:Y:S01]  /*0370*/  DFMA R32, R32, -UR6, R34 ;  /* 0x8000000620207c2b */ /* 0x000fe20008000022 */
[----:B------:R-:W-:Y:S01]  /*0380*/  UMOV UR6, 0xe45cad2e ;  /* 0xe45cad2e00067882 */ /* 0x000fe20000000000 */
[----:B------:R-:W-:Y:S02]  /*0390*/  UMOV UR7, 0x3ff71ff8 ;  /* 0x3ff71ff800077882 */ /* 0x000fe40000000000 */
[----:B------:R-:W-:-:S02]  /*03a0*/  DFMA R34, R18, UR6, R30 ;  /* 0x0000000612227c2b */ /* 0x000fc4000800001e */
[----:B------:R-:W-:Y:S01]  /*03b0*/  DFMA R18, R18, -UR8, R30 ;  /* 0x8000000812127c2b */ /* 0x000fe2000800001e */
[C---:B------:R-:W-:Y:S01]  /*03c0*/  IMAD.WIDE R30, R20.reuse, 0x8, R16 ;  /* 0x00000008141e7825 */ /* 0x040fe200078e0210 */
[----:B------:R-:W-:Y:S01]  /*03d0*/  UMOV UR7, 0x40071ff8 ;  /* 0x40071ff800077882 */ /* 0x000fe20000000000 */
[----:B------:R-:W-:Y:S01]  /*03e0*/  UMOV UR8, 0x65e56e9 ;  /* 0x065e56e900087882 */ /* 0x000fe20000000000 */
[----:B------:R-:W-:Y:S01]  /*03f0*/  UMOV UR9, 0x3ffd403d ;  /* 0x3ffd403d00097882 */ /* 0x000fe20000000000 */
[----:B------:R-:W-:Y:S02]  /*0400*/  DMUL R12, R12, UR6 ;  /* 0x000000060c0c7c28 */ /* 0x000fe40008000000 */
[----:B------:R-:W-:Y:S01]  /*0410*/  DMUL R26, R26, UR8 ;  /* 0x000000081a1a7c28 */ /* 0x000fe20008000000 */
        /* <DEDUP_REMOVED lines=16> */
.L_x_29:
        /* <DEDUP_REMOVED lines=14> */
.L_x_115:


//--------------------- .text._Z21left_sph2cart_inplaceILi2EEvPdiii --------------------------
	.section	.text._Z21left_sph2cart_inplaceILi2EEvPdiii,"ax",@progbits
	.align	128
.text._Z21left_sph2cart_inplaceILi2EEvPdiii:
        .type           _Z21left_sph2cart_inplaceILi2EEvPdiii,@function
        .size           _Z21left_sph2cart_inplaceILi2EEvPdiii,(.L_x_116 - _Z21left_sph2cart_inplaceILi2EEvPdiii)
        .other          _Z21left_sph2cart_inplaceILi2EEvPdiii,@"STO_CUDA_ENTRY STV_DEFAULT"
_Z21left_sph2cart_inplaceILi2EEvPdiii:
        /* <DEDUP_REMOVED lines=27> */
[----:B------:R-:W2:Y:S01]  /*01b0*/  LDG.E.64 R22, desc[UR4][R8.64] ;  /* 0x0000000408167981 */ /* 0x000ea2000c1e1b00 */
[----:B------:R-:W-:Y:S01]  /*01c0*/  UMOV UR6, 0x1a8c679a ;  /* 0x1a8c679a00067882 */ /* 0x000fe20000000000 */
[----:B------:R-:W-:Y:S01]  /*01d0*/  UMOV UR7, 0x3fd42f60 ;  /* 0x3fd42f6000077882 */ /* 0x000fe20000000000 */
[----:B------:R-:W-:Y:S01]  /*01e0*/  UMOV UR8, 0x102b0694 ;  /* 0x102b069400087882 */ /* 0x000fe20000000000 */
[----:B------:R-:W-:Y:S01]  /*01f0*/  UMOV UR9, 0x3fe17b14 ;  /* 0x3fe17b1400097882 */ /* 0x000fe20000000000 */
[----:B------:R-:W-:Y:S01]  /*0200*/  IMAD.WIDE R10, R10, 0x8, R8 ;  /* 0x000000080a0a7825 */ /* 0x000fe200078e0208 */
[----:B----4-:R-:W-:Y:S01]  /*0210*/  DMUL R26, R6, -UR6 ;  /* 0x80000006061a7c28 */ /* 0x010fe20008000000 */
[----:B------:R-:W-:Y:S01]  /*0220*/  UMOV UR6, 0x102b0694 ;  /* 0x102b069400067882 */ /* 0x000fe20000000000 */
[----:B------:R-:W-:-:S06]  /*0230*/  UMOV UR7, 0x3fe17b14 ;  /* 0x3fe17b1400077882 */ /* 0x000fcc0000000000 */
[C-C-:B--2---:R-:W-:Y:S01]  /*0240*/  DFMA R18, R22.reuse, UR6, R26.reuse ;  /* 0x0000000616127c2b */ /* 0x144fe2000800001a */
[----:B------:R-:W-:Y:S01]  /*0250*/  UMOV UR7, 0x3ff17b14 ;  /* 0x3ff17b1400077882 */ /* 0x000fe20000000000 */
[----:B------:R-:W-:Y:S02]  /*0260*/  DFMA R22, R22, -UR8, R26 ;  /* 0x8000000816167c2b */ /* 0x000fe4000800001a */
[----:B------:R-:W-:Y:S01]  /*0270*/  DMUL R24, R24, UR6 ;  /* 0x0000000618187c28 */ /* 0x000fe20008000000 */
[----:B------:R-:W-:Y:S01]  /*0280*/  UMOV UR8, 0x1a8c679a ;  /* 0x1a8c679a00087882 */ /* 0x000fe20000000000 */
[----:B-----5:R-:W-:Y:S01]  /*0290*/  DMUL R20, R20, UR6 ;  /* 0x0000000614147c28 */ /* 0x020fe20008000000 */
[----:B------:R-:W-:Y:S01]  /*02a0*/  UMOV UR9, 0x3fe42f60 ;  /* 0x3fe42f6000097882 */ /* 0x000fe20000000000 */
[----:B---3--:R-:W-:Y:S02]  /*02b0*/  DMUL R16, R16, UR6 ;  /* 0x0000000610107c28 */ /* 0x008fe40008000000 */
[----:B------:R-:W-:Y:S01]  /*02c0*/  DMUL R6, R6, UR8 ;  /* 0x0000000806067c28 */ /* 0x000fe20008000000 */
[----:B------:R-:W-:Y:S04]  /*02d0*/  STG.E.64 desc[UR4][R2.64], R18 ;  /* 0x0000001202007986 */ /* 0x000fe8000c101b04 */
[----:B------:R-:W-:Y:S04]  /*02e0*/  STG.E.64 desc[UR4][R4.64], R24 ;  /* 0x0000001804007986 */ /* 0x000fe8000c101b04 */
[----:B------:R-:W-:Y:S04]  /*02f0*/  STG.E.64 desc[UR4][R14.64], R20 ;  /* 0x000000140e007986 */ /* 0x000fe8000c101b04 */
[----:B------:R-:W-:Y:S04]  /*0300*/  STG.E.64 desc[UR4][R12.64], R22 ;  /* 0x000000160c007986 */ /* 0x000fe8000c101b04 */
[----:B------:R-:W-:Y:S04]  /*0310*/  STG.E.64 desc[UR4][R8.64], R16 ;  /* 0x0000001008007986 */ /* 0x000fe8000c101b04 */
[----:B------:R-:W-:Y:S01]  /*0320*/  STG.E.64 desc[UR4][R10.64], R6 ;  /* 0x000000060a007986 */ /* 0x000fe2000c101b04 */
[----:B------:R-:W-:Y:S05]  /*0330*/  EXIT ;  /* 0x000000000000794d */ /* 0x000fea0003800000 */
.L_x_30:
        /* <DEDUP_REMOVED lines=12> */
.L_x_116:


//--------------------- .text._Z21left_sph2cart_inplaceILi1EEvPdiii --------------------------
	.section	.text._Z21left_sph2cart_inplaceILi1EEvPdiii,"ax",@progbits
	.align	128
.text._Z21left_sph2cart_inplaceILi1EEvPdiii:
        .type           _Z21left_sph2cart_inplaceILi1EEvPdiii,@function
        .size           _Z21left_sph2cart_inplaceILi1EEvPdiii,(.L_x_117 - _Z21left_sph2cart_inplaceILi1EEvPdiii)
        .other          _Z21left_sph2cart_inplaceILi1EEvPdiii,@"STO_CUDA_ENTRY STV_DEFAULT"
_Z21left_sph2cart_inplaceILi1EEvPdiii:
[----:B------:R-:W-:Y:S01]  /*0000*/  LDC R1, c[0x0][0x37c] ;  /* 0x0000df00ff017b82 */ /* 0x000fe20000000800 */
[----:B------:R-:W-:Y:S05]  /*0010*/  EXIT ;  /* 0x000000000000794d */ /* 0x000fea0003800000 */
.L_x_31:
        /* <DEDUP_REMOVED lines=14> */
.L_x_117:


//--------------------- .text._Z21left_sph2cart_inplaceILi0EEvPdiii --------------------------
	.section	.text._Z21left_sph2cart_inplaceILi0EEvPdiii,"ax",@progbits
	.align	128
.text._Z21left_sph2cart_inplaceILi0EEvPdiii:
        .type           _Z21left_sph2cart_inplaceILi0EEvPdiii,@function
        .size           _Z21left_sph2cart_inplaceILi0EEvPdiii,(.L_x_118 - _Z21left_sph2cart_inplaceILi0EEvPdiii)
        .other          _Z21left_sph2cart_inplaceILi0EEvPdiii,@"STO_CUDA_ENTRY STV_DEFAULT"
_Z21left_sph2cart_inplaceILi0EEvPdiii:
[----:B------:R-:W-:Y:S01]  /*0000*/  LDC R1, c[0x0][0x37c] ;  /* 0x0000df00ff017b82 */ /* 0x000fe20000000800 */
[----:B------:R-:W-:Y:S05]  /*0010*/  EXIT ;  /* 0x000000000000794d */ /* 0x000fea0003800000 */
.L_x_32:
        /* <DEDUP_REMOVED lines=14> */
.L_x_118:


//--------------------- .text._Z22right_cart2sph_inplaceILi10EEvPdiii --------------------------
	.section	.text._Z22right_cart2sph_inplaceILi10EEvPdiii,"ax",@progbits
	.align	128
.text._Z22right_cart2sph_inplaceILi10EEvPdiii:
        .type           _Z22right_cart2sph_inplaceILi10EEvPdiii,@function
        .size           _Z22right_cart2sph_inplaceILi10EEvPdiii,(.L_x_119 - _Z22right_cart2sph_inplaceILi10EEvPdiii)
        .other          _Z22right_cart2sph_inplaceILi10EEvPdiii,@"STO_CUDA_ENTRY STV_DEFAULT"
_Z22right_cart2sph_inplaceILi10EEvPdiii:
        /* <DEDUP_REMOVED lines=17> */
[----:B------:R-:W4:Y:S01]  /*0110*/  LDCU.64 UR6, c[0x0][0x358] ;  /* 0x00006b00ff0677ac */ /* 0x000f220008000a00 */
[----:B-1----:R-:W-:Y:S01]  /*0120*/  USHF.R.S32.HI UR10, URZ, 0x1f, UR5 ;  /* 0x0000001fff0a7899 */ /* 0x002fe20008011405 */
[----:B0-----:R-:W-:-:S04]  /*0130*/  IMAD R0, R0, UR9, R3 ;  /* 0x0000000900007c24 */ /* 0x001fc8000f8e0203 */
[----:B------:R-:W-:Y:S02]  /*0140*/  IMAD R0, R0, 0x42, RZ ;  /* 0x0000004200007824 */ /* 0x000fe400078e02ff */
[----:B---3--:R-:W-:-:S04]  /*0150*/  IMAD R63, R2, UR8, R63 ;  /* 0x00000008023f7c24 */ /* 0x008fc8000f8e023f */
[----:B------:R-:W-:-:S05]  /*0160*/  IMAD R63, R63, UR4, RZ ;  /* 0x000000043f3f7c24 */ /* 0x000fca000f8e02ff */
[----:B------:R-:W-:Y:S02]  /*0170*/  SHF.R.S32.HI R2, RZ, 0x1f, R63 ;  /* 0x0000001fff027819 */ /* 0x000fe4000001143f */
[----:B------:R-:W-:-:S04]  /*0180*/  IADD3 R3, P0, P1, R63, UR5, R0 ;  /* 0x000000053f037c10 */ /* 0x000fc8000f91e000 */
[----:B------:R-:W-:Y:S02]  /*0190*/  IADD3.X R2, PT, PT, R2, UR10, RZ, P0, P1 ;  /* 0x0000000a02027c10 */ /* 0x000fe400087e24ff */
[----:B--2---:R-:W-:-:S04]  /*01a0*/  LEA R60, P0, R3, UR12, 0x3 ;  /* 0x0000000c033c7c11 */ /* 0x004fc8000f8018ff */
[----:B------:R-:W-:-:S05]  /*01b0*/  LEA.HI.X R61, R3, UR13, R2, 0x3, P0 ;  /* 0x0000000d033d7c11 */ /* 0x000fca00080f1c02 */
[----:B----4-:R-:W2:Y:S04]  /*01c0*/  LDG.E.64 R28, desc[UR6][R60.64+0x30] ;  /* 0x000030063c1c7981 */ /* 0x010ea8000c1e1b00 */
[----:B------:R-:W3:Y:S04]  /*01d0*/  LDG.E.64 R30, desc[UR6][R60.64+0x8] ;  /* 0x000008063c1e7981 */ /* 0x000ee8000c1e1b00 */
[----:B------:R-:W4:Y:S04]  /*01e0*/  LDG.E.64 R56, desc[UR6][R60.64+0x40] ;  /* 0x000040063c387981 */ /* 0x000f28000c1e1b00 */
        /* <DEDUP_REMOVED lines=31> */
[----:B------:R-:W5:Y:S01]  /*03e0*/  LDG.E.64 R20, desc[UR6][R60.64+0x70] ;  /* 0x000070063c147981 */ /* 0x000f62000c1e1b00 */
[----:B------:R-:W-:Y:S01]  /*03f0*/  UMOV UR26, 0x79ff5a27 ;  /* 0x79ff5a27001a7882 */ /* 0x000fe20000000000 */
[----:B------:R-:W-:-:S02]  /*0400*/  UMOV UR27, 0x400d0f2c ;  /* 0x400d0f2c001b7882 */ /* 0x000fc40000000000 */
[----:B------:R-:W5:Y:S01]  /*0410*/  LDG.E.64 R22, desc[UR6][R60.64+0xa8] ;  /* 0x0000a8063c167981 */ /* 0x000f62000c1e1b00 */
[----:B------:R-:W-:Y:S01]  /*0420*/  UMOV UR56, 0x79ff5a28 ;  /* 0x79ff5a2800387882 */ /* 0x000fe20000000000 */
[----:B------:R-:W-:Y:S02]  /*0430*/  UMOV UR57, 0x3fed0f2c ;  /* 0x3fed0f2c00397882 */ /* 0x000fe40000000000 */
[----:B------:R-:W5:Y:S01]  /*0440*/  LDG.E.64 R24, desc[UR6][R60.64+0xb8] ;  /* 0x0000b8063c187981 */ /* 0x000f62000c1e1b00 */
[----:B------:R-:W-:Y:S01]  /*0450*/  UMOV UR10, 0x1ac557 ;  /* 0x001ac557000a7882 */ /* 0x000fe20000000000 */
[----:B------:R-:W-:Y:S01]  /*0460*/  UMOV UR11, 0x4011d0b5 ;  /* 0x4011d0b5000b7882 */ /* 0x000fe20000000000 */
[----:B------:R-:W-:Y:S01]  /*0470*/  UMOV UR28, 0x4accf303 ;  /* 0x4accf303001c7882 */ /* 0x000fe20000000000 */
[----:B------:R-:W-:Y:S01]  /*0480*/  UMOV UR29, 0x400def85 ;  /* 0x400def85001d7882 */ /* 0x000fe20000000000 */
[----:B------:R-:W-:Y:S01]  /*0490*/  UMOV UR14, 0x229b4cd7 ;  /* 0x229b4cd7000e7882 */ /* 0x000fe20000000000 */
[----:B------:R-:W-:Y:S01]  /*04a0*/  UMOV UR15, 0x400fc064 ;  /* 0x400fc064000f7882 */ /* 0x000fe20000000000 */
        /* <DEDUP_REMOVED lines=20> */
[----:B------:R-:W-:Y:S02]  /*05f0*/  DMUL R74, R28, UR28 ;  /* 0x0000001c1c4a7c28 */ /* 0x000fe40008000000 */
[----:B---3--:R-:W-:Y:S02]  /*0600*/  DMUL R34, R30, UR10 ;  /* 0x0000000a1e227c28 */ /* 0x008fe40008000000 */
[----:B------:R-:W-:Y:S02]  /*0610*/  DMUL R58, R28, UR14 ;  /* 0x0000000e1c3a7c28 */ /* 0x000fe40008000000 */
[----:B------:R-:W-:Y:S01]  /*0620*/  DFMA R52, R30, UR56, R52 ;  /* 0x000000381e347c2b */ /* 0x000fe20008000034 */
[----:B------:R-:W-:Y:S01]  /*0630*/  UMOV UR14, 0x4accf306 ;  /* 0x4accf306000e7882 */ /* 0x000fe20000000000 */
[----:B------:R-:W-:Y:S01]  /*0640*/  DMUL R32, R28, UR12 ;  /* 0x0000000c1c207c28 */ /* 0x000fe20008000000 */
[----:B------:R-:W-:Y:S01]  /*0650*/  UMOV UR12, 0x80282802 ;  /* 0x80282802000c7882 */ /* 0x000fe20000000000 */
[----:B------:R-:W-:Y:S01]  /*0660*/  UMOV UR13, 0x403ab90f ;  /* 0x403ab90f000d7882 */ /* 0x000fe20000000000 */
[----:B------:R-:W-:-:S03]  /*0670*/  UMOV UR15, 0x3ffdef85 ;  /* 0x3ffdef85000f7882 */ /* 0x000fc60000000000 */
[----:B----4-:R-:W-:Y:S02]  /*0680*/  DFMA R86, R56, -UR58, R52 ;  /* 0x8000003a38567c2b */ /* 0x010fe40008000034 */
[----:B------:R-:W-:Y:S02]  /*0690*/  DFMA R34, R28, UR12, -R34 ;  /* 0x0000000c1c227c2b */ /* 0x000fe40008000822 */
[C---:B------:R-:W-:Y:S01]  /*06a0*/  DFMA R82, R30.reuse, -UR14, -R74 ;  /* 0x8000000e1e527c2b */ /* 0x040fe2000800084a */
[----:B------:R-:W2:Y:S01]  /*06b0*/  LDG.E.64 R28, desc[UR6][R60.64+0xd8] ;  /* 0x0000d8063c1c7981 */ /* 0x000ea2000c1e1b00 */
[----:B------:R-:W-:Y:S01]  /*06c0*/  UMOV UR14, 0x5b7f839d ;  /* 0x5b7f839d000e7882 */ /* 0x000fe20000000000 */
[----:B------:R-:W-:Y:S01]  /*06d0*/  UMOV UR15, 0x4015cb61 ;  /* 0x4015cb61000f7882 */ /* 0x000fe20000000000 */
[----:B------:R-:W-:Y:S02]  /*06e0*/  DFMA R58, R30, UR20, -R58 ;  /* 0x000000141e3a7c2b */ /* 0x000fe4000800083a */
[----:B-----5:R-:W-:Y:S01]  /*06f0*/  DFMA R86, R36, UR14, R86 ;  /* 0x0000000e24567c2b */ /* 0x020fe20008000056 */
[----:B------:R-:W-:Y:S01]  /*0700*/  UMOV UR12, 0x423af0a7 ;  /* 0x423af0a7000c7882 */ /* 0x000fe20000000000 */
[----:B------:R-:W-:-:S02]  /*0710*/  UMOV UR13, 0x401eb220 ;  /* 0x401eb220000d7882 */ /* 0x000fc40000000000 */
[----:B------:R-:W-:Y:S01]  /*0720*/  DFMA R52, R30, UR12, -R32 ;  /* 0x0000000c1e347c2b */ /* 0x000fe20008000820 */
[----:B------:R-:W3:Y:S01]  /*0730*/  LDG.E.64 R30, desc[UR6][R60.64+0x120] ;  /* 0x000120063c1e7981 */ /* 0x000ee2000c1e1b00 */
[----:B------:R-:W-:Y:S02]  /*0740*/  DFMA R74, R56, -UR22, R58 ;  /* 0x80000016384a7c2b */ /* 0x000fe4000800003a */
[----:B------:R-:W-:Y:S02]  /*0750*/  DFMA R86, R40, -UR30, R86 ;  /* 0x8000001e28567c2b */ /* 0x000fe40008000056 */
[C---:B------:R-:W-:Y:S01]  /*0760*/  DFMA R82, R56.reuse, UR18, R82 ;  /* 0x0000001238527c2b */ /* 0x040fe20008000052 */
[----:B------:R-:W-:Y:S01]  /*0770*/  UMOV UR14, 0xa01e1e03 ;  /* 0xa01e1e03000e7882 */ /* 0x000fe20000000000 */
[----:B------:R-:W-:Y:S01]  /*0780*/  UMOV UR15, 0x40540acb ;  /* 0x40540acb000f7882 */ /* 0x000fe20000000000 */
[----:B------:R-:W4:Y:S01]  /*0790*/  LDG.E.64 R32, desc[UR6][R60.64+0x130] ;  /* 0x000130063c207981 */ /* 0x000f22000c1e1b00 */
[----:B------:R-:W-:-:S02]  /*07a0*/  DFMA R58, R56, UR14, R34 ;  /* 0x0000000e383a7c2b */ /* 0x000fc40008000022 */
[----:B------:R-:W-:Y:S02]  /*07b0*/  DFMA R74, R36, -UR16, R74 ;  /* 0x80000010244a7c2b */ /* 0x000fe4000800004a */
[----:B------:R-:W-:Y:S01]  /*07c0*/  DFMA R86, R38, UR32, R86 ;  /* 0x0000002026567c2b */ /* 0x000fe20008000056 */
[----:B------:R-:W-:Y:S01]  /*07d0*/  UMOV UR14, 0x342803ea ;  /* 0x342803ea000e7882 */ /* 0x000fe20000000000 */
[----:B------:R-:W-:Y:S01]  /*07e0*/  UMOV UR15, 0x40682c46 ;  /* 0x40682c46000f7882 */ /* 0x000fe20000000000 */
[----:B------:R-:W-:Y:S01]  /*07f0*/  DFMA R82, R40, UR18, R82 ;  /* 0x0000001228527c2b */ /* 0x000fe20008000052 */
[----:B------:R-:W5:Y:S01]  /*0800*/  LDG.E.64 R34, desc[UR6][R60.64+0x140] ;  /* 0x000140063c227981 */ /* 0x000f62000c1e1b00 */
[----:B------:R-:W-:Y:S01]  /*0810*/  DFMA R52, R36, UR14, R52 ;  /* 0x0000000e24347c2b */ /* 0x000fe20008000034 */
[----:B------:R-:W-:Y:S01]  /*0820*/  UMOV UR14, 0x2c1a5a43 ;  /* 0x2c1a5a43000e7882 */ /* 0x000fe20000000000 */
[----:B------:R-:W-:Y:S01]  /*0830*/  UMOV UR15, 0x40818972 ;  /* 0x40818972000f7882 */ /* 0x000fe20000000000 */
[C---:B------:R-:W-:Y:S01]  /*0840*/  DFMA R74, R40.reuse, UR24, R74 ;  /* 0x00000018284a7c2b */ /* 0x040fe2000800004a */
[----:B------:R-:W5:Y:S01]  /*0850*/  LDG.E.64 R36, desc[UR6][R60.64+0x150] ;  /* 0x000150063c247981 */ /* 0x000f62000c1e1b00 */
[----:B------:R-:W-:Y:S01]  /*0860*/  DFMA R58, R40, -UR14, R58 ;  /* 0x8000000e283a7c2b */ /* 0x000fe2000800003a */
[----:B------:R-:W-:Y:S01]  /*0870*/  UMOV UR14, 0x79167f7c ;  /* 0x79167f7c000e7882 */ /* 0x000fe20000000000 */
[----:B------:R-:W-:Y:S01]  /*0880*/  DFMA R86, R42, UR26, R86 ;  /* 0x0000001a2a567c2b */ /* 0x000fe20008000056 */
[----:B------:R-:W-:Y:S01]  /*0890*/  UMOV UR15, 0x4073a52f ;  /* 0x4073a52f000f7882 */ /* 0x000fe20000000000 */
[----:B------:R-:W-:Y:S01]  /*08a0*/  UMOV UR18, 0x80282802 ;  /* 0x8028280200127882 */ /* 0x000fe20000000000 */
[C---:B------:R-:W-:Y:S01]  /*08b0*/  DFMA R82, R38.reuse, -UR14, R82 ;  /* 0x8000000e26527c2b */ /* 0x040fe20008000052 */
[----:B------:R-:W-:Y:S01]  /*08c0*/  UMOV UR26, 0x9e47e33e ;  /* 0x9e47e33e001a7882 */ /* 0x000fe20000000000 */
[----:B------:R-:W-:Y:S01]  /*08d0*/  UMOV UR27, 0x406bc857 ;  /* 0x406bc857001b7882 */ /* 0x000fe20000000000 */
[----:B------:R-:W-:Y:S01]  /*08e0*/  UMOV UR19, 0x403ab90f ;  /* 0x403ab90f00137882 */ /* 0x000fe20000000000 */
[----:B------:R-:W-:Y:S01]  /*08f0*/  DFMA R74, R38, UR26, R74 ;  /* 0x0000001a264a7c2b */ /* 0x000fe2000800004a */
[----:B------:R-:W5:Y:S01]  /*0900*/  LDG.E.64 R40, desc[UR6][R60.64+0x1b8] ;  /* 0x0001b8063c287981 */ /* 0x000f62000c1e1b00 */
[----:B------:R-:W-:Y:S01]  /*0910*/  DFMA R86, R48, -UR30, R86 ;  /* 0x8000001e30567c2b */ /* 0x000fe20008000056 */
[----:B------:R-:W-:Y:S01]  /*0920*/  UMOV UR14, 0x31ac347d ;  /* 0x31ac347d000e7882 */ /* 0x000fe20000000000 */
[----:B------:R-:W-:Y:S01]  /*0930*/  UMOV UR15, 0x40570598 ;  /* 0x40570598000f7882 */ /* 0x000fe20000000000 */
[C---:B------:R-:W-:Y:S01]  /*0940*/  DFMA R82, R42.reuse, UR28, R82 ;  /* 0x0000001c2a527c2b */ /* 0x040fe20008000052 */
[----:B------:R-:W5:Y:S01]  /*0950*/  LDG.E.64 R38, desc[UR6][R60.64+0x160] ;  /* 0x000160063c267981 */ /* 0x000f62000c1e1b00 */
[C---:B------:R-:W-:Y:S01]  /*0960*/  DFMA R52, R42.reuse, -UR14, R52 ;  /* 0x8000000e2a347c2b */ /* 0x040fe20008000034 */
[----:B------:R-:W-:Y:S01]  /*0970*/  UMOV UR14, 0x229b4cd7 ;  /* 0x229b4cd7000e7882 */ /* 0x000fe20000000000 */
[----:B------:R-:W-:Y:S01]  /*0980*/  UMOV UR15, 0x400fc064 ;  /* 0x400fc064000f7882 */ /* 0x000fe20000000000 */
[----:B------:R-:W-:Y:S01]  /*0990*/  UMOV UR30, 0xb25f6486 ;  /* 0xb25f6486001e7882 */ /* 0x000fe20000000000 */
[----:B------:R-:W-:Y:S01]  /*09a0*/  UMOV UR31, 0x407b3e39 ;  /* 0x407b3e39001f7882 */ /* 0x000fe20000000000 */
[C---:B------:R-:W-:Y:S01]  /*09b0*/  DFMA R58, R42.reuse, -UR18, R58 ;  /* 0x800000122a3a7c2b */ /* 0x040fe2000800003a */
[----:B------:R-:W-:Y:S01]  /*09c0*/  UMOV UR18, 0x79167f7b ;  /* 0x79167f7b00127882 */ /* 0x000fe20000000000 */
[----:B------:R-:W-:Y:S01]  /*09d0*/  DFMA R74, R42, -UR14, R74 ;  /* 0x8000000e2a4a7c2b */ /* 0x000fe2000800004a */
[----:B------:R-:W-:Y:S01]  /*09e0*/  UMOV UR19, 0x4053a52f ;  /* 0x4053a52f00137882 */ /* 0x000fe20000000000 */
[----:B------:R-:W-:Y:S01]  /*09f0*/  DFMA R86, R46, UR30, R86 ;  /* 0x0000001e2e567c2b */ /* 0x000fe20008000056 */
[----:B------:R-:W-:Y:S01]  /*0a00*/  UMOV UR28, 0x79ff5a27 ;  /* 0x79ff5a27001c7882 */ /* 0x000fe20000000000 */
[C---:B------:R-:W-:Y:S01]  /*0a10*/  DFMA R82, R48.reuse, -UR18, R82 ;  /* 0x8000001230527c2b */ /* 0x040fe20008000052 */
[----:B------:R-:W-:Y:S01]  /*0a20*/  UMOV UR29, 0x406d0f2c ;  /* 0x406d0f2c001d7882 */ /* 0x000fe20000000000 */
[----:B------:R-:W-:Y:S01]  /*0a30*/  UMOV UR14, 0xa17354a4 ;  /* 0xa17354a4000e7882 */ /* 0x000fe20000000000 */
[----:B------:R-:W-:Y:S01]  /*0a40*/  UMOV UR15, 0x406a3194 ;  /* 0x406a3194000f7882 */ /* 0x000fe20000000000 */
[----:B------:R-:W-:Y:S01]  /*0a50*/  DFMA R74, R48, UR24, R74 ;  /* 0x00000018304a7c2b */ /* 0x000fe2000800004a */
[----:B------:R-:W5:Y:S01]  /*0a60*/  LDG.E.64 R42, desc[UR6][R60.64+0x1c8] ;  /* 0x0001c8063c2a7981 */ /* 0x000f62000c1e1b00 */
[----:B------:R-:W-:-:S02]  /*0a70*/  DFMA R86, R44, -UR28, R86 ;  /* 0x8000001c2c567c2b */ /* 0x000fc40008000056 */
[----:B------:R-:W-:Y:S01]  /*0a80*/  DFMA R82, R44, UR14, R82 ;  /* 0x0000000e2c527c2b */ /* 0x000fe20008000052 */
[----:B------:R-:W-:Y:S01]  /*0a90*/  UMOV UR14, 0xae913d5e ;  /* 0xae913d5e000e7882 */ /* 0x000fe20000000000 */
[----:B------:R-:W-:Y:S01]  /*0aa0*/  UMOV UR15, 0x408726f3 ;  /* 0x408726f3000f7882 */ /* 0x000fe20000000000 */
[----:B------:R-:W-:Y:S01]  /*0ab0*/  UMOV UR24, 0x4accf306 ;  /* 0x4accf30600187882 */ /* 0x000fe20000000000 */
[----:B------:R-:W-:Y:S01]  /*0ac0*/  DFMA R74, R46, -UR14, R74 ;  /* 0x8000000e2e4a7c2b */ /* 0x000fe2000800004a */
[----:B------:R-:W-:Y:S01]  /*0ad0*/  UMOV UR25, 0x3ffdef85 ;  /* 0x3ffdef8500197882 */ /* 0x000fe20000000000 */
[C---:B------:R-:W-:Y:S01]  /*0ae0*/  DFMA R86, R50.reuse, UR56, R86 ;  /* 0x0000003832567c2b */ /* 0x040fe20008000056 */
[----:B------:R-:W-:Y:S01]  /*0af0*/  UMOV UR14, 0x2c1a5a43 ;  /* 0x2c1a5a43000e7882 */ /* 0x000fe20000000000 */
[----:B------:R-:W-:Y:S01]  /*0b00*/  UMOV UR15, 0x40818972 ;  /* 0x40818972000f7882 */ /* 0x000fe20000000000 */
[----:B------:R-:W-:Y:S01]  /*0b10*/  DFMA R82, R50, UR24, R82 ;  /* 0x0000001832527c2b */ /* 0x000fe20008000052 */
[----:B------:R-:W5:Y:S01]  /*0b20*/  LDG.E.64 R44, desc[UR6][R60.64+0x1d8] ;  /* 0x0001d8063c2c7981 */ /* 0x000f62000c1e1b00 */
[----:B------:R-:W-:-:S03]  /*0b30*/  DFMA R58, R48, UR14, R58 ;  /* 0x0000000e303a7c2b */ /* 0x000fc6000800003a */
[----:B------:R-:W-:Y:S01]  /*0b40*/  DFMA R86, R54, -UR58, R86 ;  /* 0x8000003a36567c2b */ /* 0x000fe20008000056 */
[----:B------:R-:W5:Y:S01]  /*0b50*/  LDG.E.64 R46, desc[UR6][R60.64+0x1e8] ;  /* 0x0001e8063c2e7981 */ /* 0x000f62000c1e1b00 */
[----:B------:R-:W-:Y:S02]  /*0b60*/  DFMA R74, R50, UR20, R74 ;  /* 0x00000014324a7c2b */ /* 0x000fe4000800004a */
[----:B------:R-:W-:Y:S01]  /*0b70*/  DFMA R82, R54, -UR18, R82 ;  /* 0x8000001236527c2b */ /* 0x000fe20008000052 */
[----:B------:R-:W-:Y:S01]  /*0b80*/  UMOV UR34, 0xded4b5b9 ;  /* 0xded4b5b900227882 */ /* 0x000fe20000000000 */
[C---:B------:R-:W-:Y:S01]  /*0b90*/  DFMA R58, R50.reuse, UR10, R58 ;  /* 0x0000000a323a7c2b */ /* 0x040fe2000800003a */
[----:B------:R-:W-:Y:S01]  /*0ba0*/  UMOV UR35, 0x403c4fd3 ;  /* 0x403c4fd300237882 */ /* 0x000fe20000000000 */
[----:B------:R-:W-:Y:S01]  /*0bb0*/  DFMA R48, R50, UR12, R52 ;  /* 0x0000000c32307c2b */ /* 0x000fe20008000034 */
[----:B------:R-:W-:Y:S01]  /*0bc0*/  UMOV UR50, 0x9e47e33a ;  /* 0x9e47e33a00327882 */ /* 0x000fe20000000000 */
[----:B------:R-:W2:Y:S01]  /*0bd0*/  LDG.E.64 R52, desc[UR6][R60.64+0x38] ;  /* 0x000038063c347981 */ /* 0x000ea2000c1e1b00 */
[----:B------:R-:W-:Y:S01]  /*0be0*/  DFMA R86, R76, UR32, R86 ;  /* 0x000000204c567c2b */ /* 0x000fe20008000056 */
[----:B------:R-:W-:Y:S01]  /*0bf0*/  UMOV UR12, 0x79167f7c ;  /* 0x79167f7c000c7882 */ /* 0x000fe20000000000 */
[----:B------:R-:W-:Y:S01]  /*0c00*/  UMOV UR13, 0x4073a52f ;  /* 0x4073a52f000d7882 */ /* 0x000fe20000000000 */
[----:B------:R-:W-:Y:S01]  /*0c10*/  UMOV UR10, 0xa01e1e03 ;  /* 0xa01e1e03000a7882 */ /* 0x000fe20000000000 */
[----:B------:R-:W-:Y:S01]  /*0c20*/  UMOV UR11, 0x40540acb ;  /* 0x40540acb000b7882 */ /* 0x000fe20000000000 */
[----:B------:R-:W-:Y:S01]  /*0c30*/  DFMA R74, R54, -UR22, R74 ;  /* 0x80000016364a7c2b */ /* 0x000fe2000800004a */
[----:B------:R-:W5:Y:S01]  /*0c40*/  LDG.E.64 R50, desc[UR6][R60.64+0x1f8] ;  /* 0x0001f8063c327981 */ /* 0x000f62000c1e1b00 */
[----:B------:R-:W-:-:S02]  /*0c50*/  DFMA R82, R76, UR12, R82 ;  /* 0x0000000c4c527c2b */ /* 0x000fc40008000052 */
[----:B------:R-:W-:Y:S01]  /*0c60*/  DFMA R54, R54, -UR10, R58 ;  /* 0x8000000a36367c2b */ /* 0x000fe2000800003a */
[----:B------:R-:W-:Y:S01]  /*0c70*/  UMOV UR51, 0x406bc857 ;  /* 0x406bc85700337882 */ /* 0x000fe20000000000 */
[----:B------:R-:W5:Y:S01]  /*0c80*/  LDG.E.64 R58, desc[UR6][R60.64+0x10] ;  /* 0x000010063c3a7981 */ /* 0x000f62000c1e1b00 */
[C---:B------:R-:W-:Y:S01]  /*0c90*/  DFMA R86, R80.reuse, -UR28, R86 ;  /* 0x8000001c50567c2b */ /* 0x040fe20008000056 */
[----:B------:R-:W-:Y:S01]  /*0ca0*/  UMOV UR10, 0xa17354a4 ;  /* 0xa17354a4000a7882 */ /* 0x000fe20000000000 */
[----:B------:R-:W-:Y:S01]  /*0cb0*/  UMOV UR11, 0x406a3194 ;  /* 0x406a3194000b7882 */ /* 0x000fe20000000000 */
[----:B------:R-:W5:Y:S01]  /*0cc0*/  LDG.E.64 R56, desc[UR6][R60.64+0x208] ;  /* 0x000208063c387981 */ /* 0x000f62000c1e1b00 */
[----:B------:R-:W-:Y:S01]  /*0cd0*/  DFMA R80, R80, -UR10, R82 ;  /* 0x8000000a50507c2b */ /* 0x000fe20008000052 */
[----:B------:R-:W-:Y:S02]  /*0ce0*/  UMOV UR10, 0x43ff71da ;  /* 0x43ff71da000a7882 */ /* 0x000fe40000000000 */
[----:B------:R-:W5:Y:S01]  /*0cf0*/  LDG.E.64 R82, desc[UR6][R60.64+0x48] ;  /* 0x000048063c527981 */ /* 0x000f62000c1e1b00 */
[----:B------:R-:W-:-:S02]  /*0d00*/  UMOV UR11, 0x4048e86f ;  /* 0x4048e86f000b7882 */ /* 0x000fc40000000000 */
[----:B------:R-:W-:Y:S01]  /*0d10*/  DFMA R84, R84, UR10, R86 ;  /* 0x0000000a54547c2b */ /* 0x000fe20008000056 */
[----:B------:R-:W-:Y:S01]  /*0d20*/  UMOV UR10, 0xe672721 ;  /* 0x0e672721000a7882 */ /* 0x000fe20000000000 */
[----:B------:R-:W-:Y:S01]  /*0d30*/  UMOV UR11, 0x403ca33c ;  /* 0x403ca33c000b7882 */ /* 0x000fe20000000000 */
[----:B------:R-:W5:Y:S01]  /*0d40*/  LDG.E.64 R86, desc[UR6][R60.64+0x80] ;  /* 0x000080063c567981 */ /* 0x000f62000c1e1b00 */
[----:B------:R-:W-:Y:S01]  /*0d50*/  DMUL R96, R94, UR10 ;  /* 0x0000000a5e607c28 */ /* 0x000fe20008000000 */
[----:B------:R-:W-:Y:S01]  /*0d60*/  UMOV UR14, 0x948dce7c ;  /* 0x948dce7c000e7882 */ /* 0x000fe20000000000 */
[----:B------:R-:W-:Y:S01]  /*0d70*/  UMOV UR15, 0x4032dfe2 ;  /* 0x4032dfe2000f7882 */ /* 0x000fe20000000000 */
[----:B------:R-:W-:Y:S01]  /*0d80*/  UMOV UR12, 0xbeda977e ;  /* 0xbeda977e000c7882 */ /* 0x000fe20000000000 */
[----:B------:R-:W-:Y:S01]  /*0d90*/  UMOV UR13, 0x4042858f ;  /* 0x4042858f000d7882 */ /* 0x000fe20000000000 */
[C---:B------:R-:W-:Y:S01]  /*0da0*/  DMUL R102, R92.reuse, UR14 ;  /* 0x0000000e5c667c28 */ /* 0x040fe20008000000 */
[----:B------:R-:W-:Y:S01]  /*0db0*/  UMOV UR10, 0xe672722 ;  /* 0x0e672722000a7882 */ /* 0x000fe20000000000 */
[C---:B------:R-:W-:Y:S01]  /*0dc0*/  DMUL R100, R92.reuse, UR12 ;  /* 0x0000000c5c647c28 */ /* 0x040fe20008000000 */
[----:B------:R-:W-:Y:S01]  /*0dd0*/  UMOV UR11, 0x405ca33c ;  /* 0x405ca33c000b7882 */ /* 0x000fe20000000000 */
[----:B------:R-:W-:Y:S01]  /*0de0*/  UMOV UR12, 0x9fdcbce8 ;  /* 0x9fdcbce8000c7882 */ /* 0x000fe20000000000 */
[----:B------:R-:W-:Y:S01]  /*0df0*/  UMOV UR13, 0x40720477 ;  /* 0x40720477000d7882 */ /* 0x000fe20000000000 */
[----:B------:R-:W-:Y:S01]  /*0e00*/  UMOV UR18, 0x9d909a6c ;  /* 0x9d909a6c00127882 */ /* 0x000fe20000000000 */
[----:B------:R-:W-:Y:S01]  /*0e10*/  UMOV UR19, 0x4069e288 ;  /* 0x4069e28800137882 */ /* 0x000fe20000000000 */
[----:B------:R-:W-:-:S02]  /*0e20*/  DFMA R96, R92, UR10, -R96 ;  /* 0x0000000a5c607c2b */ /* 0x000fc40008000860 */
[----:B------:R-:W-:Y:S02]  /*0e30*/  DMUL R106, R92, UR12 ;  /* 0x0000000c5c6a7c28 */ /* 0x000fe40008000000 */
[----:B------:R-:W-:Y:S01]  /*0e40*/  DMUL R98, R90, UR18 ;  /* 0x000000125a627c28 */ /* 0x000fe20008000000 */
[----:B------:R-:W5:Y:S01]  /*0e50*/  LDG.E.64 R92, desc[UR6][R60.64+0x90] ;  /* 0x000090063c5c7981 */ /* 0x000f62000c1e1b00 */
[----:B------:R-:W-:Y:S01]  /*0e60*/  UMOV UR12, 0x948dce7b ;  /* 0x948dce7b000c7882 */ /* 0x000fe20000000000 */
[----:B------:R-:W-:Y:S02]  /*0e70*/  UMOV UR13, 0x4012dfe2 ;  /* 0x4012dfe2000d7882 */ /* 0x000fe40000000000 */
[C---:B------:R-:W-:Y:S01]  /*0e80*/  DFMA R104, R94.reuse, UR12, R102 ;  /* 0x0000000c5e687c2b */ /* 0x040fe20008000066 */
[----:B------:R-:W-:Y:S01]  /*0e90*/  UMOV UR10, 0x369efaaf ;  /* 0x369efaaf000a7882 */ /* 0x000fe20000000000 */
[C---:B------:R-:W-:Y:S01]  /*0ea0*/  DFMA R102, R94.reuse, -UR16, -R100 ;  /* 0x800000105e667c2b */ /* 0x040fe20008000864 */
[----:B------:R-:W-:Y:S01]  /*0eb0*/  UMOV UR11, 0x403ee316 ;  /* 0x403ee316000b7882 */ /* 0x000fe20000000000 */
[----:B------:R-:W-:Y:S01]  /*0ec0*/  UMOV UR16, 0xd032cd82 ;  /* 0xd032cd8200107882 */ /* 0x000fe20000000000 */
[----:B------:R-:W-:Y:S01]  /*0ed0*/  UMOV UR17, 0x40362fe2 ;  /* 0x40362fe200117882 */ /* 0x000fe20000000000 */
[----:B------:R-:W-:-:S02]  /*0ee0*/  DFMA R108, R94, UR10, -R106 ;  /* 0x0000000a5e6c7c2b */ /* 0x000fc4000800086a */
[----:B------:R-:W-:Y:S01]  /*0ef0*/  DFMA R98, R94, UR16, -R98 ;  /* 0x000000105e627c2b */ /* 0x000fe20008000862 */
[----:B------:R-:W5:Y:S01]  /*0f00*/  LDG.E.64 R94, desc[UR6][R60.64+0xa0] ;  /* 0x0000a0063c5e7981 */ /* 0x000f62000c1e1b00 */
[----:B------:R-:W-:Y:S01]  /*0f10*/  UMOV UR16, 0x5eef6f6a ;  /* 0x5eef6f6a00107882 */ /* 0x000fe20000000000 */
[----:B------:R-:W-:Y:S02]  /*0f20*/  UMOV UR17, 0x4063177d ;  /* 0x4063177d00117882 */ /* 0x000fe40000000000 */
[C---:B------:R-:W-:Y:S01]  /*0f30*/  DFMA R100, R90.reuse, UR16, R96 ;  /* 0x000000105a647c2b */ /* 0x040fe20008000060 */
[----:B------:R-:W-:Y:S01]  /*0f40*/  UMOV UR22, 0x4cec5822 ;  /* 0x4cec582200167882 */ /* 0x000fe20000000000 */
[----:B------:R-:W5:Y:S01]  /*0f50*/  LDG.E.64 R96, desc[UR6][R60.64+0xe8] ;  /* 0x0000e8063c607981 */ /* 0x000f62000c1e1b00 */
[----:B------:R-:W-:Y:S01]  /*0f60*/  UMOV UR23, 0x404f7524 ;  /* 0x404f752400177882 */ /* 0x000fe20000000000 */
[----:B------:R-:W-:Y:S01]  /*0f70*/  UMOV UR20, 0xb6b5ea6c ;  /* 0xb6b5ea6c00147882 */ /* 0x000fe20000000000 */
[----:B------:R-:W-:Y:S01]  /*0f80*/  UMOV UR21, 0x4064d641 ;  /* 0x4064d64100157882 */ /* 0x000fe20000000000 */
[----:B------:R-:W-:-:S02]  /*0f90*/  DFMA R106, R90, -UR22, R104 ;  /* 0x800000165a6a7c2b */ /* 0x000fc40008000068 */
[----:B------:R-:W-:Y:S01]  /*0fa0*/  DFMA R104, R90, UR20, R102 ;  /* 0x000000145a687c2b */ /* 0x000fe20008000066 */
[----:B------:R-:W5:Y:S01]  /*0fb0*/  LDG.E.64 R90, desc[UR6][R60.64+0xf8] ;  /* 0x0000f8063c5a7981 */ /* 0x000f62000c1e1b00 */
[----:B------:R-:W-:Y:S01]  /*0fc0*/  UMOV UR16, 0x237a52e8 ;  /* 0x237a52e800107882 */ /* 0x000fe20000000000 */
[----:B------:R-:W-:Y:S01]  /*0fd0*/  UMOV UR17, 0x404f0fd7 ;  /* 0x404f0fd700117882 */ /* 0x000fe20000000000 */
[----:B------:R-:W-:Y:S01]  /*0fe0*/  UMOV UR20, 0x9e47e33d ;  /* 0x9e47e33d00147882 */ /* 0x000fe20000000000 */
[----:B------:R-:W-:Y:S01]  /*0ff0*/  UMOV UR21, 0x403bc857 ;  /* 0x403bc85700157882 */ /* 0x000fe20000000000 */
[C---:B------:R-:W-:Y:S01]  /*1000*/  DFMA R102, R88.reuse, -UR16, R98 ;  /* 0x8000001058667c2b */ /* 0x040fe20008000062 */
[----:B------:R-:W-:Y:S01]  /*1010*/  UMOV UR30, 0x6fcb1b5b ;  /* 0x6fcb1b5b001e7882 */ /* 0x000fe20000000000 */
[C---:B------:R-:W-:Y:S01]  /*1020*/  DFMA R104, R88.reuse, -UR20, R104 ;  /* 0x8000001458687c2b */ /* 0x040fe20008000068 */
[----:B------:R-:W-:Y:S01]  /*1030*/  UMOV UR31, 0x407b06b3 ;  /* 0x407b06b3001f7882 */ /* 0x000fe20000000000 */
[----:B------:R-:W-:Y:S01]  /*1040*/  UMOV UR16, 0xe672721 ;  /* 0x0e67272100107882 */ /* 0x000fe20000000000 */
[----:B------:R-:W-:Y:S01]  /*1050*/  UMOV UR17, 0x404ca33c ;  /* 0x404ca33c00117882 */ /* 0x000fe20000000000 */
[----:B------:R-:W-:-:S02]  /*1060*/  DFMA R106, R88, UR34, R106 ;  /* 0x00000022586a7c2b */ /* 0x000fc4000800006a */
[C---:B------:R-:W-:Y:S02]  /*1070*/  DFMA R98, R88.reuse, UR30, R108 ;  /* 0x0000001e58627c2b */ /* 0x040fe4000800006c */
[----:B------:R-:W-:Y:S01]  /*1080*/  DFMA R100, R88, UR16, R100 ;  /* 0x0000001058647c2b */ /* 0x000fe20008000064 */
[----:B------:R-:W5:Y:S01]  /*1090*/  LDG.E.64 R88, desc[UR6][R60.64+0x108] ;  /* 0x000108063c587981 */ /* 0x000f62000c1e1b00 */
        /* <DEDUP_REMOVED lines=8> */
[----:B------:R-:W-:-:S02]  /*1120*/  DFMA R106, R78, -UR26, R106 ;  /* 0x8000001a4e6a7c2b */ /* 0x000fc4000800006a */
[C---:B------:R-:W-:Y:S01]  /*1130*/  DFMA R102, R78.reuse, UR18, R102 ;  /* 0x000000124e667c2b */ /* 0x040fe20008000066 */
[----:B------:R-:W-:Y:S01]  /*1140*/  UMOV UR20, 0x948dce7a ;  /* 0x948dce7a00147882 */ /* 0x000fe20000000000 */
[----:B------:R-:W-:Y:S01]  /*1150*/  DFMA R100, R78, -UR16, R100 ;  /* 0x800000104e647c2b */ /* 0x000fe20008000064 */
[----:B------:R-:W-:Y:S01]  /*1160*/  UMOV UR21, 0x4062dfe2 ;  /* 0x4062dfe200157882 */ /* 0x000fe20000000000 */
[----:B------:R-:W5:Y:S01]  /*1170*/  LDG.E.64 R78, desc[UR6][R60.64+0x118] ;  /* 0x000118063c4e7981 */ /* 0x000f62000c1e1b00 */
[----:B------:R-:W-:Y:S01]  /*1180*/  UMOV UR18, 0xb6b5ea6d ;  /* 0xb6b5ea6d00127882 */ /* 0x000fe20000000000 */
[----:B------:R-:W-:Y:S01]  /*1190*/  UMOV UR19, 0x4074d641 ;  /* 0x4074d64100137882 */ /* 0x000fe20000000000 */
[----:B------:R-:W-:Y:S01]  /*11a0*/  UMOV UR16, 0x237a52e9 ;  /* 0x237a52e900107882 */ /* 0x000fe20000000000 */
[C---:B------:R-:W-:Y:S01]  /*11b0*/  DFMA R104, R72.reuse, -UR18, R104 ;  /* 0x8000001248687c2b */ /* 0x040fe20008000068 */
[----:B------:R-:W-:Y:S01]  /*11c0*/  UMOV UR17, 0x406f0fd7 ;  /* 0x406f0fd700117882 */ /* 0x000fe20000000000 */
[C---:B------:R-:W-:Y:S01]  /*11d0*/  DFMA R106, R72.reuse, UR20, R106 ;  /* 0x00000014486a7c2b */ /* 0x040fe2000800006a */
[----:B------:R-:W-:Y:S01]  /*11e0*/  UMOV UR18, 0x369efaae ;  /* 0x369efaae00127882 */ /* 0x000fe20000000000 */
[----:B------:R-:W-:Y:S01]  /*11f0*/  DFMA R102, R72, UR16, R102 ;  /* 0x0000001048667c2b */ /* 0x000fe20008000066 */
[----:B------:R-:W-:Y:S01]  /*1200*/  UMOV UR19, 0x405ee316 ;  /* 0x405ee31600137882 */ /* 0x000fe20000000000 */
[----:B------:R-:W5:Y:S01]  /*1210*/  LDG.E.64 R72, desc[UR6][R60.64+0x170] ;  /* 0x000170063c487981 */ /* 0x000f62000c1e1b00 */
[C---:B------:R-:W-:Y:S01]  /*1220*/  DFMA R98, R70.reuse, -UR18, R98 ;  /* 0x8000001246627c2b */ /* 0x040fe20008000062 */
[----:B------:R-:W-:Y:S01]  /*1230*/  UMOV UR16, 0x9c92d2ce ;  /* 0x9c92d2ce00107882 */ /* 0x000fe20000000000 */
[----:B------:R-:W-:Y:S01]  /*1240*/  UMOV UR17, 0x40547498 ;  /* 0x4054749800117882 */ /* 0x000fe20000000000 */
[----:B------:R-:W-:Y:S01]  /*1250*/  UMOV UR18, 0x9e47e33c ;  /* 0x9e47e33c00127882 */ /* 0x000fe20000000000 */
[----:B------:R-:W-:Y:S01]  /*1260*/  UMOV UR19, 0x404bc857 ;  /* 0x404bc85700137882 */ /* 0x000fe20000000000 */
[----:B------:R-:W-:Y:S01]  /*1270*/  DFMA R100, R70, -UR16, R100 ;  /* 0x8000001046647c2b */ /* 0x000fe20008000064 */
[----:B------:R-:W-:Y:S01]  /*1280*/  UMOV UR16, 0xa68f0ace ;  /* 0xa68f0ace00107882 */ /* 0x000fe20000000000 */
[----:B------:R-:W-:Y:S01]  /*1290*/  DFMA R104, R68, UR18, R104 ;  /* 0x0000001244687c2b */ /* 0x000fe20008000068 */
[----:B------:R-:W-:Y:S01]  /*12a0*/  UMOV UR17, 0x4041bfe8 ;  /* 0x4041bfe800117882 */ /* 0x000fe20000000000 */
[C---:B------:R-:W-:Y:S01]  /*12b0*/  DFMA R106, R70.reuse, UR14, R106 ;  /* 0x0000000e466a7c2b */ /* 0x040fe2000800006a */
[----:B------:R-:W-:Y:S01]  /*12c0*/  UMOV UR24, 0x948dce7a ;  /* 0x948dce7a00187882 */ /* 0x000fe20000000000 */
[----:B------:R-:W-:Y:S01]  /*12d0*/  DFMA R102, R70, -UR16, R102 ;  /* 0x8000001046667c2b */ /* 0x000fe20008000066 */
[----:B------:R-:W-:Y:S01]  /*12e0*/  UMOV UR25, 0x4072dfe2 ;  /* 0x4072dfe200197882 */ /* 0x000fe20000000000 */
[----:B------:R-:W5:Y:S01]  /*12f0*/  LDG.E.64 R70, desc[UR6][R60.64+0x180] ;  /* 0x000180063c467981 */ /* 0x000f62000c1e1b00 */
[----:B------:R-:W-:Y:S01]  /*1300*/  UMOV UR16, 0xe672720 ;  /* 0x0e67272000107882 */ /* 0x000fe20000000000 */
[----:B------:R-:W-:Y:S01]  /*1310*/  DFMA R104, R64, -UR50, R104 ;  /* 0x8000003240687c2b */ /* 0x000fe20008000068 */
        /* <DEDUP_REMOVED lines=8> */
[----:B------:R-:W5:Y:S01]  /*13a0*/  LDG.E.64 R74, desc[UR6][R60.64+0x200] ;  /* 0x000200063c4a7981 */ /* 0x000f62000c1e1b00 */
[----:B------:R-:W-:Y:S01]  /*13b0*/  UMOV UR16, 0x229b4cd5 ;  /* 0x229b4cd500107882 */ /* 0x000fe20000000000 */
[----:B------:R-:W-:-:S02]  /*13c0*/  UMOV UR17, 0x405fc064 ;  /* 0x405fc06400117882 */ /* 0x000fc40000000000 */
[----:B------:R-:W5:Y:S01]  /*13d0*/  LDG.E.64 R68, desc[UR6][R60.64+0x190] ;  /* 0x000190063c447981 */ /* 0x000f62000c1e1b00 */
[----:B------:R-:W-:Y:S01]  /*13e0*/  DFMA R104, R66, UR16, R104 ;  /* 0x0000001042687c2b */ /* 0x000fe20008000068 */
[----:B------:R-:W-:Y:S01]  /*13f0*/  UMOV UR16, 0x237a52e9 ;  /* 0x237a52e900107882 */ /* 0x000fe20000000000 */
[----:B------:R-:W-:Y:S01]  /*1400*/  UMOV UR17, 0x407f0fd7 ;  /* 0x407f0fd700117882 */ /* 0x000fe20000000000 */
[C---:B------:R-:W-:Y:S02]  /*1410*/  DFMA R106, R64.reuse, UR24, R106 ;  /* 0x00000018406a7c2b */ /* 0x040fe4000800006a */
[----:B------:R-:W-:Y:S01]  /*1420*/  DFMA R102, R64, -UR16, R102 ;  /* 0x8000001040667c2b */ /* 0x000fe20008000066 */
[----:B------:R-:W5:Y:S01]  /*1430*/  LDG.E.64 R64, desc[UR6][R60.64+0x1a0] ;  /* 0x0001a0063c407981 */ /* 0x000f62000c1e1b00 */
[----:B------:R-:W-:Y:S01]  /*1440*/  UMOV UR18, 0x853459b1 ;  /* 0x853459b100127882 */ /* 0x000fe20000000000 */
[----:B------:R-:W-:-:S03]  /*1450*/  UMOV UR19, 0x40559227 ;  /* 0x4055922700137882 */ /* 0x000fc60000000000 */
[----:B------:R-:W-:Y:S02]  /*1460*/  DFMA R106, R66, -UR18, R106 ;  /* 0x80000012426a7c2b */ /* 0x000fe4000800006a */
[C---:B------:R-:W-:Y:S01]  /*1470*/  DFMA R66, R2.reuse, UR32, R98 ;  /* 0x0000002002427c2b */ /* 0x040fe20008000062 */
[----:B------:R0:W5:Y:S01]  /*1480*/  LDG.E.64 R98, desc[UR6][R60.64+0x1b0] ;  /* 0x0001b0063c627981 */ /* 0x000162000c1e1b00 */
[----:B------:R-:W-:Y:S01]  /*1490*/  UMOV UR16, 0xbeda977d ;  /* 0xbeda977d00107882 */ /* 0x000fe20000000000 */
[----:B------:R-:W-:Y:S02]  /*14a0*/  UMOV UR17, 0x4012858f ;  /* 0x4012858f00117882 */ /* 0x000fe40000000000 */
[C---:B------:R-:W-:Y:S01]  /*14b0*/  DFMA R104, R2.reuse, UR16, R104 ;  /* 0x0000001002687c2b */ /* 0x040fe20008000068 */
[----:B------:R-:W-:Y:S01]  /*14c0*/  UMOV UR36, 0xa68f0ace ;  /* 0xa68f0ace00247882 */ /* 0x000fe20000000000 */
[----:B------:R-:W-:Y:S01]  /*14d0*/  UMOV UR37, 0x4011bfe8 ;  /* 0x4011bfe800257882 */ /* 0x000fe20000000000 */
[C---:B------:R-:W-:Y:S01]  /*14e0*/  DFMA R106, R2.reuse, UR12, R106 ;  /* 0x0000000c026a7c2b */ /* 0x040fe2000800006a */
[----:B------:R-:W-:Y:S01]  /*14f0*/  UMOV UR28, 0x9e47e33c ;  /* 0x9e47e33c001c7882 */ /* 0x000fe20000000000 */
[----:B------:R-:W-:Y:S01]  /*1500*/  DFMA R102, R2, UR36, R102 ;  /* 0x0000002402667c2b */ /* 0x000fe20008000066 */
[----:B------:R-:W-:Y:S01]  /*1510*/  UMOV UR29, 0x404bc857 ;  /* 0x404bc857001d7882 */ /* 0x000fe20000000000 */
[----:B------:R-:W-:Y:S01]  /*1520*/  UMOV UR36, 0xe3a8a8a5 ;  /* 0xe3a8a8a500247882 */ /* 0x000fe20000000000 */
[----:B------:R-:W-:Y:S01]  /*1530*/  DFMA R104, R4, -UR28, R104 ;  /* 0x8000001c04687c2b */ /* 0x000fe20008000068 */
[----:B------:R-:W-:-:S02]  /*1540*/  UMOV UR37, 0x40105d46 ;  /* 0x40105d4600257882 */ /* 0x000fc40000000000 */
[----:B------:R-:W-:Y:S01]  /*1550*/  DFMA R100, R2, UR36, R100 ;  /* 0x0000002402647c2b */ /* 0x000fe20008000064 */
[----:B------:R-:W-:Y:S01]  /*1560*/  UMOV UR36, 0x17a6e1f0 ;  /* 0x17a6e1f000247882 */ /* 0x000fe20000000000 */
[----:B------:R-:W-:Y:S01]  /*1570*/  UMOV UR37, 0x4044b53a ;  /* 0x4044b53a00257882 */ /* 0x000fe20000000000 */
[C---:B------:R-:W-:Y:S01]  /*1580*/  DFMA R106, R4.reuse, -UR22, R106 ;  /* 0x80000016046a7c2b */ /* 0x040fe2000800006a */
[----:B------:R-:W-:Y:S01]  /*1590*/  UMOV UR38, 0x9e47e33a ;  /* 0x9e47e33a00267882 */ /* 0x000fe20000000000 */
[----:B------:R-:W-:Y:S01]  /*15a0*/  DFMA R102, R4, -UR36, R102 ;  /* 0x8000002404667c2b */ /* 0x000fe20008000066 */
[----:B------:R-:W-:Y:S01]  /*15b0*/  UMOV UR39, 0x405bc857 ;  /* 0x405bc85700277882 */ /* 0x000fe20000000000 */
[----:B------:R-:W-:Y:S01]  /*15c0*/  UMOV UR36, 0xda363631 ;  /* 0xda36363100247882 */ /* 0x000fe20000000000 */
[----:B------:R-:W-:Y:S01]  /*15d0*/  DFMA R2, R6, UR38, R104 ;  /* 0x0000002606027c2b */ /* 0x000fe20008000068 */
[----:B------:R-:W-:Y:S02]  /*15e0*/  UMOV UR37, 0x4035d1b3 ;  /* 0x4035d1b300257882 */ /* 0x000fe40000000000 */
[----:B------:R-:W-:Y:S01]  /*15f0*/  DFMA R4, R4, -UR36, R100 ;  /* 0x8000002404047c2b */ /* 0x000fe20008000064 */
[----:B------:R-:W-:Y:S01]  /*1600*/  UMOV UR36, 0xe92ea8bb ;  /* 0xe92ea8bb00247882 */ /* 0x000fe20000000000 */
[----:B------:R-:W-:Y:S01]  /*1610*/  UMOV UR37, 0x4048d978 ;  /* 0x4048d97800257882 */ /* 0x000fe20000000000 */
[----:B------:R-:W-:-:S02]  /*1620*/  DFMA R106, R6, UR20, R106 ;  /* 0x00000014066a7c2b */ /* 0x000fc4000800006a */
[----:B------:R-:W-:Y:S01]  /*1630*/  DFMA R6, R6, UR36, R102 ;  /* 0x0000002406067c2b */ /* 0x000fe20008000066 */
[----:B------:R-:W-:Y:S01]  /*1640*/  UMOV UR36, 0x6c67888f ;  /* 0x6c67888f00247882 */ /* 0x000fe20000000000 */
[----:B------:R-:W-:Y:S02]  /*1650*/  UMOV UR37, 0x40452aed ;  /* 0x40452aed00257882 */ /* 0x000fe40000000000 */
[----:B------:R-:W-:Y:S01]  /*1660*/  DFMA R2, R8, -UR36, R2 ;  /* 0x8000002408027c2b */ /* 0x000fe20008000002 */
[----:B------:R-:W-:Y:S01]  /*1670*/  UMOV UR36, 0xc4fc66 ;  /* 0x00c4fc6600247882 */ /* 0x000fe20000000000 */
[----:B------:R-:W-:Y:S01]  /*1680*/  UMOV UR37, 0x3ff97350 ;  /* 0x3ff9735000257882 */ /* 0x000fe20000000000 */
[----:B------:R-:W-:Y:S01]  /*1690*/  UMOV UR38, 0x4accf305 ;  /* 0x4accf30500267882 */ /* 0x000fe20000000000 */
[----:B------:R-:W-:Y:S01]  /*16a0*/  UMOV UR39, 0x3fddef85 ;  /* 0x3fddef8500277882 */ /* 0x000fe20000000000 */
[----:B------:R-:W-:Y:S01]  /*16b0*/  DMUL R100, R10, UR36 ;  /* 0x000000240a647c28 */ /* 0x000fe20008000000 */
[----:B------:R-:W-:Y:S01]  /*16c0*/  UMOV UR40, 0x1ac557 ;  /* 0x001ac55700287882 */ /* 0x000fe20000000000 */
[----:B------:R-:W-:Y:S01]  /*16d0*/  UMOV UR41, 0x3fe1d0b5 ;  /* 0x3fe1d0b500297882 */ /* 0x000fe20000000000 */
[C---:B0-----:R-:W-:Y:S01]  /*16e0*/  DMUL R60, R12.reuse, UR38 ;  /* 0x000000260c3c7c28 */ /* 0x041fe20008000000 */
[----:B------:R-:W-:Y:S01]  /*16f0*/  UMOV UR36, 0x5b7f839c ;  /* 0x5b7f839c00247882 */ /* 0x000fe20000000000 */
[----:B------:R-:W-:Y:S01]  /*1700*/  UMOV UR37, 0x3ff5cb61 ;  /* 0x3ff5cb6100257882 */ /* 0x000fe20000000000 */
[----:B------:R-:W-:-:S02]  /*1710*/  DMUL R108, R12, UR40 ;  /* 0x000000280c6c7c28 */ /* 0x000fc40008000000 */
[----:B------:R-:W-:Y:S01]  /*1720*/  DMUL R102, R10, UR36 ;  /* 0x000000240a667c28 */ /* 0x000fe20008000000 */
[----:B------:R-:W-:Y:S01]  /*1730*/  UMOV UR36, 0x9d96ba ;  /* 0x009d96ba00247882 */ /* 0x000fe20000000000 */
[----:B------:R-:W-:Y:S01]  /*1740*/  UMOV UR37, 0x3fd45c40 ;  /* 0x3fd45c4000257882 */ /* 0x000fe20000000000 */
[----:B------:R-:W-:Y:S01]  /*1750*/  UMOV UR52, 0x5c1e2e6f ;  /* 0x5c1e2e6f00347882 */ /* 0x000fe20000000000 */
[----:B------:R-:W-:Y:S01]  /*1760*/  UMOV UR53, 0x4019cc51 ;  /* 0x4019cc5100357882 */ /* 0x000fe20000000000 */
[----:B------:R-:W-:Y:S01]  /*1770*/  UMOV UR54, 0xf819b641 ;  /* 0xf819b64100367882 */ /* 0x000fe20000000000 */
[----:B------:R-:W-:Y:S01]  /*1780*/  UMOV UR55, 0x3ff673a3 ;  /* 0x3ff673a300377882 */ /* 0x000fe20000000000 */
[----:B------:R-:W-:Y:S01]  /*1790*/  DFMA R100, R12, -UR36, -R100 ;  /* 0x800000240c647c2b */ /* 0x000fe20008000864 */
[----:B------:R-:W-:Y:S01]  /*17a0*/  UMOV UR40, 0x702d2d05 ;  /* 0x702d2d0500287882 */ /* 0x000fe20000000000 */
[----:B------:R-:W-:Y:S01]  /*17b0*/  DFMA R8, R8, -UR18, R106 ;  /* 0x8000001208087c2b */ /* 0x000fe2000800006a */
[----:B------:R-:W-:Y:S01]  /*17c0*/  UMOV UR41, 0x402e1031 ;  /* 0x402e103100297882 */ /* 0x000fe20000000000 */
[C---:B------:R-:W-:Y:S01]  /*17d0*/  DMUL R106, R10.reuse, UR52 ;  /* 0x000000340a6a7c28 */ /* 0x040fe20008000000 */
[----:B------:R-:W-:Y:S01]  /*17e0*/  UMOV UR38, 0x2541275f ;  /* 0x2541275f00267882 */ /* 0x000fe20000000000 */
[C---:B------:R-:W-:Y:S01]  /*17f0*/  DFMA R104, R10.reuse, UR54, -R60 ;  /* 0x000000360a687c2b */ /* 0x040fe2000800083c */
[----:B------:R-:W-:Y:S01]  /*1800*/  UMOV UR39, 0x40414432 ;  /* 0x4041443200277882 */ /* 0x000fe20000000000 */
[C---:B------:R-:W-:Y:S01]  /*1810*/  DFMA R60, R10.reuse, UR40, -R108 ;  /* 0x000000280a3c7c2b */ /* 0x040fe2000800086c */
[----:B------:R-:W-:Y:S01]  /*1820*/  UMOV UR42, 0x79ff5a28 ;  /* 0x79ff5a28002a7882 */ /* 0x000fe20000000000 */
[----:B------:R-:W-:Y:S01]  /*1830*/  DMUL R10, R10, UR38 ;  /* 0x000000260a0a7c28 */ /* 0x000fe20008000000 */
[----:B------:R-:W-:Y:S01]  /*1840*/  UMOV UR43, 0x3fdd0f2c ;  /* 0x3fdd0f2c002b7882 */ /* 0x000fe20000000000 */
[----:B------:R-:W-:Y:S01]  /*1850*/  UMOV UR48, 0xf63b7f ;  /* 0x00f63b7f00307882 */ /* 0x000fe20000000000 */
[----:B------:R-:W-:Y:S01]  /*1860*/  UMOV UR49, 0x402fd024 ;  /* 0x402fd02400317882 */ /* 0x000fe20000000000 */
[----:B------:R-:W-:Y:S01]  /*1870*/  DFMA R102, R12, UR42, R102 ;  /* 0x0000002a0c667c2b */ /* 0x000fe20008000066 */
[----:B------:R-:W-:Y:S01]  /*1880*/  UMOV UR44, 0x229b4cd8 ;  /* 0x229b4cd8002c7882 */ /* 0x000fe20000000000 */
[----:B------:R-:W-:Y:S01]  /*1890*/  UMOV UR45, 0x3fdfc064 ;  /* 0x3fdfc064002d7882 */ /* 0x000fe20000000000 */
[----:B------:R-:W-:Y:S01]  /*18a0*/  DFMA R100, R14, UR48, R100 ;  /* 0x000000300e647c2b */ /* 0x000fe20008000064 */
[----:B------:R-:W-:Y:S01]  /*18b0*/  UMOV UR42, 0x34fbf3b9 ;  /* 0x34fbf3b9002a7882 */ /* 0x000fe20000000000 */
[----:B------:R-:W-:Y:S01]  /*18c0*/  UMOV UR43, 0x3fe88e80 ;  /* 0x3fe88e80002b7882 */ /* 0x000fe20000000000 */
[----:B------:R-:W-:-:S02]  /*18d0*/  DFMA R106, R12, UR44, -R106 ;  /* 0x0000002c0c6a7c2b */ /* 0x000fc4000800086a */
[----:B------:R-:W-:Y:S01]  /*18e0*/  DFMA R10, R12, UR42, -R10 ;  /* 0x0000002a0c0a7c2b */ /* 0x000fe2000800080a */
[----:B------:R-:W-:Y:S01]  /*18f0*/  UMOV UR42, 0x5b7f839d ;  /* 0x5b7f839d002a7882 */ /* 0x000fe20000000000 */
[----:B------:R-:W-:Y:S01]  /*1900*/  UMOV UR43, 0x4035cb61 ;  /* 0x4035cb61002b7882 */ /* 0x000fe20000000000 */
[----:B------:R-:W-:Y:S01]  /*1910*/  UMOV UR66, 0xc4fc68 ;  /* 0x00c4fc6800427882 */ /* 0x000fe20000000000 */
[----:B------:R-:W-:Y:S01]  /*1920*/  UMOV UR67, 0x40097350 ;  /* 0x4009735000437882 */ /* 0x000fe20000000000 */
[----:B------:R-:W-:Y:S01]  /*1930*/  DFMA R102, R14, -UR42, R102 ;  /* 0x8000002a0e667c2b */ /* 0x000fe20008000066 */
[----:B------:R-:W-:Y:S01]  /*1940*/  UMOV UR42, 0x229b4cd5 ;  /* 0x229b4cd5002a7882 */ /* 0x000fe20000000000 */
[----:B------:R-:W-:Y:S01]  /*1950*/  UMOV UR43, 0x402fc064 ;  /* 0x402fc064002b7882 */ /* 0x000fe20000000000 */
[----:B------:R-:W-:Y:S01]  /*1960*/  DFMA R100, R16, -UR66, R100 ;  /* 0x8000004210647c2b */ /* 0x000fe20008000064 */
[----:B------:R-:W-:Y:S01]  /*1970*/  UMOV UR46, 0x79167f7a ;  /* 0x79167f7a002e7882 */ /* 0x000fe20000000000 */
[C---:B------:R-:W-:Y:S01]  /*1980*/  DFMA R106, R14.reuse, -UR42, R106 ;  /* 0x8000002a0e6a7c2b */ /* 0x040fe2000800006a */
[----:B------:R-:W-:Y:S01]  /*1990*/  UMOV UR47, 0x4033a52f ;  /* 0x4033a52f002f7882 */ /* 0x000fe20000000000 */
[----:B------:R-:W-:Y:S01]  /*19a0*/  UMOV UR42, 0x2b76aded ;  /* 0x2b76aded002a7882 */ /* 0x000fe20000000000 */
[----:B------:R-:W-:Y:S01]  /*19b0*/  UMOV UR43, 0x406424e5 ;  /* 0x406424e5002b7882 */ /* 0x000fe20000000000 */
[----:B------:R-:W-:-:S02]  /*19c0*/  DFMA R104, R14, UR46, R104 ;  /* 0x0000002e0e687c2b */ /* 0x000fc40008000068 */
[----:B------:R-:W-:Y:S01]  /*19d0*/  DFMA R10, R16, UR42, R10 ;  /* 0x0000002a100a7c2b */ /* 0x000fe2000800000a */
[----:B------:R-:W-:Y:S01]  /*19e0*/  UMOV UR42, 0xf63b80 ;  /* 0x00f63b80002a7882 */ /* 0x000fe20000000000 */
[----:B------:R-:W-:Y:S02]  /*19f0*/  UMOV UR43, 0x404fd024 ;  /* 0x404fd024002b7882 */ /* 0x000fe40000000000 */
[----:B------:R-:W-:Y:S01]  /*1a00*/  DFMA R100, R18, UR42, R100 ;  /* 0x0000002a12647c2b */ /* 0x000fe20008000064 */
[----:B------:R-:W-:Y:S01]  /*1a10*/  UMOV UR44, 0xa01e1e01 ;  /* 0xa01e1e01002c7882 */ /* 0x000fe20000000000 */
[----:B------:R-:W-:Y:S01]  /*1a20*/  DFMA R102, R16, UR56, R102 ;  /* 0x0000003810667c2b */ /* 0x000fe20008000066 */
[----:B------:R-:W-:Y:S01]  /*1a30*/  UMOV UR45, 0x40240acb ;  /* 0x40240acb002d7882 */ /* 0x000fe20000000000 */
[----:B------:R-:W-:Y:S01]  /*1a40*/  UMOV UR64, 0xa17354a4 ;  /* 0xa17354a400407882 */ /* 0x000fe20000000000 */
[----:B------:R-:W-:Y:S01]  /*1a50*/  UMOV UR65, 0x401a3194 ;  /* 0x401a319400417882 */ /* 0x000fe20000000000 */
[----:B------:R-:W-:Y:S01]  /*1a60*/  UMOV UR56, 0x9e47e33c ;  /* 0x9e47e33c00387882 */ /* 0x000fe20000000000 */
[----:B------:R-:W-:Y:S01]  /*1a70*/  UMOV UR57, 0x401bc857 ;  /* 0x401bc85700397882 */ /* 0x000fe20000000000 */
[----:B------:R-:W-:-:S02]  /*1a80*/  DFMA R60, R14, UR44, R60 ;  /* 0x0000002c0e3c7c2b */ /* 0x000fc4000800003c */
[C---:B------:R-:W-:Y:S02]  /*1a90*/  DFMA R104, R16.reuse, UR64, R104 ;  /* 0x0000004010687c2b */ /* 0x040fe40008000068 */
[----:B------:R-:W-:Y:S01]  /*1aa0*/  DFMA R106, R16, -UR56, R106 ;  /* 0x80000038106a7c2b */ /* 0x000fe2000800006a */
[----:B------:R-:W-:Y:S01]  /*1ab0*/  UMOV UR56, 0x55f97d01 ;  /* 0x55f97d0100387882 */ /* 0x000fe20000000000 */
[----:B------:R-:W-:Y:S02]  /*1ac0*/  UMOV UR57, 0x4055356d ;  /* 0x4055356d00397882 */ /* 0x000fe40000000000 */
[----:B------:R-:W-:Y:S01]  /*1ad0*/  DFMA R100, R20, -UR56, R100 ;  /* 0x8000003814647c2b */ /* 0x000fe20008000064 */
[----:B------:R-:W-:Y:S01]  /*1ae0*/  UMOV UR68, 0x90232301 ;  /* 0x9023230100447882 */ /* 0x000fe20000000000 */
[----:B------:R-:W-:Y:S01]  /*1af0*/  DFMA R102, R18, -UR58, R102 ;  /* 0x8000003a12667c2b */ /* 0x000fe20008000066 */
[----:B------:R-:W-:Y:S01]  /*1b00*/  UMOV UR69, 0x403761ed ;  /* 0x403761ed00457882 */ /* 0x000fe20000000000 */
[----:B------:R-:W-:Y:S01]  /*1b10*/  UMOV UR58, 0x79167f7b ;  /* 0x79167f7b003a7882 */ /* 0x000fe20000000000 */
[----:B------:R-:W-:Y:S01]  /*1b20*/  UMOV UR59, 0x4053a52f ;  /* 0x4053a52f003b7882 */ /* 0x000fe20000000000 */
[----:B------:R-:W-:Y:S01]  /*1b30*/  UMOV UR62, 0x9e47e33a ;  /* 0x9e47e33a003e7882 */ /* 0x000fe20000000000 */
[----:B------:R-:W-:Y:S01]  /*1b40*/  UMOV UR63, 0x406bc857 ;  /* 0x406bc857003f7882 */ /* 0x000fe20000000000 */
[----:B------:R-:W-:-:S02]  /*1b50*/  DFMA R60, R16, -UR68, R60 ;  /* 0x80000044103c7c2b */ /* 0x000fc4000800003c */
[C---:B------:R-:W-:Y:S02]  /*1b60*/  DFMA R104, R18.reuse, -UR58, R104 ;  /* 0x8000003a12687c2b */ /* 0x040fe40008000068 */
[----:B------:R-:W-:Y:S02]  /*1b70*/  DFMA R106, R18, UR62, R106 ;  /* 0x0000003e126a7c2b */ /* 0x000fe4000800006a */
[----:B------:R-:W-:Y:S01]  /*1b80*/  DFMA R100, R22, -UR66, R100 ;  /* 0x8000004216647c2b */ /* 0x000fe20008000064 */
[----:B------:R-:W-:Y:S01]  /*1b90*/  UMOV UR60, 0x2c1a5a44 ;  /* 0x2c1a5a44003c7882 */ /* 0x000fe20000000000 */
[----:B------:R-:W-:Y:S01]  /*1ba0*/  UMOV UR61, 0x40718972 ;  /* 0x40718972003d7882 */ /* 0x000fe20000000000 */
[----:B------:R-:W-:Y:S01]  /*1bb0*/  UMOV UR66, 0xbeda977e ;  /* 0xbeda977e00427882 */ /* 0x000fe20000000000 */
[----:B------:R-:W-:Y:S01]  /*1bc0*/  UMOV UR67, 0x4042858f ;  /* 0x4042858f00437882 */ /* 0x000fe20000000000 */
[----:B------:R-:W-:Y:S02]  /*1bd0*/  DFMA R60, R18, -UR60, R60 ;  /* 0x8000003c123c7c2b */ /* 0x000fe4000800003c */
[----:B------:R-:W-:-:S02]  /*1be0*/  DFMA R104, R20, -UR58, R104 ;  /* 0x8000003a14687c2b */ /* 0x000fc40008000068 */
[----:B------:R-:W-:Y:S01]  /*1bf0*/  DFMA R106, R20, UR66, R106 ;  /* 0x00000042146a7c2b */ /* 0x000fe2000800006a */
[----:B------:R-:W-:Y:S01]  /*1c00*/  UMOV UR66, 0xb8aca1 ;  /* 0x00b8aca100427882 */ /* 0x000fe20000000000 */
[----:B------:R-:W-:Y:S01]  /*1c10*/  UMOV UR67, 0x4057dc1b ;  /* 0x4057dc1b00437882 */ /* 0x000fe20000000000 */
[----:B------:R-:W-:Y:S01]  /*1c20*/  UMOV UR62, 0xb25f6488 ;  /* 0xb25f6488003e7882 */ /* 0x000fe20000000000 */
[----:B------:R-:W-:Y:S01]  /*1c30*/  UMOV UR63, 0x405b3e39 ;  /* 0x405b3e39003f7882 */ /* 0x000fe20000000000 */
[----:B------:R-:W-:Y:S02]  /*1c40*/  DFMA R100, R24, UR66, R100 ;  /* 0x0000004218647c2b */ /* 0x000fe40008000064 */
[----:B------:R-:W-:Y:S02]  /*1c50*/  DFMA R102, R20, UR62, R102 ;  /* 0x0000003e14667c2b */ /* 0x000fe40008000066 */
[C---:B------:R-:W-:Y:S01]  /*1c60*/  DFMA R60, R22.reuse, -UR68, R60 ;  /* 0x80000044163c7c2b */ /* 0x040fe2000800003c */
[----:B------:R-:W-:Y:S01]  /*1c70*/  UMOV UR68, 0xf63b83 ;  /* 0x00f63b8300447882 */ /* 0x000fe20000000000 */
[----:B------:R-:W-:Y:S01]  /*1c80*/  DFMA R104, R22, UR64, R104 ;  /* 0x0000004016687c2b */ /* 0x000fe20008000068 */
[----:B------:R-:W-:Y:S01]  /*1c90*/  UMOV UR69, 0x406fd024 ;  /* 0x406fd02400457882 */ /* 0x000fe20000000000 */
[----:B------:R-:W-:Y:S01]  /*1ca0*/  UMOV UR66, 0x79ff5a28 ;  /* 0x79ff5a2800427882 */ /* 0x000fe20000000000 */
[----:B------:R-:W-:Y:S01]  /*1cb0*/  UMOV UR67, 0x3fed0f2c ;  /* 0x3fed0f2c00437882 */ /* 0x000fe20000000000 */
[----:B------:R-:W-:Y:S01]  /*1cc0*/  UMOV UR64, 0x9e47e33c ;  /* 0x9e47e33c00407882 */ /* 0x000fe20000000000 */
[----:B------:R-:W-:Y:S01]  /*1cd0*/  UMOV UR65, 0x401bc857 ;  /* 0x401bc85700417882 */ /* 0x000fe20000000000 */
[----:B------:R-:W-:Y:S01]  /*1ce0*/  DFMA R100, R26, -UR68, R100 ;  /* 0x800000441a647c2b */ /* 0x000fe20008000064 */
[----:B------:R-:W-:Y:S01]  /*1cf0*/  UMOV UR70, 0x2b76aded ;  /* 0x2b76aded00467882 */ /* 0x000fe20000000000 */
[C---:B------:R-:W-:Y:S01]  /*1d00*/  DFMA R102, R22.reuse, -UR66, R102 ;  /* 0x8000004216667c2b */ /* 0x040fe20008000066 */
[----:B------:R-:W-:Y:S01]  /*1d10*/  UMOV UR71, 0x406424e5 ;  /* 0x406424e500477882 */ /* 0x000fe20000000000 */
[----:B------:R-:W-:Y:S01]  /*1d20*/  DFMA R106, R22, UR64, R106 ;  /* 0x00000040166a7c2b */ /* 0x000fe2000800006a */
[----:B------:R-:W-:Y:S01]  /*1d30*/  UMOV UR64, 0x575c1f59 ;  /* 0x575c1f5900407882 */ /* 0x000fe20000000000 */
[----:B------:R-:W-:Y:S01]  /*1d40*/  UMOV UR65, 0x40688e7b ;  /* 0x40688e7b00417882 */ /* 0x000fe20000000000 */
[----:B--2---:R-:W-:Y:S01]  /*1d50*/  DMUL R12, R52, UR14 ;  /* 0x0000000e340c7c28 */ /* 0x004fe20008000000 */
[----:B------:R-:W0:Y:S01]  /*1d60*/  LDC.64 R20, c[0x0][0x380] ;  /* 0x0000e000ff147b82 */ /* 0x000e220000000a00 */
[----:B------:R-:W-:Y:S01]  /*1d70*/  DFMA R104, R24, -UR64, R104 ;  /* 0x8000004018687c2b */ /* 0x000fe20008000068 */
[----:B------:R-:W-:Y:S01]  /*1d80*/  UMOV UR64, 0xc4fc6a ;  /* 0x00c4fc6a00407882 */ /* 0x000fe20000000000 */
[----:B------:R-:W-:-:S02]  /*1d90*/  UMOV UR65, 0x40597350 ;  /* 0x4059735000417882 */ /* 0x000fc40000000000 */
[----:B------:R-:W-:Y:S02]  /*1da0*/  DFMA R100, R28, UR64, R100 ;  /* 0x000000401c647c2b */ /* 0x000fe40008000064 */
[C---:B------:R-:W-:Y:S01]  /*1db0*/  DFMA R102, R26.reuse, UR62, R102 ;  /* 0x0000003e1a667c2b */ /* 0x040fe20008000066 */
[----:B------:R-:W-:Y:S01]  /*1dc0*/  UMOV UR62, 0xc2ecee06 ;  /* 0xc2ecee06003e7882 */ /* 0x000fe20000000000 */
[----:B------:R-:W-:Y:S02]  /*1dd0*/  UMOV UR63, 0x40815d36 ;  /* 0x40815d36003f7882 */ /* 0x000fe40000000000 */
[----:B------:R-:W-:Y:S01]  /*1de0*/  DFMA R106, R26, -UR62, R106 ;  /* 0x8000003e1a6a7c2b */ /* 0x000fe2000800006a */
[----:B------:R-:W-:Y:S01]  /*1df0*/  UMOV UR62, 0xc4fc66 ;  /* 0x00c4fc66003e7882 */ /* 0x000fe20000000000 */
[----:B------:R-:W-:Y:S02]  /*1e00*/  UMOV UR63, 0x3ff97350 ;  /* 0x3ff97350003f7882 */ /* 0x000fe40000000000 */
[----:B---3--:R-:W-:-:S02]  /*1e10*/  DFMA R100, R30, -UR62, R100 ;  /* 0x8000003e1e647c2b */ /* 0x008fc40008000064 */
[----:B------:R-:W-:Y:S01]  /*1e20*/  DFMA R10, R22, -UR70, R10 ;  /* 0x80000046160a7c2b */ /* 0x000fe2000800000a */
[----:B------:R-:W-:Y:S01]  /*1e30*/  UMOV UR70, 0x79ff5a27 ;  /* 0x79ff5a2700467882 */ /* 0x000fe20000000000 */
[----:B------:R-:W-:Y:S02]  /*1e40*/  UMOV UR71, 0x405d0f2c ;  /* 0x405d0f2c00477882 */ /* 0x000fe40000000000 */
[----:B------:R-:W-:Y:S02]  /*1e50*/  DFMA R102, R28, -UR70, R102 ;  /* 0x800000461c667c2b */ /* 0x000fe40008000066 */
[----:B----4-:R-:W-:Y:S02]  /*1e60*/  DFMA R100, R32, UR42, R100 ;  /* 0x0000002a20647c2b */ /* 0x010fe40008000064 */
[----:B------:R-:W-:Y:S01]  /*1e70*/  DFMA R10, R30, UR38, R10 ;  /* 0x000000261e0a7c2b */ /* 0x000fe2000800000a */
[----:B------:R-:W-:Y:S01]  /*1e80*/  UMOV UR38, 0x5b7f839c ;  /* 0x5b7f839c00267882 */ /* 0x000fe20000000000 */
[----:B------:R-:W-:-:S02]  /*1e90*/  UMOV UR39, 0x3ff5cb61 ;  /* 0x3ff5cb6100277882 */ /* 0x000fc40000000000 */
[----:B------:R-:W-:Y:S02]  /*1ea0*/  DFMA R102, R30, -UR38, R102 ;  /* 0x800000261e667c2b */ /* 0x000fe40008000066 */
[----:B-----5:R-:W-:Y:S01]  /*1eb0*/  DFMA R100, R34, -UR68, R100 ;  /* 0x8000004422647c2b */ /* 0x020fe20008000064 */
[----:B------:R-:W-:Y:S01]  /*1ec0*/  UMOV UR38, 0x5b7f839e ;  /* 0x5b7f839e00267882 */ /* 0x000fe20000000000 */
[----:B------:R-:W-:-:S04]  /*1ed0*/  UMOV UR39, 0x4045cb61 ;  /* 0x4045cb6100277882 */ /* 0x000fc80000000000 */
[----:B------:R-:W-:Y:S01]  /*1ee0*/  DFMA R102, R32, UR38, R102 ;  /* 0x0000002620667c2b */ /* 0x000fe20008000066 */
[----:B------:R-:W-:Y:S01]  /*1ef0*/  UMOV UR38, 0xc4fc66 ;  /* 0x00c4fc6600267882 */ /* 0x000fe20000000000 */
[----:B------:R-:W-:Y:S02]  /*1f00*/  UMOV UR39, 0x40697350 ;  /* 0x4069735000277882 */ /* 0x000fe40000000000 */
[----:B------:R-:W-:Y:S01]  /*1f10*/  DFMA R100, R36, UR38, R100 ;  /* 0x0000002624647c2b */ /* 0x000fe20008000064 */
[----:B------:R-:W-:Y:S01]  /*1f20*/  UMOV UR38, 0x4a05b2bf ;  /* 0x4a05b2bf00267882 */ /* 0x000fe20000000000 */
[----:B------:R-:W-:-:S06]  /*1f30*/  UMOV UR39, 0x403d1612 ;  /* 0x403d161200277882 */ /* 0x000fcc0000000000 */
[----:B------:R-:W-:-:S08]  /*1f40*/  DFMA R100, R38, -UR38, R100 ;  /* 0x8000002626647c2b */ /* 0x000fd00008000064 */
[----:B------:R-:W-:-:S08]  /*1f50*/  DFMA R100, R40, -UR36, R100 ;  /* 0x8000002428647c2b */ /* 0x000fd00008000064 */
[----:B------:R-:W-:-:S08]  /*1f60*/  DFMA R100, R42, UR48, R100 ;  /* 0x000000302a647c2b */ /* 0x000fd00008000064 */
[----:B------:R-:W-:Y:S02]  /*1f70*/  DFMA R100, R44, -UR56, R100 ;  /* 0x800000382c647c2b */ /* 0x000fe40008000064 */
[----:B------:R-:W-:-:S06]  /*1f80*/  DFMA R12, R58, UR12, R12 ;  /* 0x0000000c3a0c7c2b */ /* 0x000fcc000800000c */
[----:B------:R-:W-:Y:S02]  /*1f90*/  DFMA R100, R46, UR64, R100 ;  /* 0x000000402e647c2b */ /* 0x000fe40008000064 */
[----:B------:R-:W-:-:S06]  /*1fa0*/  DMUL R14, R58, UR16 ;  /* 0x000000103a0e7c28 */ /* 0x000fcc0008000000 */
[----:B------:R-:W-:Y:S01]  /*1fb0*/  DFMA R100, R50, -UR38, R100 ;  /* 0x8000002632647c2b */ /* 0x000fe20008000064 */
[----:B------:R-:W-:Y:S01]  /*1fc0*/  UMOV UR38, 0xe3a8a8a5 ;  /* 0xe3a8a8a500267882 */ /* 0x000fe20000000000 */
[----:B------:R-:W-:Y:S02]  /*1fd0*/  UMOV UR39, 0x40105d46 ;  /* 0x40105d4600277882 */ /* 0x000fe40000000000 */
[----:B------:R-:W-:Y:S02]  /*1fe0*/  DMUL R18, R58, UR38 ;  /* 0x000000263a127c28 */ /* 0x000fe40008000000 */
[----:B------:R-:W-:Y:S01]  /*1ff0*/  DFMA R12, R82, -UR22, R12 ;  /* 0x80000016520c7c2b */ /* 0x000fe2000800000c */
[----:B------:R-:W-:Y:S01]  /*2000*/  UMOV UR66, 0xb720f0d3 ;  /* 0xb720f0d300427882 */ /* 0x000fe20000000000 */
[----:B------:R-:W-:Y:S01]  /*2010*/  UMOV UR67, 0x4085ebce ;  /* 0x4085ebce00437882 */ /* 0x000fe20000000000 */
[----:B------:R-:W-:Y:S01]  /*2020*/  UMOV UR38, 0xa68f0ace ;  /* 0xa68f0ace00267882 */ /* 0x000fe20000000000 */
[----:B------:R-:W-:Y:S01]  /*2030*/  UMOV UR39, 0x4041bfe8 ;  /* 0x4041bfe800277882 */ /* 0x000fe20000000000 */
[----:B------:R-:W-:Y:S01]  /*2040*/  UMOV UR16, 0x9c92d2ce ;  /* 0x9c92d2ce00107882 */ /* 0x000fe20000000000 */
[----:B------:R-:W-:Y:S01]  /*2050*/  UMOV UR17, 0x40547498 ;  /* 0x4054749800117882 */ /* 0x000fe20000000000 */
[----:B------:R-:W-:Y:S01]  /*2060*/  DFMA R60, R24, UR66, R60 ;  /* 0x00000042183c7c2b */ /* 0x000fe2000800003c */
[----:B------:R-:W-:Y:S01]  /*2070*/  UMOV UR66, 0x575c1f5b ;  /* 0x575c1f5b00427882 */ /* 0x000fe20000000000 */
[----:B------:R-:W-:Y:S01]  /*2080*/  UMOV UR67, 0x40788e7b ;  /* 0x40788e7b00437882 */ /* 0x000fe20000000000 */
[----:B------:R-:W-:-:S02]  /*2090*/  DMUL R16, R52, UR38 ;  /* 0x0000002634107c28 */ /* 0x000fc40008000000 */
[----:B------:R-:W-:Y:S01]  /*20a0*/  DFMA R18, R52, UR16, -R18 ;  /* 0x0000001034127c2b */ /* 0x000fe20008000812 */
[----:B------:R-:W-:Y:S01]  /*20b0*/  UMOV UR16, 0x9e47e33c ;  /* 0x9e47e33c00107882 */ /* 0x000fe20000000000 */
[----:B------:R-:W-:Y:S01]  /*20c0*/  UMOV UR17, 0x404bc857 ;  /* 0x404bc85700117882 */ /* 0x000fe20000000000 */
[----:B------:R-:W-:Y:S01]  /*20d0*/  DFMA R104, R26, UR66, R104 ;  /* 0x000000421a687c2b */ /* 0x000fe20008000068 */
[----:B------:R-:W-:Y:S01]  /*20e0*/  UMOV UR38, 0x369efaae ;  /* 0x369efaae00267882 */ /* 0x000fe20000000000 */
[----:B------:R-:W-:Y:S01]  /*20f0*/  UMOV UR39, 0x405ee316 ;  /* 0x405ee31600277882 */ /* 0x000fe20000000000 */
[----:B------:R-:W-:Y:S02]  /*2100*/  DFMA R14, R82, UR16, -R14 ;  /* 0x00000010520e7c2b */ /* 0x000fe4000800080e */
[----:B------:R-:W-:Y:S01]  /*2110*/  DFMA R12, R86, UR34, R12 ;  /* 0x00000022560c7c2b */ /* 0x000fe2000800000c */
[----:B------:R-:W-:Y:S01]  /*2120*/  UMOV UR16, 0xa68f0ace ;  /* 0xa68f0ace00107882 */ /* 0x000fe20000000000 */
[----:B------:R-:W-:Y:S01]  /*2130*/  DMUL R52, R52, UR38 ;  /* 0x0000002634347c28 */ /* 0x000fe20008000000 */
[----:B------:R-:W-:Y:S01]  /*2140*/  UMOV UR17, 0x4011bfe8 ;  /* 0x4011bfe800117882 */ /* 0x000fe20000000000 */
[----:B------:R-:W-:Y:S01]  /*2150*/  UMOV UR62, 0xa17354a5 ;  /* 0xa17354a5003e7882 */ /* 0x000fe20000000000 */
[----:B------:R-:W-:Y:S01]  /*2160*/  UMOV UR63, 0x404a3194 ;  /* 0x404a3194003f7882 */ /* 0x000fe20000000000 */
[----:B------:R-:W-:Y:S01]  /*2170*/  DFMA R16, R58, UR16, -R16 ;  /* 0x000000103a107c2b */ /* 0x000fe20008000810 */
[----:B------:R-:W-:Y:S01]  /*2180*/  UMOV UR16, 0x9e47e33d ;  /* 0x9e47e33d00107882 */ /* 0x000fe20000000000 */
[----:B------:R-:W-:Y:S01]  /*2190*/  UMOV UR17, 0x403bc857 ;  /* 0x403bc85700117882 */ /* 0x000fe20000000000 */
[----:B------:R-:W-:-:S02]  /*21a0*/  DFMA R104, R28, UR62, R104 ;  /* 0x0000003e1c687c2b */ /* 0x000fc40008000068 */
[----:B------:R-:W-:Y:S02]  /*21b0*/  DFMA R14, R86, UR16, R14 ;  /* 0x00000010560e7c2b */ /* 0x000fe4000800000e */
[----:B------:R-:W-:Y:S01]  /*21c0*/  DFMA R12, R92, -UR26, R12 ;  /* 0x8000001a5c0c7c2b */ /* 0x000fe2000800000c */
[----:B------:R-:W-:Y:S01]  /*21d0*/  UMOV UR16, 0xda363631 ;  /* 0xda36363100107882 */ /* 0x000fe20000000000 */
[----:B------:R-:W-:Y:S01]  /*21e0*/  DFMA R52, R58, UR32, -R52 ;  /* 0x000000203a347c2b */ /* 0x000fe20008000834 */
[----:B------:R-:W-:Y:S01]  /*21f0*/  UMOV UR32, 0x17a6e1f0 ;  /* 0x17a6e1f000207882 */ /* 0x000fe20000000000 */
[----:B------:R-:W-:Y:S01]  /*2200*/  UMOV UR33, 0x4044b53a ;  /* 0x4044b53a00217882 */ /* 0x000fe20000000000 */
[----:B------:R-:W-:Y:S01]  /*2210*/  UMOV UR17, 0x4035d1b3 ;  /* 0x4035d1b300117882 */ /* 0x000fe20000000000 */
[C---:B------:R-:W-:Y:S02]  /*2220*/  DFMA R16, R82.reuse, -UR32, R16 ;  /* 0x8000002052107c2b */ /* 0x040fe40008000010 */
[----:B------:R-:W-:-:S02]  /*2230*/  DFMA R18, R82, UR16, R18 ;  /* 0x0000001052127c2b */ /* 0x000fc40008000012 */
[C---:B------:R-:W-:Y:S02]  /*2240*/  DFMA R106, R30.reuse, UR52, R106 ;  /* 0x000000341e6a7c2b */ /* 0x040fe4000800006a */
[----:B------:R-:W-:Y:S02]  /*2250*/  DFMA R104, R30, UR54, R104 ;  /* 0x000000361e687c2b */ /* 0x000fe40008000068 */
[----:B------:R-:W-:Y:S02]  /*2260*/  DFMA R14, R92, -UR28, R14 ;  /* 0x8000001c5c0e7c2b */ /* 0x000fe4000800000e */
[----:B------:R-:W-:Y:S01]  /*2270*/  DFMA R12, R94, UR20, R12 ;  /* 0x000000145e0c7c2b */ /* 0x000fe2000800000c */
[----:B------:R-:W-:Y:S01]  /*2280*/  UMOV UR28, 0x237a52e8 ;  /* 0x237a52e8001c7882 */ /* 0x000fe20000000000 */
[----:B------:R-:W-:Y:S01]  /*2290*/  UMOV UR29, 0x404f0fd7 ;  /* 0x404f0fd7001d7882 */ /* 0x000fe20000000000 */
[----:B------:R-:W-:Y:S01]  /*22a0*/  UMOV UR16, 0xe672721 ;  /* 0x0e67272100107882 */ /* 0x000fe20000000000 */
[----:B------:R-:W-:Y:S01]  /*22b0*/  UMOV UR17, 0x404ca33c ;  /* 0x404ca33c00117882 */ /* 0x000fe20000000000 */
[----:B------:R-:W-:-:S02]  /*22c0*/  DFMA R16, R86, -UR28, R16 ;  /* 0x8000001c56107c2b */ /* 0x000fc40008000010 */
[----:B------:R-:W-:Y:S01]  /*22d0*/  DFMA R18, R86, -UR16, R18 ;  /* 0x8000001056127c2b */ /* 0x000fe20008000012 */
[----:B------:R-:W-:Y:S01]  /*22e0*/  UMOV UR16, 0x9e47e33a ;  /* 0x9e47e33a00107882 */ /* 0x000fe20000000000 */
[----:B------:R-:W-:Y:S01]  /*22f0*/  UMOV UR17, 0x405bc857 ;  /* 0x405bc85700117882 */ /* 0x000fe20000000000 */
[C---:B------:R-:W-:Y:S02]  /*2300*/  DFMA R106, R32.reuse, -UR50, R106 ;  /* 0x80000032206a7c2b */ /* 0x040fe4000800006a */
[----:B------:R-:W-:Y:S02]  /*2310*/  DFMA R104, R32, -UR58, R104 ;  /* 0x8000003a20687c2b */ /* 0x000fe40008000068 */
[----:B------:R-:W-:Y:S02]  /*2320*/  DFMA R14, R94, -UR16, R14 ;  /* 0x800000105e0e7c2b */ /* 0x000fe4000800000e */
[----:B------:R-:W-:Y:S01]  /*2330*/  DFMA R12, R96, UR14, R12 ;  /* 0x0000000e600c7c2b */ /* 0x000fe2000800000c */
[----:B------:R-:W-:Y:S01]  /*2340*/  UMOV UR16, 0x5a9bbe2f ;  /* 0x5a9bbe2f00107882 */ /* 0x000fe20000000000 */
[----:B------:R-:W-:Y:S01]  /*2350*/  UMOV UR17, 0x40774be1 ;  /* 0x40774be100117882 */ /* 0x000fe20000000000 */
[----:B------:R-:W-:Y:S01]  /*2360*/  UMOV UR14, 0xe672720 ;  /* 0x0e672720000e7882 */ /* 0x000fe20000000000 */
[----:B------:R-:W-:Y:S01]  /*2370*/  UMOV UR15, 0x407ca33c ;  /* 0x407ca33c000f7882 */ /* 0x000fe20000000000 */
[----:B------:R-:W-:Y:S01]  /*2380*/  DFMA R60, R30, UR40, R60 ;  /* 0x000000281e3c7c2b */ /* 0x000fe2000800003c */
[----:B------:R-:W-:Y:S01]  /*2390*/  UMOV UR40, 0xc2ecee06 ;  /* 0xc2ecee0600287882 */ /* 0x000fe20000000000 */
[----:B------:R-:W-:Y:S01]  /*23a0*/  UMOV UR41, 0x40815d36 ;  /* 0x40815d3600297882 */ /* 0x000fe20000000000 */
[----:B------:R-:W-:-:S02]  /*23b0*/  DFMA R16, R92, UR16, R16 ;  /* 0x000000105c107c2b */ /* 0x000fc40008000010 */
[----:B------:R-:W-:Y:S01]  /*23c0*/  DFMA R18, R92, -UR14, R18 ;  /* 0x8000000e5c127c2b */ /* 0x000fe20008000012 */
[----:B------:R-:W-:Y:S01]  /*23d0*/  UMOV UR14, 0xbeda977e ;  /* 0xbeda977e000e7882 */ /* 0x000fe20000000000 */
[----:B------:R-:W-:Y:S01]  /*23e0*/  UMOV UR15, 0x4042858f ;  /* 0x4042858f000f7882 */ /* 0x000fe20000000000 */
[C---:B------:R-:W-:Y:S01]  /*23f0*/  DFMA R106, R34.reuse, UR40, R106 ;  /* 0x00000028226a7c2b */ /* 0x040fe2000800006a */
[----:B------:R-:W-:Y:S01]  /*2400*/  UMOV UR40, 0xb25f6488 ;  /* 0xb25f648800287882 */ /* 0x000fe20000000000 */
[----:B------:R-:W-:Y:S01]  /*2410*/  DFMA R104, R34, UR66, R104 ;  /* 0x0000004222687c2b */ /* 0x000fe20008000068 */
[----:B------:R-:W-:Y:S01]  /*2420*/  UMOV UR41, 0x405b3e39 ;  /* 0x405b3e3900297882 */ /* 0x000fe20000000000 */
[----:B------:R-:W-:Y:S02]  /*2430*/  DFMA R14, R96, UR14, R14 ;  /* 0x0000000e600e7c2b */ /* 0x000fe4000800000e */
[----:B------:R-:W-:Y:S01]  /*2440*/  DFMA R12, R90, -UR26, R12 ;  /* 0x8000001a5a0c7c2b */ /* 0x000fe2000800000c */
[----:B------:R-:W-:Y:S01]  /*2450*/  UMOV UR14, 0xe92ea8bb ;  /* 0xe92ea8bb000e7882 */ /* 0x000fe20000000000 */
[----:B------:R-:W-:Y:S01]  /*2460*/  DFMA R102, R34, -UR40, R102 ;  /* 0x8000002822667c2b */ /* 0x000fe20008000066 */
[----:B------:R-:W-:Y:S01]  /*2470*/  UMOV UR15, 0x4048d978 ;  /* 0x4048d978000f7882 */ /* 0x000fe20000000000 */
        /* <DEDUP_REMOVED lines=8> */
[----:B------:R-:W-:-:S02]  /*2500*/  DFMA R14, R90, -UR14, R14 ;  /* 0x8000000e5a0e7c2b */ /* 0x000fc4000800000e */
[----:B------:R-:W-:Y:S01]  /*2510*/  DFMA R12, R88, UR24, R12 ;  /* 0x00000018580c7c2b */ /* 0x000fe2000800000c */
[----:B------:R-:W-:Y:S01]  /*2520*/  UMOV UR14, 0xe672722 ;  /* 0x0e672722000e7882 */ /* 0x000fe20000000000 */
[----:B------:R-:W-:Y:S01]  /*2530*/  DFMA R102, R38, UR42, R102 ;  /* 0x0000002a26667c2b */ /* 0x000fe20008000066 */
[----:B------:R-:W-:Y:S01]  /*2540*/  UMOV UR15, 0x405ca33c ;  /* 0x405ca33c000f7882 */ /* 0x000fe20000000000 */
[----:B------:R-:W-:Y:S02]  /*2550*/  DFMA R52, R86, UR30, R52 ;  /* 0x0000001e56347c2b */ /* 0x000fe40008000034 */
[----:B------:R-:W-:Y:S02]  /*2560*/  DFMA R60, R32, -UR60, R60 ;  /* 0x8000003c203c7c2b */ /* 0x000fe4000800003c */
        /* <DEDUP_REMOVED lines=21> */
[----:B------:R-:W-:Y:S01]  /*26c0*/  UMOV UR37, 0x3fdfc064 ;  /* 0x3fdfc06400257882 */ /* 0x000fe20000000000 */
[----:B------:R-:W-:-:S02]  /*26d0*/  DFMA R16, R90, UR16, R16 ;  /* 0x000000105a107c2b */ /* 0x000fc40008000010 */
[----:B------:R-:W-:Y:S01]  /*26e0*/  DFMA R18, R90, UR14, R18 ;  /* 0x0000000e5a127c2b */ /* 0x000fe20008000012 */
[----:B------:R-:W-:Y:S01]  /*26f0*/  UMOV UR14, 0x6c67888f ;  /* 0x6c67888f000e7882 */ /* 0x000fe20000000000 */
[C---:B------:R-:W-:Y:S01]  /*2700*/  DFMA R104, R40.reuse, -UR42, R104 ;  /* 0x8000002a28687c2b */ /* 0x040fe20008000068 */
[----:B------:R-:W-:Y:S01]  /*2710*/  UMOV UR15, 0x40452aed ;  /* 0x40452aed000f7882 */ /* 0x000fe20000000000 */
[----:B------:R-:W-:Y:S01]  /*2720*/  DFMA R106, R40, -UR36, R106 ;  /* 0x80000024286a7c2b */ /* 0x000fe2000800006a */
[----:B------:R-:W-:Y:S01]  /*2730*/  UMOV UR36, 0x5b7f839d ;  /* 0x5b7f839d00247882 */ /* 0x000fe20000000000 */
[----:B------:R-:W-:Y:S01]  /*2740*/  UMOV UR37, 0x4035cb61 ;  /* 0x4035cb6100257882 */ /* 0x000fe20000000000 */
[----:B------:R-:W-:Y:S02]  /*2750*/  DFMA R14, R78, UR14, R14 ;  /* 0x0000000e4e0e7c2b */ /* 0x000fe4000800000e */
[----:B------:R-:W-:Y:S01]  /*2760*/  DFMA R12, R72, UR12, R12 ;  /* 0x0000000c480c7c2b */ /* 0x000fe2000800000c */
[----:B------:R-:W-:Y:S01]  /*2770*/  UMOV UR14, 0x237a52e9 ;  /* 0x237a52e9000e7882 */ /* 0x000fe20000000000 */
        /* <DEDUP_REMOVED lines=8> */
[----:B------:R-:W-:-:S02]  /*2800*/  DFMA R106, R42, UR36, R106 ;  /* 0x000000242a6a7c2b */ /* 0x000fc4000800006a */
[----:B------:R-:W-:Y:S02]  /*2810*/  DFMA R14, R72, UR12, R14 ;  /* 0x0000000c480e7c2b */ /* 0x000fe4000800000e */
[----:B------:R-:W-:Y:S02]  /*2820*/  DFMA R12, R70, -UR22, R12 ;  /* 0x80000016460c7c2b */ /* 0x000fe4000800000c */
[----:B------:R-:W-:Y:S02]  /*2830*/  DFMA R102, R44, -UR40, R102 ;  /* 0x800000282c667c2b */ /* 0x000fe40008000066 */
[C---:B------:R-:W-:Y:S01]  /*2840*/  DFMA R52, R72.reuse, UR10, R52 ;  /* 0x0000000a48347c2b */ /* 0x040fe20008000034 */
[----:B------:R-:W-:Y:S01]  /*2850*/  UMOV UR10, 0xd032cd82 ;  /* 0xd032cd82000a7882 */ /* 0x000fe20000000000 */
[----:B------:R-:W-:Y:S01]  /*2860*/  UMOV UR11, 0x40362fe2 ;  /* 0x40362fe2000b7882 */ /* 0x000fe20000000000 */
[----:B------:R-:W-:Y:S01]  /*2870*/  UMOV UR36, 0xbeda977e ;  /* 0xbeda977e00247882 */ /* 0x000fe20000000000 */
[----:B------:R-:W-:Y:S01]  /*2880*/  UMOV UR37, 0x4042858f ;  /* 0x4042858f00257882 */ /* 0x000fe20000000000 */
[----:B------:R-:W-:Y:S01]  /*2890*/  DFMA R16, R72, UR10, R16 ;  /* 0x0000000a48107c2b */ /* 0x000fe20008000010 */
[----:B------:R-:W-:Y:S01]  /*28a0*/  UMOV UR10, 0xb6b5ea6c ;  /* 0xb6b5ea6c000a7882 */ /* 0x000fe20000000000 */
[C---:B------:R-:W-:Y:S01]  /*28b0*/  DFMA R104, R44.reuse, -UR58, R104 ;  /* 0x8000003a2c687c2b */ /* 0x040fe20008000068 */
        /* <DEDUP_REMOVED lines=9> */
[----:B------:R-:W-:Y:S01]  /*2950*/  UMOV UR12, 0xe672721 ;  /* 0x0e672721000c7882 */ /* 0x000fe20000000000 */
[----:B------:R-:W-:Y:S01]  /*2960*/  DFMA R16, R70, -UR10, R16 ;  /* 0x8000000a46107c2b */ /* 0x000fe20008000010 */
[----:B------:R-:W-:Y:S01]  /*2970*/  UMOV UR13, 0x403ca33c ;  /* 0x403ca33c000d7882 */ /* 0x000fe20000000000 */
[----:B------:R-:W-:Y:S01]  /*2980*/  UMOV UR10, 0xb6b5ea6d ;  /* 0xb6b5ea6d000a7882 */ /* 0x000fe20000000000 */
[----:B------:R-:W-:Y:S01]  /*2990*/  UMOV UR11, 0x4074d641 ;  /* 0x4074d641000b7882 */ /* 0x000fe20000000000 */
[----:B------:R-:W-:Y:S01]  /*29a0*/  UMOV UR36, 0x43ff71da ;  /* 0x43ff71da00247882 */ /* 0x000fe20000000000 */
[----:B------:R-:W-:Y:S01]  /*29b0*/  UMOV UR37, 0x4038e86f ;  /* 0x4038e86f00257882 */ /* 0x000fe20000000000 */
[----:B------:R-:W-:-:S02]  /*29c0*/  DFMA R18, R72, UR12, R18 ;  /* 0x0000000c48127c2b */ /* 0x000fc40008000012 */
        /* <DEDUP_REMOVED lines=8> */
[----:B------:R-:W-:Y:S01]  /*2a50*/  IADD3 R63, PT, PT, R63, UR5, R0 ;  /* 0x000000053f3f7c10 */ /* 0x000fe2000fffe000 */
[----:B------:R-:W-:Y:S01]  /*2a60*/  DFMA R16, R68, UR10, R16 ;  /* 0x0000000a44107c2b */ /* 0x000fe20008000010 */
        /* <DEDUP_REMOVED lines=8> */
[----:B------:R-:W-:-:S02]  /*2af0*/  DFMA R10, R40, -UR50, R10 ;  /* 0x80000032280a7c2b */ /* 0x000fc4000800000a */
[----:B------:R-:W-:Y:S02]  /*2b00*/  DFMA R42, R42, UR44, R60 ;  /* 0x0000002c2a2a7c2b */ /* 0x000fe4000800003c */
[----:B------:R-:W-:Y:S02]  /*2b10*/  DFMA R46, R46, UR62, R104 ;  /* 0x0000003e2e2e7c2b */ /* 0x000fe40008000068 */
[----:B------:R-:W-:Y:S02]  /*2b20*/  DFMA R8, R74, UR36, R8 ;  /* 0x000000244a087c2b */ /* 0x000fe40008000008 */
[----:B------:R-:W-:Y:S02]  /*2b30*/  DFMA R18, R70, -UR12, R18 ;  /* 0x8000000c46127c2b */ /* 0x000fe40008000012 */
[----:B------:R-:W-:Y:S02]  /*2b40*/  DFMA R14, R64, -UR10, R14 ;  /* 0x8000000a400e7c2b */ /* 0x000fe4000800000e */
[----:B------:R-:W-:Y:S01]  /*2b50*/  DFMA R12, R98, UR36, R12 ;  /* 0x00000024620c7c2b */ /* 0x000fe2000800000c */
[----:B0-----:R-:W-:-:S05]  /*2b60*/  IMAD.WIDE R20, R63, 0x8, R20 ;  /* 0x000000083f147825 */ /* 0x001fca00078e0214 */
        /* <DEDUP_REMOVED lines=22> */
.L_x_33:
        /* <DEDUP_REMOVED lines=11> */
.L_x_119:


//--------------------- .text._Z22right_cart2sph_inplaceILi9EEvPdiii --------------------------
	.section	.text._Z22right_cart2sph_inplaceILi9EEvPdiii,"ax",@progbits
	.align	128
.text._Z22right_cart2sph_inplaceILi9EEvPdiii:
        .type           _Z22right_cart2sph_inplaceILi9EEvPdiii,@function
        .size           _Z22right_cart2sph_inplaceILi9EEvPdiii,(.L_x_120 - _Z22right_cart2sph_inplaceILi9EEvPdiii)
        .other          _Z22right_cart2sph_inplaceILi9EEvPdiii,@"STO_CUDA_ENTRY STV_DEFAULT"
_Z22right_cart2sph_inplaceILi9EEvPdiii:
        /* <DEDUP_REMOVED lines=58> */
[----:B------:R-:W-:Y:S01]  /*03a0*/  UMOV UR11, 0x403963c8 ;  /* 0x403963c8000b7882 */ /* 0x000fe20000000000 */
[----:B------:R-:W-:Y:S01]  /*03b0*/  UMOV UR12, 0x63a51046 ;  /* 0x63a51046000c7882 */ /* 0x000fe20000000000 */
[----:B------:R-:W-:Y:S01]  /*03c0*/  UMOV UR13, 0x40304f90 ;  /* 0x40304f90000d7882 */ /* 0x000fe20000000000 */
[----:B------:R-:W5:Y:S01]  /*03d0*/  LDG.E.64 R14, desc[UR6][R38.64+0xa0] ;  /* 0x0000a006260e7981 */ /* 0x000f62000c1e1b00 */
[----:B------:R-:W-:Y:S01]  /*03e0*/  UMOV UR24, 0x589296d ;  /* 0x0589296d00187882 */ /* 0x000fe20000000000 */
[----:B------:R-:W-:-:S02]  /*03f0*/  UMOV UR25, 0x4055287c ;  /* 0x4055287c00197882 */ /* 0x000fc40000000000 */
[----:B------:R-:W5:Y:S01]  /*0400*/  LDG.E.64 R70, desc[UR6][R38.64+0xe8] ;  /* 0x0000e80626467981 */ /* 0x000f62000c1e1b00 */
        /* <DEDUP_REMOVED lines=14> */
[----:B------:R-:W-:Y:S02]  /*04f0*/  UMOV UR27, 0x4060ed30 ;  /* 0x4060ed30001b7882 */ /* 0x000fe40000000000 */
[----:B------:R-:W5:Y:S04]  /*0500*/  LDG.E.64 R64, desc[UR6][R38.64+0x170] ;  /* 0x0001700626407981 */ /* 0x000f68000c1e1b00 */
[----:B------:R-:W5:Y:S04]  /*0510*/  LDG.E.64 R62, desc[UR6][R38.64+0x180] ;  /* 0x00018006263e7981 */ /* 0x000f68000c1e1b00 */
[----:B------:R-:W5:Y:S04]  /*0520*/  LDG.E.64 R60, desc[UR6][R38.64+0x190] ;  /* 0x00019006263c7981 */ /* 0x000f68000c1e1b00 */
[----:B------:R-:W5:Y:S04]  /*0530*/  LDG.E.64 R58, desc[UR6][R38.64+0x1a0] ;  /* 0x0001a006263a7981 */ /* 0x000f68000c1e1b00 */
[----:B------:R-:W5:Y:S01]  /*0540*/  LDG.E.64 R90, desc[UR6][R38.64+0x160] ;  /* 0x00016006265a7981 */ /* 0x000f62000c1e1b00 */
[----:B--2---:R-:W-:-:S02]  /*0550*/  DMUL R54, R48, UR10 ;  /* 0x0000000a30367c28 */ /* 0x004fc40008000000 */
[----:B------:R-:W-:Y:S01]  /*0560*/  DMUL R50, R48, UR12 ;  /* 0x0000000c30327c28 */ /* 0x000fe20008000000 */
[----:B------:R-:W-:Y:S01]  /*0570*/  UMOV UR10, 0x46dbabe ;  /* 0x046dbabe000a7882 */ /* 0x000fe20000000000 */
[----:B------:R-:W-:-:S04]  /*0580*/  UMOV UR11, 0x4020ed30 ;  /* 0x4020ed30000b7882 */ /* 0x000fc80000000000 */
[C---:B---3--:R-:W-:Y:S02]  /*0590*/  DFMA R56, R40.reuse, -UR10, -R54 ;  /* 0x8000000a28387c2b */ /* 0x048fe40008000836 */
[C---:B------:R-:W-:Y:S01]  /*05a0*/  DFMA R54, R40.reuse, UR12, R50 ;  /* 0x0000000c28367c2b */ /* 0x040fe20008000032 */
[----:B------:R-:W-:Y:S01]  /*05b0*/  UMOV UR12, 0x4d3873d8 ;  /* 0x4d3873d8000c7882 */ /* 0x000fe20000000000 */
[----:B------:R-:W-:Y:S02]  /*05c0*/  UMOV UR13, 0x4036a6bb ;  /* 0x4036a6bb000d7882 */ /* 0x000fe40000000000 */
[----:B------:R-:W-:Y:S02]  /*05d0*/  DMUL R50, R40, UR12 ;  /* 0x0000000c28327c28 */ /* 0x000fe40008000000 */
[C---:B----4-:R-:W-:Y:S02]  /*05e0*/  DFMA R56, R52.reuse, UR24, R56 ;  /* 0x0000001834387c2b */ /* 0x050fe40008000038 */
[----:B------:R-:W-:Y:S01]  /*05f0*/  DFMA R54, R52, -UR18, R54 ;  /* 0x8000001234367c2b */ /* 0x000fe20008000036 */
[----:B------:R-:W-:Y:S01]  /*0600*/  UMOV UR12, 0x6a4981d ;  /* 0x06a4981d000c7882 */ /* 0x000fe20000000000 */
[----:B------:R-:W-:-:S02]  /*0610*/  UMOV UR13, 0x403963c8 ;  /* 0x403963c8000d7882 */ /* 0x000fc40000000000 */
[----:B------:R-:W-:Y:S02]  /*0620*/  DFMA R50, R48, UR14, -R50 ;  /* 0x0000000e30327c2b */ /* 0x000fe40008000832 */
[C---:B-----5:R-:W-:Y:S02]  /*0630*/  DFMA R56, R26.reuse, -UR12, R56 ;  /* 0x8000000c1a387c2b */ /* 0x060fe40008000038 */
[----:B------:R-:W-:Y:S01]  /*0640*/  DFMA R54, R26, -UR20, R54 ;  /* 0x800000141a367c2b */ /* 0x000fe20008000036 */
[----:B------:R-:W-:Y:S01]  /*0650*/  UMOV UR12, 0x589296d ;  /* 0x0589296d000c7882 */ /* 0x000fe20000000000 */
[----:B------:R-:W-:Y:S02]  /*0660*/  UMOV UR13, 0x4065287c ;  /* 0x4065287c000d7882 */ /* 0x000fe40000000000 */
[----:B------:R-:W-:Y:S02]  /*0670*/  DFMA R50, R52, UR16, R50 ;  /* 0x0000001034327c2b */ /* 0x000fe40008000032 */
[----:B------:R-:W-:Y:S01]  /*0680*/  DFMA R56, R30, UR12, R56 ;  /* 0x0000000c1e387c2b */ /* 0x000fe20008000038 */
[----:B------:R-:W-:Y:S01]  /*0690*/  UMOV UR12, 0xd37ad928 ;  /* 0xd37ad928000c7882 */ /* 0x000fe20000000000 */
[----:B------:R-:W-:Y:S01]  /*06a0*/  UMOV UR13, 0x40663dc0 ;  /* 0x40663dc0000d7882 */ /* 0x000fe20000000000 */
[----:B------:R-:W-:-:S02]  /*06b0*/  DFMA R54, R46, UR22, R54 ;  /* 0x000000162e367c2b */ /* 0x000fc40008000036 */
[----:B------:R-:W-:Y:S02]  /*06c0*/  DMUL R48, R48, UR12 ;  /* 0x0000000c30307c28 */ /* 0x000fe40008000000 */
[----:B------:R-:W-:Y:S01]  /*06d0*/  DFMA R50, R26, UR14, R50 ;  /* 0x0000000e1a327c2b */ /* 0x000fe20008000032 */
[----:B------:R-:W-:Y:S01]  /*06e0*/  UMOV UR14, 0x83fa1cbe ;  /* 0x83fa1cbe000e7882 */ /* 0x000fe20000000000 */
[----:B------:R-:W-:Y:S01]  /*06f0*/  UMOV UR15, 0x40396b25 ;  /* 0x40396b25000f7882 */ /* 0x000fe20000000000 */
[----:B------:R-:W-:Y:S02]  /*0700*/  DFMA R56, R46, -UR26, R56 ;  /* 0x8000001a2e387c2b */ /* 0x000fe40008000038 */
[----:B------:R-:W-:Y:S02]  /*0710*/  DFMA R54, R2, -UR20, R54 ;  /* 0x8000001402367c2b */ /* 0x000fe40008000036 */
[----:B------:R-:W-:Y:S01]  /*0720*/  DFMA R48, R40, UR14, -R48 ;  /* 0x0000000e28307c2b */ /* 0x000fe20008000830 */
[----:B------:R-:W-:Y:S01]  /*0730*/  UMOV UR14, 0xe068a981 ;  /* 0xe068a981000e7882 */ /* 0x000fe20000000000 */
[----:B------:R-:W-:-:S02]  /*0740*/  UMOV UR15, 0x407605a7 ;  /* 0x407605a7000f7882 */ /* 0x000fc40000000000 */
[----:B------:R-:W-:Y:S02]  /*0750*/  DFMA R50, R30, -UR14, R50 ;  /* 0x8000000e1e327c2b */ /* 0x000fe40008000032 */
[----:B------:R-:W-:Y:S02]  /*0760*/  DFMA R56, R2, -UR10, R56 ;  /* 0x8000000a02387c2b */ /* 0x000fe40008000038 */
[----:B------:R-:W-:Y:S01]  /*0770*/  DFMA R48, R26, UR12, R48 ;  /* 0x0000000c1a307c2b */ /* 0x000fe20008000030 */
[----:B------:R-:W-:Y:S01]  /*0780*/  UMOV UR12, 0x4d3873d8 ;  /* 0x4d3873d8000c7882 */ /* 0x000fe20000000000 */
[----:B------:R-:W-:Y:S01]  /*0790*/  UMOV UR13, 0x4036a6bb ;  /* 0x4036a6bb000d7882 */ /* 0x000fe20000000000 */
        /* <DEDUP_REMOVED lines=8> */
[----:B------:R-:W-:Y:S01]  /*0820*/  DFMA R26, R86, -UR18, R26 ;  /* 0x80000012561a7c2b */ /* 0x000fe2000800001a */
[----:B------:R-:W-:Y:S01]  /*0830*/  UMOV UR13, 0x40396b25 ;  /* 0x40396b25000d7882 */ /* 0x000fe20000000000 */
[C---:B------:R-:W-:Y:S01]  /*0840*/  DFMA R56, R28.reuse, UR24, R56 ;  /* 0x000000181c387c2b */ /* 0x040fe20008000038 */
[----:B------:R-:W-:Y:S01]  /*0850*/  UMOV UR18, 0xe4704373 ;  /* 0xe470437300127882 */ /* 0x000fe20000000000 */
[----:B------:R-:W-:Y:S01]  /*0860*/  UMOV UR19, 0x400d8ca1 ;  /* 0x400d8ca100137882 */ /* 0x000fe20000000000 */
[----:B------:R-:W-:Y:S01]  /*0870*/  DFMA R28, R28, UR16, R50 ;  /* 0x000000101c1c7c2b */ /* 0x000fe20008000032 */
[----:B------:R-:W-:Y:S01]  /*0880*/  UMOV UR22, 0xa4f171e4 ;  /* 0xa4f171e400167882 */ /* 0x000fe20000000000 */
[----:B------:R-:W-:Y:S01]  /*0890*/  DFMA R2, R2, -UR12, R48 ;  /* 0x8000000c02027c2b */ /* 0x000fe20008000030 */
[----:B------:R-:W-:Y:S01]  /*08a0*/  UMOV UR23, 0x3ffcdeb5 ;  /* 0x3ffcdeb500177882 */ /* 0x000fe20000000000 */
[C---:B------:R-:W-:Y:S01]  /*08b0*/  DMUL R50, R16.reuse, UR18 ;  /* 0x0000001210327c28 */ /* 0x040fe20008000000 */
        /* <DEDUP_REMOVED lines=8> */
[----:B------:R-:W-:Y:S01]  /*0940*/  DFMA R46, R16, UR16, -R46 ;  /* 0x00000010102e7c2b */ /* 0x000fe2000800082e */
[----:B------:R-:W2:Y:S01]  /*0950*/  LDG.E.64 R30, desc[UR6][R38.64] ;  /* 0x00000006261e7981 */ /* 0x000ea2000c1e1b00 */
[----:B------:R-:W-:-:S03]  /*0960*/  DMUL R52, R20, UR18 ;  /* 0x0000001214347c28 */ /* 0x000fc60008000000 */
[----:B------:R-:W3:Y:S01]  /*0970*/  LDG.E.64 R16, desc[UR6][R38.64+0x18] ;  /* 0x0000180626107981 */ /* 0x000ee2000c1e1b00 */
[----:B------:R-:W-:Y:S01]  /*0980*/  UMOV UR12, 0xa4f171e4 ;  /* 0xa4f171e4000c7882 */ /* 0x000fe20000000000 */
[----:B------:R-:W-:Y:S01]  /*0990*/  UMOV UR13, 0x3fdcdeb5 ;  /* 0x3fdcdeb5000d7882 */ /* 0x000fe20000000000 */
[C---:B------:R-:W-:Y:S01]  /*09a0*/  DFMA R50, R4.reuse, -UR20, -R50 ;  /* 0x8000001404327c2b */ /* 0x040fe20008000832 */
[----:B------:R-:W-:Y:S01]  /*09b0*/  UMOV UR14, 0x5257f6a ;  /* 0x05257f6a000e7882 */ /* 0x000fe20000000000 */
[----:B------:R-:W-:Y:S01]  /*09c0*/  UMOV UR15, 0x401af5df ;  /* 0x401af5df000f7882 */ /* 0x000fe20000000000 */
[C---:B------:R-:W-:Y:S01]  /*09d0*/  DFMA R48, R4.reuse, UR12, R48 ;  /* 0x0000000c04307c2b */ /* 0x040fe20008000030 */
[----:B------:R-:W-:Y:S01]  /*09e0*/  UMOV UR16, 0xea722246 ;  /* 0xea72224600107882 */ /* 0x000fe20000000000 */
[----:B------:R-:W-:Y:S01]  /*09f0*/  UMOV UR17, 0x40037ec0 ;  /* 0x40037ec000117882 */ /* 0x000fe20000000000 */
[C---:B------:R-:W-:Y:S01]  /*0a00*/  DFMA R40, R4.reuse, UR14, -R40 ;  /* 0x0000000e04287c2b */ /* 0x040fe20008000828 */
[----:B------:R-:W-:Y:S01]  /*0a10*/  UMOV UR14, 0xd5c3e53a ;  /* 0xd5c3e53a000e7882 */ /* 0x000fe20000000000 */
[----:B------:R-:W-:Y:S01]  /*0a20*/  DFMA R52, R4, UR16, -R52 ;  /* 0x0000001004347c2b */ /* 0x000fe20008000834 */
[----:B------:R-:W-:Y:S01]  /*0a30*/  UMOV UR15, 0x404e83c3 ;  /* 0x404e83c3000f7882 */ /* 0x000fe20000000000 */
[----:B------:R-:W-:Y:S01]  /*0a40*/  UMOV UR16, 0x98beb8e8 ;  /* 0x98beb8e800107882 */ /* 0x000fe20000000000 */
[----:B------:R-:W-:Y:S01]  /*0a50*/  UMOV UR17, 0x4048eea8 ;  /* 0x4048eea800117882 */ /* 0x000fe20000000000 */
[C---:B------:R-:W-:Y:S01]  /*0a60*/  DFMA R46, R20.reuse, UR14, R46 ;  /* 0x0000000e142e7c2b */ /* 0x040fe2000800002e */
[----:B------:R-:W-:Y:S01]  /*0a70*/  UMOV UR14, 0x8716e72f ;  /* 0x8716e72f000e7882 */ /* 0x000fe20000000000 */
[----:B------:R-:W-:Y:S01]  /*0a80*/  UMOV UR15, 0x40320b31 ;  /* 0x40320b31000f7882 */ /* 0x000fe20000000000 */
[C---:B------:R-:W-:Y:S01]  /*0a90*/  DFMA R50, R20.reuse, UR16, R50 ;  /* 0x0000001014327c2b */ /* 0x040fe20008000032 */
[----:B------:R-:W-:Y:S01]  /*0aa0*/  UMOV UR16, 0x2480cf7c ;  /* 0x2480cf7c00107882 */ /* 0x000fe20000000000 */
[----:B------:R-:W-:Y:S01]  /*0ab0*/  DFMA R88, R20, -UR14, R48 ;  /* 0x8000000e14587c2b */ /* 0x000fe20008000030 */
[----:B------:R-:W-:Y:S01]  /*0ac0*/  UMOV UR17, 0x40579723 ;  /* 0x4057972300117882 */ /* 0x000fe20000000000 */
[----:B------:R-:W4:Y:S01]  /*0ad0*/  LDG.E.64 R20, desc[UR6][R38.64+0x28] ;  /* 0x0000280626147981 */ /* 0x000f22000c1e1b00 */
        /* <DEDUP_REMOVED lines=8> */
[C---:B------:R-:W-:Y:S01]  /*0b60*/  DFMA R48, R6.reuse, -UR16, R50 ;  /* 0x8000001006307c2b */ /* 0x040fe20008000032 */
[----:B------:R-:W-:Y:S01]  /*0b70*/  UMOV UR16, 0xd5c3e53a ;  /* 0xd5c3e53a00107882 */ /* 0x000fe20000000000 */
[----:B------:R-:W-:Y:S01]  /*0b80*/  UMOV UR17, 0x401e83c3 ;  /* 0x401e83c300117882 */ /* 0x000fe20000000000 */
[C---:B------:R-:W-:Y:S01]  /*0b90*/  DFMA R50, R6.reuse, UR20, R88 ;  /* 0x0000001406327c2b */ /* 0x040fe20008000058 */
[----:B------:R-:W-:Y:S01]  /*0ba0*/  UMOV UR24, 0x8716e72f ;  /* 0x8716e72f00187882 */ /* 0x000fe20000000000 */
[----:B------:R-:W-:Y:S01]  /*0bb0*/  DFMA R52, R6, UR16, R46 ;  /* 0x0000001006347c2b */ /* 0x000fe2000800002e */
[----:B------:R-:W-:Y:S01]  /*0bc0*/  UMOV UR25, 0x40520b31 ;  /* 0x40520b3100197882 */ /* 0x000fe20000000000 */
[----:B------:R-:W5:Y:S01]  /*0bd0*/  LDG.E.64 R6, desc[UR6][R38.64+0x50] ;  /* 0x0000500626067981 */ /* 0x000f62000c1e1b00 */
[----:B------:R-:W-:Y:S01]  /*0be0*/  UMOV UR20, 0x4aa25ac6 ;  /* 0x4aa25ac600147882 */ /* 0x000fe20000000000 */
[----:B------:R-:W-:Y:S01]  /*0bf0*/  UMOV UR21, 0x404b10ca ;  /* 0x404b10ca00157882 */ /* 0x000fe20000000000 */
[----:B------:R-:W-:Y:S01]  /*0c00*/  UMOV UR16, 0xd49eef6c ;  /* 0xd49eef6c00107882 */ /* 0x000fe20000000000 */
[----:B------:R-:W-:Y:S01]  /*0c10*/  UMOV UR17, 0x4054c6e1 ;  /* 0x4054c6e100117882 */ /* 0x000fe20000000000 */
[C---:B------:R-:W-:Y:S01]  /*0c20*/  DFMA R50, R44.reuse, -UR20, R50 ;  /* 0x800000142c327c2b */ /* 0x040fe20008000032 */
[----:B------:R-:W5:Y:S01]  /*0c30*/  LDG.E.64 R4, desc[UR6][R38.64+0x1a8] ;  /* 0x0001a80626047981 */ /* 0x000f62000c1e1b00 */
[----:B------:R-:W-:-:S02]  /*0c40*/  DFMA R46, R44, UR18, R54 ;  /* 0x000000122c2e7c2b */ /* 0x000fc40008000036 */
[C---:B------:R-:W-:Y:S01]  /*0c50*/  DFMA R48, R44.reuse, UR16, R48 ;  /* 0x000000102c307c2b */ /* 0x040fe20008000030 */
[----:B------:R-:W5:Y:S01]  /*0c60*/  LDG.E.64 R54, desc[UR6][R38.64+0x60] ;  /* 0x0000600626367981 */ /* 0x000f62000c1e1b00 */
[----:B------:R-:W-:Y:S01]  /*0c70*/  UMOV UR16, 0x659a6f44 ;  /* 0x659a6f4400107882 */ /* 0x000fe20000000000 */
[----:B------:R-:W-:Y:S02]  /*0c80*/  UMOV UR17, 0x4073125a ;  /* 0x4073125a00117882 */ /* 0x000fe40000000000 */
[----:B------:R-:W-:Y:S01]  /*0c90*/  DFMA R44, R44, -UR16, R52 ;  /* 0x800000102c2c7c2b */ /* 0x000fe20008000034 */
[----:B------:R-:W-:Y:S01]  /*0ca0*/  UMOV UR16, 0xcd23ddfd ;  /* 0xcd23ddfd00107882 */ /* 0x000fe20000000000 */
[----:B------:R-:W-:Y:S01]  /*0cb0*/  UMOV UR17, 0x40610ee8 ;  /* 0x40610ee800117882 */ /* 0x000fe20000000000 */
[----:B------:R-:W-:Y:S01]  /*0cc0*/  UMOV UR18, 0xd49eef6c ;  /* 0xd49eef6c00127882 */ /* 0x000fe20000000000 */
[----:B------:R-:W-:Y:S01]  /*0cd0*/  UMOV UR19, 0x4064c6e1 ;  /* 0x4064c6e100137882 */ /* 0x000fe20000000000 */
[C---:B------:R-:W-:Y:S01]  /*0ce0*/  DFMA R50, R34.reuse, UR24, R50 ;  /* 0x0000001822327c2b */ /* 0x040fe20008000032 */
[----:B------:R-:W5:Y:S01]  /*0cf0*/  LDG.E.64 R52, desc[UR6][R38.64+0x70] ;  /* 0x0000700626347981 */ /* 0x000f62000c1e1b00 */
[----:B------:R-:W-:-:S02]  /*0d00*/  DFMA R88, R34, UR16, R46 ;  /* 0x0000001022587c2b */ /* 0x000fc4000800002e */
[----:B------:R-:W-:Y:S01]  /*0d10*/  DFMA R46, R34, -UR18, R48 ;  /* 0x80000012222e7c2b */ /* 0x000fe20008000030 */
[----:B------:R-:W-:Y:S01]  /*0d20*/  UMOV UR18, 0x6675a9a ;  /* 0x06675a9a00127882 */ /* 0x000fe20000000000 */
[----:B------:R-:W-:Y:S01]  /*0d30*/  UMOV UR19, 0x4025cbd5 ;  /* 0x4025cbd500137882 */ /* 0x000fe20000000000 */
[----:B------:R-:W-:Y:S01]  /*0d40*/  UMOV UR16, 0x5257f68 ;  /* 0x05257f6800107882 */ /* 0x000fe20000000000 */
[----:B------:R-:W-:Y:S01]  /*0d50*/  UMOV UR17, 0x403af5df ;  /* 0x403af5df00117882 */ /* 0x000fe20000000000 */
[C---:B------:R-:W-:Y:S01]  /*0d60*/  DFMA R44, R18.reuse, -UR18, R44 ;  /* 0x80000012122c7c2b */ /* 0x040fe2000800002c */
[----:B------:R-:W5:Y:S01]  /*0d70*/  LDG.E.64 R48, desc[UR6][R38.64+0xb8] ;  /* 0x0000b80626307981 */ /* 0x000f62000c1e1b00 */
[C---:B------:R-:W-:Y:S01]  /*0d80*/  DFMA R34, R18.reuse, -UR16, R40 ;  /* 0x8000001012227c2b */ /* 0x040fe20008000028 */
[----:B------:R-:W-:Y:S01]  /*0d90*/  UMOV UR16, 0xaa5036d8 ;  /* 0xaa5036d800107882 */ /* 0x000fe20000000000 */
[----:B------:R-:W-:Y:S01]  /*0da0*/  UMOV UR17, 0x400f3134 ;  /* 0x400f313400117882 */ /* 0x000fe20000000000 */
[----:B------:R-:W-:-:S02]  /*0db0*/  DFMA R40, R18, UR22, R50 ;  /* 0x0000001612287c2b */ /* 0x000fc40008000032 */
[----:B------:R-:W-:Y:S01]  /*0dc0*/  DFMA R88, R18, -UR16, R88 ;  /* 0x8000001012587c2b */ /* 0x000fe20008000058 */
[----:B------:R-:W5:Y:S01]  /*0dd0*/  LDG.E.64 R50, desc[UR6][R38.64+0xa8] ;  /* 0x0000a80626327981 */ /* 0x000f62000c1e1b00 */
[----:B------:R-:W-:Y:S01]  /*0de0*/  UMOV UR16, 0xe052ebec ;  /* 0xe052ebec00107882 */ /* 0x000fe20000000000 */
[----:B------:R-:W-:Y:S02]  /*0df0*/  UMOV UR17, 0x4066e2d2 ;  /* 0x4066e2d200117882 */ /* 0x000fe40000000000 */
[C---:B------:R-:W-:Y:S01]  /*0e00*/  DFMA R18, R22.reuse, UR16, R44 ;  /* 0x0000001016127c2b */ /* 0x040fe2000800002c */
[----:B------:R-:W-:Y:S01]  /*0e10*/  UMOV UR16, 0x107f25f0 ;  /* 0x107f25f000107882 */ /* 0x000fe20000000000 */
[----:B------:R-:W-:Y:S01]  /*0e20*/  UMOV UR17, 0x40309f1b ;  /* 0x40309f1b00117882 */ /* 0x000fe20000000000 */
[----:B------:R-:W-:Y:S01]  /*0e30*/  UMOV UR18, 0xd7a6f5fd ;  /* 0xd7a6f5fd00127882 */ /* 0x000fe20000000000 */
[C---:B------:R-:W-:Y:S01]  /*0e40*/  DFMA R46, R22.reuse, UR16, R46 ;  /* 0x00000010162e7c2b */ /* 0x040fe2000800002e */
[----:B------:R-:W-:Y:S01]  /*0e50*/  UMOV UR19, 0x405eb46f ;  /* 0x405eb46f00137882 */ /* 0x000fe20000000000 */
[C---:B------:R-:W-:Y:S01]  /*0e60*/  DFMA R40, R22.reuse, -UR20, R40 ;  /* 0x8000001416287c2b */ /* 0x040fe20008000028 */
[----:B------:R-:W5:Y:S01]  /*0e70*/  LDG.E.64 R44, desc[UR6][R38.64+0xc8] ;  /* 0x0000c806262c7981 */ /* 0x000f62000c1e1b00 */
[----:B------:R-:W-:Y:S01]  /*0e80*/  DFMA R88, R22, UR18, R88 ;  /* 0x0000001216587c2b */ /* 0x000fe20008000058 */
[----:B------:R-:W-:Y:S01]  /*0e90*/  UMOV UR18, 0xc6293f3d ;  /* 0xc6293f3d00127882 */ /* 0x000fe20000000000 */
[----:B------:R-:W-:Y:S01]  /*0ea0*/  UMOV UR19, 0x405bb3d7 ;  /* 0x405bb3d700137882 */ /* 0x000fe20000000000 */
[----:B------:R-:W-:Y:S01]  /*0eb0*/  UMOV UR16, 0xcd23ddfd ;  /* 0xcd23ddfd00107882 */ /* 0x000fe20000000000 */
[----:B------:R-:W-:Y:S01]  /*0ec0*/  DFMA R46, R36, -UR18, R46 ;  /* 0x80000012242e7c2b */ /* 0x000fe2000800002e */
[----:B------:R-:W-:-:S03]  /*0ed0*/  UMOV UR17, 0x40710ee8 ;  /* 0x40710ee800117882 */ /* 0x000fc60000000000 */
[C---:B------:R-:W-:Y:S01]  /*0ee0*/  DFMA R22, R36.reuse, -UR16, R88 ;  /* 0x8000001024167c2b */ /* 0x040fe20008000058 */
[----:B------:R-:W-:Y:S01]  /*0ef0*/  UMOV UR16, 0x8716e72e ;  /* 0x8716e72e00107882 */ /* 0x000fe20000000000 */
[----:B------:R-:W-:Y:S01]  /*0f00*/  UMOV UR17, 0x40620b31 ;  /* 0x40620b3100117882 */ /* 0x000fe20000000000 */
[----:B------:R-:W-:Y:S01]  /*0f10*/  UMOV UR20, 0xa4f171e4 ;  /* 0xa4f171e400147882 */ /* 0x000fe20000000000 */
[----:B------:R-:W-:Y:S01]  /*0f20*/  DFMA R40, R36, UR16, R40 ;  /* 0x0000001024287c2b */ /* 0x000fe20008000028 */
[----:B------:R-:W-:Y:S01]  /*0f30*/  UMOV UR16, 0x6b543296 ;  /* 0x6b54329600107882 */ /* 0x000fe20000000000 */
[----:B------:R-:W-:Y:S01]  /*0f40*/  UMOV UR17, 0x40562979 ;  /* 0x4056297900117882 */ /* 0x000fe20000000000 */
[----:B------:R-:W-:Y:S01]  /*0f50*/  UMOV UR21, 0x404cdeb5 ;  /* 0x404cdeb500157882 */ /* 0x000fe20000000000 */
[C---:B------:R-:W-:Y:S01]  /*0f60*/  DFMA R36, R42.reuse, UR16, R46 ;  /* 0x000000102a247c2b */ /* 0x040fe2000800002e */
[----:B------:R-:W-:Y:S01]  /*0f70*/  UMOV UR18, 0x9eb91546 ;  /* 0x9eb9154600127882 */ /* 0x000fe20000000000 */
[----:B------:R-:W5:Y:S02]  /*0f80*/  LDG.E.64 R46, desc[UR6][R38.64+0xd8] ;  /* 0x0000d806262e7981 */ /* 0x000f64000c1e1b00 */
[----:B------:R-:W-:Y:S01]  /*0f90*/  DFMA R42, R42, -UR20, R40 ;  /* 0x800000142a2a7c2b */ /* 0x000fe20008000028 */
[----:B------:R-:W-:Y:S01]  /*0fa0*/  UMOV UR16, 0x2104e308 ;  /* 0x2104e30800107882 */ /* 0x000fe20000000000 */
[----:B------:R-:W5:Y:S01]  /*0fb0*/  LDG.E.64 R40, desc[UR6][R38.64+0x120] ;  /* 0x0001200626287981 */ /* 0x000f62000c1e1b00 */
[----:B------:R-:W-:Y:S01]  /*0fc0*/  UMOV UR17, 0x3fe7f6ff ;  /* 0x3fe7f6ff00117882 */ /* 0x000fe20000000000 */
[----:B------:R-:W-:Y:S01]  /*0fd0*/  UMOV UR19, 0x3fe16fdd ;  /* 0x3fe16fdd00137882 */ /* 0x000fe20000000000 */
[C---:B------:R-:W-:Y:S01]  /*0fe0*/  DFMA R34, R10.reuse, UR16, R34 ;  /* 0x000000100a227c2b */ /* 0x040fe20008000022 */
[----:B------:R-:W-:Y:S01]  /*0ff0*/  UMOV UR16, 0xaa5036d7 ;  /* 0xaa5036d700107882 */ /* 0x000fe20000000000 */
[C---:B------:R-:W-:Y:S01]  /*1000*/  DFMA R18, R10.reuse, UR18, R18 ;  /* 0x000000120a127c2b */ /* 0x040fe20008000012 */
[----:B------:R-:W-:Y:S01]  /*1010*/  UMOV UR17, 0x3fdf3134 ;  /* 0x3fdf313400117882 */ /* 0x000fe20000000000 */
[----:B------:R-:W-:Y:S01]  /*1020*/  UMOV UR18, 0xe4704373 ;  /* 0xe470437300127882 */ /* 0x000fe20000000000 */
[----:B------:R-:W-:Y:S01]  /*1030*/  UMOV UR19, 0x3fdd8ca1 ;  /* 0x3fdd8ca100137882 */ /* 0x000fe20000000000 */
[C---:B------:R-:W-:Y:S01]  /*1040*/  DFMA R22, R10.reuse, UR16, R22 ;  /* 0x000000100a167c2b */ /* 0x040fe20008000016 */
[----:B------:R-:W5:Y:S01]  /*1050*/  LDG.E.64 R88, desc[UR6][R38.64+0x140] ;  /* 0x0001400626587981 */ /* 0x000f62000c1e1b00 */
[----:B------:R-:W-:-:S02]  /*1060*/  DFMA R36, R10, UR18, R36 ;  /* 0x000000120a247c2b */ /* 0x000fc40008000024 */
[----:B------:R-:W-:Y:S01]  /*1070*/  DFMA R10, R10, UR12, R42 ;  /* 0x0000000c0a0a7c2b */ /* 0x000fe2000800002a */
[----:B------:R-:W5:Y:S01]  /*1080*/  LDG.E.64 R42, desc[UR6][R38.64+0x130] ;  /* 0x00013006262a7981 */ /* 0x000f62000c1e1b00 */
[----:B------:R-:W-:Y:S01]  /*1090*/  DFMA R86, R86, -UR26, R56 ;  /* 0x8000001a56567c2b */ /* 0x000fe20008000038 */
[----:B------:R-:W-:Y:S01]  /*10a0*/  UMOV UR12, 0xe07d67b5 ;  /* 0xe07d67b5000c7882 */ /* 0x000fe20000000000 */
[----:B------:R-:W-:Y:S01]  /*10b0*/  UMOV UR13, 0x40435836 ;  /* 0x40435836000d7882 */ /* 0x000fe20000000000 */
[----:B------:R-:W5:Y:S05]  /*10c0*/  LDG.E.64 R56, desc[UR6][R38.64+0x1b0] ;  /* 0x0001b00626387981 */ /* 0x000f6a000c1e1b00 */
[----:B------:R-:W-:-:S02]  /*10d0*/  DFMA R84, R84, UR12, R86 ;  /* 0x0000000c54547c2b */ /* 0x000fc40008000056 */
[----:B------:R0:W5:Y:S01]  /*10e0*/  LDG.E.64 R86, desc[UR6][R38.64+0x150] ;  /* 0x0001500626567981 */ /* 0x000162000c1e1b00 */
[----:B------:R-:W-:Y:S01]  /*10f0*/  UMOV UR12, 0x107f25f0 ;  /* 0x107f25f0000c7882 */ /* 0x000fe20000000000 */
[----:B------:R-:W-:Y:S02]  /*1100*/  UMOV UR13, 0x40309f1b ;  /* 0x40309f1b000d7882 */ /* 0x000fe40000000000 */
[C---:B------:R-:W-:Y:S01]  /*1110*/  DFMA R36, R80.reuse, -UR12, R36 ;  /* 0x8000000c50247c2b */ /* 0x040fe20008000024 */
[----:B------:R-:W-:Y:S01]  /*1120*/  UMOV UR12, 0x9eb91546 ;  /* 0x9eb91546000c7882 */ /* 0x000fe20000000000 */
[C---:B------:R-:W-:Y:S01]  /*1130*/  DFMA R10, R80.reuse, -UR14, R10 ;  /* 0x8000000e500a7c2b */ /* 0x040fe2000800000a */
[----:B------:R-:W-:Y:S01]  /*1140*/  UMOV UR13, 0x40216fdd ;  /* 0x40216fdd000d7882 */ /* 0x000fe20000000000 */
[----:B------:R-:W-:Y:S01]  /*1150*/  UMOV UR14, 0x15062ffc ;  /* 0x15062ffc000e7882 */ /* 0x000fe20000000000 */
[----:B------:R-:W-:Y:S01]  /*1160*/  UMOV UR15, 0x402b4b0e ;  /* 0x402b4b0e000f7882 */ /* 0x000fe20000000000 */
[C---:B------:R-:W-:Y:S01]  /*1170*/  DFMA R18, R80.reuse, -UR12, R18 ;  /* 0x8000000c50127c2b */ /* 0x040fe20008000012 */
[----:B------:R-:W-:Y:S01]  /*1180*/  UMOV UR12, 0xc6293f3a ;  /* 0xc6293f3a000c7882 */ /* 0x000fe20000000000 */
[----:B------:R-:W-:Y:S01]  /*1190*/  DFMA R22, R80, -UR14, R22 ;  /* 0x8000000e50167c2b */ /* 0x000fe20008000016 */
[----:B------:R-:W-:-:S02]  /*11a0*/  UMOV UR13, 0x404bb3d7 ;  /* 0x404bb3d7000d7882 */ /* 0x000fc40000000000 */
[C---:B------:R-:W-:Y:S01]  /*11b0*/  DFMA R36, R78.reuse, UR12, R36 ;  /* 0x0000000c4e247c2b */ /* 0x040fe20008000024 */
[----:B------:R-:W-:Y:S01]  /*11c0*/  UMOV UR12, 0x15062ffc ;  /* 0x15062ffc000c7882 */ /* 0x000fe20000000000 */
[----:B------:R-:W-:Y:S01]  /*11d0*/  UMOV UR13, 0x403b4b0e ;  /* 0x403b4b0e000d7882 */ /* 0x000fe20000000000 */
[C---:B------:R-:W-:Y:S02]  /*11e0*/  DFMA R80, R78.reuse, UR24, R10 ;  /* 0x000000184e507c2b */ /* 0x040fe4000800000a */
[----:B------:R-:W-:Y:S01]  /*11f0*/  DFMA R78, R78, UR12, R22 ;  /* 0x0000000c4e4e7c2b */ /* 0x000fe20008000016 */
[----:B------:R-:W-:Y:S01]  /*1200*/  UMOV UR12, 0xe4704374 ;  /* 0xe4704374000c7882 */ /* 0x000fe20000000000 */
[----:B------:R-:W-:Y:S01]  /*1210*/  UMOV UR13, 0x403d8ca1 ;  /* 0x403d8ca1000d7882 */ /* 0x000fe20000000000 */
[----:B------:R-:W-:Y:S01]  /*1220*/  UMOV UR14, 0x611c7f28 ;  /* 0x611c7f28000e7882 */ /* 0x000fe20000000000 */
[----:B------:R-:W-:Y:S01]  /*1230*/  DFMA R10, R76, -UR12, R36 ;  /* 0x8000000c4c0a7c2b */ /* 0x000fe20008000024 */
[----:B------:R-:W-:Y:S01]  /*1240*/  UMOV UR15, 0x4028354c ;  /* 0x4028354c000f7882 */ /* 0x000fe20000000000 */
[----:B------:R-:W-:Y:S01]  /*1250*/  UMOV UR12, 0x63a51046 ;  /* 0x63a51046000c7882 */ /* 0x000fe20000000000 */
[----:B------:R-:W-:Y:S01]  /*1260*/  UMOV UR13, 0x40304f90 ;  /* 0x40304f90000d7882 */ /* 0x000fe20000000000 */
[----:B0-----:R-:W-:-:S02]  /*1270*/  DMUL R38, R24, UR14 ;  /* 0x0000000e18267c28 */ /* 0x001fc40008000000 */
[C---:B------:R-:W-:Y:S01]  /*1280*/  DMUL R36, R24.reuse, UR12 ;  /* 0x0000000c18247c28 */ /* 0x040fe20008000000 */
[----:B------:R-:W-:Y:S01]  /*1290*/  UMOV UR16, 0x611c7f2a ;  /* 0x611c7f2a00107882 */ /* 0x000fe20000000000 */
[----:B------:R-:W-:Y:S01]  /*12a0*/  UMOV UR17, 0x4008354c ;  /* 0x4008354c00117882 */ /* 0x000fe20000000000 */
[----:B------:R-:W-:Y:S01]  /*12b0*/  UMOV UR12, 0x63a51047 ;  /* 0x63a51047000c7882 */ /* 0x000fe20000000000 */
[----:B------:R-:W-:Y:S01]  /*12c0*/  UMOV UR13, 0x40104f90 ;  /* 0x40104f90000d7882 */ /* 0x000fe20000000000 */
[----:B------:R-:W-:Y:S02]  /*12d0*/  DMUL R22, R24, -UR10 ;  /* 0x8000000a18167c28 */ /* 0x000fe40008000000 */
[C---:B------:R-:W-:Y:S02]  /*12e0*/  DFMA R38, R12.reuse, UR16, R38 ;  /* 0x000000100c267c2b */ /* 0x040fe40008000026 */
[C---:B------:R-:W-:Y:S01]  /*12f0*/  DFMA R36, R12.reuse, UR12, -R36 ;  /* 0x0000000c0c247c2b */ /* 0x040fe20008000824 */
[----:B------:R-:W-:Y:S01]  /*1300*/  UMOV UR18, 0x46dbabe ;  /* 0x046dbabe00127882 */ /* 0x000fe20000000000 */
[----:B------:R-:W-:Y:S01]  /*1310*/  UMOV UR19, 0x4010ed30 ;  /* 0x4010ed3000137882 */ /* 0x000fe20000000000 */
[----:B------:R-:W-:Y:S01]  /*1320*/  UMOV UR10, 0x40bdaa1d ;  /* 0x40bdaa1d000a7882 */ /* 0x000fe20000000000 */
[----:B------:R-:W-:Y:S01]  /*1330*/  UMOV UR11, 0x40402388 ;  /* 0x40402388000b7882 */ /* 0x000fe20000000000 */
[----:B------:R-:W-:Y:S01]  /*1340*/  UMOV UR24, 0x63a51048 ;  /* 0x63a5104800187882 */ /* 0x000fe20000000000 */
[----:B------:R-:W-:Y:S01]  /*1350*/  UMOV UR25, 0x40404f90 ;  /* 0x40404f9000197882 */ /* 0x000fe20000000000 */
[----:B------:R-:W-:-:S02]  /*1360*/  DFMA R22, R12, -UR18, R22 ;  /* 0x800000120c167c2b */ /* 0x000fc40008000016 */
[C---:B------:R-:W-:Y:S02]  /*1370*/  DFMA R38, R32.reuse, -UR10, R38 ;  /* 0x8000000a20267c2b */ /* 0x040fe40008000026 */
        /* <DEDUP_REMOVED lines=12> */
[----:B------:R-:W-:Y:S01]  /*1440*/  UMOV UR19, 0x4058354c ;  /* 0x4058354c00137882 */ /* 0x000fe20000000000 */
[----:B------:R-:W-:Y:S01]  /*1450*/  UMOV UR26, 0x7c8e5458 ;  /* 0x7c8e5458001a7882 */ /* 0x000fe20000000000 */
[----:B------:R-:W-:Y:S01]  /*1460*/  UMOV UR27, 0x40646374 ;  /* 0x40646374001b7882 */ /* 0x000fe20000000000 */
[C---:B------:R-:W-:Y:S02]  /*1470*/  DFMA R22, R74.reuse, UR20, R22 ;  /* 0x000000144a167c2b */ /* 0x040fe40008000016 */
[C---:B------:R-:W-:Y:S02]  /*1480*/  DFMA R38, R74.reuse, -UR18, R38 ;  /* 0x800000124a267c2b */ /* 0x040fe40008000026 */
        /* <DEDUP_REMOVED lines=10> */
[C---:B------:R-:W-:Y:S02]  /*1530*/  DFMA R38, R14.reuse, UR20, R38 ;  /* 0x000000140e267c2b */ /* 0x040fe40008000026 */
[----:B------:R-:W-:Y:S02]  /*1540*/  DFMA R36, R14, UR28, R36 ;  /* 0x0000001c0e247c2b */ /* 0x000fe40008000024 */
[----:B------:R-:W-:Y:S01]  /*1550*/  DMUL R14, R12, UR30 ;  /* 0x0000001e0c0e7c28 */ /* 0x000fe20008000000 */
[----:B------:R-:W-:Y:S01]  /*1560*/  UMOV UR32, 0xda1731d1 ;  /* 0xda1731d100207882 */ /* 0x000fe20000000000 */
[----:B------:R-:W-:Y:S01]  /*1570*/  UMOV UR33, 0x404a6d2f ;  /* 0x404a6d2f00217882 */ /* 0x000fe20000000000 */
[----:B------:R-:W-:Y:S01]  /*1580*/  UMOV UR22, 0xd37ad927 ;  /* 0xd37ad92700167882 */ /* 0x000fe20000000000 */
[----:B------:R-:W-:-:S04]  /*1590*/  UMOV UR23, 0x40563dc0 ;  /* 0x40563dc000177882 */ /* 0x000fc80000000000 */
[C---:B------:R-:W-:Y:S02]  /*15a0*/  DFMA R14, R24.reuse, UR32, -R14 ;  /* 0x00000020180e7c2b */ /* 0x040fe4000800080e */
[----:B------:R-:W-:Y:S02]  /*15b0*/  DMUL R24, R24, UR22 ;  /* 0x0000001618187c28 */ /* 0x000fe40008000000 */
[----:B------:R-:W-:Y:S01]  /*15c0*/  DFMA R38, R70, UR14, R38 ;  /* 0x0000000e46267c2b */ /* 0x000fe20008000026 */
[----:B------:R-:W-:Y:S01]  /*15d0*/  UMOV UR32, 0x83fa1cbf ;  /* 0x83fa1cbf00207882 */ /* 0x000fe20000000000 */
[----:B------:R-:W-:Y:S01]  /*15e0*/  UMOV UR33, 0x40096b25 ;  /* 0x40096b2500217882 */ /* 0x000fe20000000000 */
[----:B------:R-:W-:-:S03]  /*15f0*/  UMOV UR14, 0x46dbabe ;  /* 0x046dbabe000e7882 */ /* 0x000fc60000000000 */
[----:B------:R-:W-:Y:S01]  /*1600*/  DFMA R12, R12, UR32, -R24 ;  /* 0x000000200c0c7c2b */ /* 0x000fe20008000818 */
[----:B------:R-:W-:Y:S01]  /*1610*/  UMOV UR15, 0x4020ed30 ;  /* 0x4020ed30000f7882 */ /* 0x000fe20000000000 */
        /* <DEDUP_REMOVED lines=9> */
[----:B------:R-:W-:-:S02]  /*16b0*/  UMOV UR15, 0x405d0cc2 ;  /* 0x405d0cc2000f7882 */ /* 0x000fc40000000000 */
[----:B------:R-:W-:Y:S01]  /*16c0*/  DFMA R38, R68, UR14, R38 ;  /* 0x0000000e44267c2b */ /* 0x000fe20008000026 */
        /* <DEDUP_REMOVED lines=10> */
[----:B------:R-:W-:-:S02]  /*1770*/  DFMA R36, R70, -UR22, R36 ;  /* 0x8000001646247c2b */ /* 0x000fc40008000024 */
[C---:B------:R-:W-:Y:S01]  /*1780*/  DFMA R38, R72.reuse, -UR14, R38 ;  /* 0x8000000e48267c2b */ /* 0x040fe20008000026 */
[----:B------:R-:W-:Y:S01]  /*1790*/  UMOV UR22, 0xe07d67b3 ;  /* 0xe07d67b300167882 */ /* 0x000fe20000000000 */
[----:B------:R-:W-:Y:S02]  /*17a0*/  UMOV UR23, 0x40335836 ;  /* 0x4033583600177882 */ /* 0x000fe40000000000 */
[----:B------:R-:W-:Y:S01]  /*17b0*/  DFMA R8, R72, UR22, R8 ;  /* 0x0000001648087c2b */ /* 0x000fe20008000008 */
[----:B------:R-:W-:Y:S01]  /*17c0*/  UMOV UR22, 0xda1731d1 ;  /* 0xda1731d100167882 */ /* 0x000fe20000000000 */
[----:B------:R-:W-:Y:S01]  /*17d0*/  DFMA R36, R66, UR26, R36 ;  /* 0x0000001a42247c2b */ /* 0x000fe20008000024 */
[----:B------:R-:W-:Y:S01]  /*17e0*/  UMOV UR23, 0x404a6d2f ;  /* 0x404a6d2f00177882 */ /* 0x000fe20000000000 */
[----:B------:R-:W-:Y:S02]  /*17f0*/  DFMA R38, R64, UR16, R38 ;  /* 0x0000001040267c2b */ /* 0x000fe40008000026 */
[----:B------:R-:W-:Y:S01]  /*1800*/  DFMA R32, R70, -UR22, R32 ;  /* 0x8000001646207c2b */ /* 0x000fe20008000020 */
[----:B------:R-:W-:Y:S01]  /*1810*/  UMOV UR22, 0x9577986a ;  /* 0x9577986a00167882 */ /* 0x000fe20000000000 */
[----:B------:R-:W-:Y:S01]  /*1820*/  UMOV UR23, 0x40687758 ;  /* 0x4068775800177882 */ /* 0x000fe20000000000 */
[----:B------:R-:W-:Y:S01]  /*1830*/  UMOV UR16, 0x46dbabe ;  /* 0x046dbabe00107882 */ /* 0x000fe20000000000 */
[----:B------:R-:W-:Y:S01]  /*1840*/  UMOV UR17, 0x4010ed30 ;  /* 0x4010ed3000117882 */ /* 0x000fe20000000000 */
[----:B------:R-:W-:Y:S01]  /*1850*/  DFMA R36, R68, -UR22, R36 ;  /* 0x8000001644247c2b */ /* 0x000fe20008000024 */
[----:B------:R-:W-:Y:S01]  /*1860*/  UMOV UR22, 0xe84e7f22 ;  /* 0xe84e7f2200167882 */ /* 0x000fe20000000000 */
[----:B------:R-:W-:Y:S01]  /*1870*/  UMOV UR23, 0x4070843d ;  /* 0x4070843d00177882 */ /* 0x000fe20000000000 */
[----:B------:R-:W-:Y:S01]  /*1880*/  DFMA R14, R64, UR16, R8 ;  /* 0x00000010400e7c2b */ /* 0x000fe20008000008 */
[----:B------:R-:W-:Y:S01]  /*1890*/  UMOV UR26, 0xd37ad927 ;  /* 0xd37ad927001a7882 */ /* 0x000fe20000000000 */
[----:B------:R-:W-:Y:S01]  /*18a0*/  DFMA R38, R62, -UR10, R38 ;  /* 0x8000000a3e267c2b */ /* 0x000fe20008000026 */
[----:B------:R-:W-:Y:S01]  /*18b0*/  UMOV UR27, 0x40563dc0 ;  /* 0x40563dc0001b7882 */ /* 0x000fe20000000000 */
[----:B------:R-:W-:-:S02]  /*18c0*/  DFMA R32, R66, UR22, R32 ;  /* 0x0000001642207c2b */ /* 0x000fc40008000020 */
[----:B------:R-:W-:Y:S02]  /*18d0*/  DFMA R12, R70, -UR26, R12 ;  /* 0x8000001a460c7c2b */ /* 0x000fe4000800000c */
[----:B------:R-:W-:Y:S02]  /*18e0*/  DFMA R14, R62, -UR18, R14 ;  /* 0x800000123e0e7c2b */ /* 0x000fe4000800000e */
[----:B------:R-:W-:Y:S02]  /*18f0*/  DFMA R36, R64, UR12, R36 ;  /* 0x0000000c40247c2b */ /* 0x000fe40008000024 */
[----:B------:R-:W-:Y:S01]  /*1900*/  DFMA R38, R60, UR20, R38 ;  /* 0x000000143c267c2b */ /* 0x000fe20008000026 */
[----:B------:R-:W-:Y:S01]  /*1910*/  UMOV UR20, 0xa4f171e4 ;  /* 0xa4f171e400147882 */ /* 0x000fe20000000000 */
[C---:B------:R-:W-:Y:S01]  /*1920*/  DFMA R32, R64.reuse, UR30, R32 ;  /* 0x0000001e40207c2b */ /* 0x040fe20008000020 */
[----:B------:R-:W-:Y:S01]  /*1930*/  UMOV UR21, 0x3ffcdeb5 ;  /* 0x3ffcdeb500157882 */ /* 0x000fe20000000000 */
[----:B------:R-:W-:Y:S01]  /*1940*/  DFMA R8, R64, UR32, R12 ;  /* 0x0000002040087c2b */ /* 0x000fe2000800000c */
[----:B------:R-:W-:Y:S01]  /*1950*/  UMOV UR10, 0x46dbabe ;  /* 0x046dbabe000a7882 */ /* 0x000fe20000000000 */
[----:B---3--:R-:W-:Y:S01]  /*1960*/  DMUL R12, R16, UR20 ;  /* 0x00000014100c7c28 */ /* 0x008fe20008000000 */
[----:B------:R-:W-:Y:S01]  /*1970*/  UMOV UR11, 0x4050ed30 ;  /* 0x4050ed30000b7882 */ /* 0x000fe20000000000 */
[----:B------:R-:W-:Y:S01]  /*1980*/  UMOV UR12, 0xe6ba2136 ;  /* 0xe6ba2136000c7882 */ /* 0x000fe20000000000 */
[----:B------:R-:W-:Y:S01]  /*1990*/  UMOV UR13, 0x40319e1f ;  /* 0x40319e1f000d7882 */ /* 0x000fe20000000000 */
[----:B------:R-:W-:-:S02]  /*19a0*/  DFMA R14, R60, UR10, R14 ;  /* 0x0000000a3c0e7c2b */ /* 0x000fc4000800000e */
[----:B------:R-:W-:Y:S02]  /*19b0*/  DFMA R36, R62, -UR24, R36 ;  /* 0x800000183e247c2b */ /* 0x000fe40008000024 */
[----:B------:R-:W-:Y:S01]  /*19c0*/  DFMA R38, R58, -UR14, R38 ;  /* 0x8000000e3a267c2b */ /* 0x000fe20008000026 */
[----:B------:R-:W-:Y:S01]  /*19d0*/  UMOV UR14, 0x9eb91546 ;  /* 0x9eb91546000e7882 */ /* 0x000fe20000000000 */
[----:B------:R-:W-:Y:S01]  /*19e0*/  DFMA R62, R62, -UR12, R32 ;  /* 0x8000000c3e3e7c2b */ /* 0x000fe20008000020 */
[----:B------:R-:W-:Y:S01]  /*19f0*/  UMOV UR15, 0x3fe16fdd ;  /* 0x3fe16fdd000f7882 */ /* 0x000fe20000000000 */
[----:B------:R-:W-:Y:S01]  /*1a00*/  UMOV UR12, 0xa4f171e4 ;  /* 0xa4f171e4000c7882 */ /* 0x000fe20000000000 */
[----:B------:R-:W-:Y:S01]  /*1a10*/  UMOV UR13, 0x3fdcdeb5 ;  /* 0x3fdcdeb5000d7882 */ /* 0x000fe20000000000 */
[C---:B--2---:R-:W-:Y:S01]  /*1a20*/  DMUL R24, R30.reuse, UR14 ;  /* 0x0000000e1e187c28 */ /* 0x044fe20008000000 */
[----:B------:R-:W-:Y:S01]  /*1a30*/  UMOV UR10, 0xe07d67b3 ;  /* 0xe07d67b3000a7882 */ /* 0x000fe20000000000 */
[----:B------:R-:W-:Y:S01]  /*1a40*/  DFMA R12, R30, UR12, R12 ;  /* 0x0000000c1e0c7c2b */ /* 0x000fe2000800000c */
[----:B------:R-:W-:Y:S01]  /*1a50*/  UMOV UR11, 0x40335836 ;  /* 0x40335836000b7882 */ /* 0x000fe20000000000 */
        /* <DEDUP_REMOVED lines=8> */
[C---:B------:R-:W-:Y:S01]  /*1ae0*/  DMUL R22, R16.reuse, UR14 ;  /* 0x0000000e10167c28 */ /* 0x040fe20008000000 */
[----:B------:R-:W-:Y:S01]  /*1af0*/  UMOV UR14, 0x8716e72f ;  /* 0x8716e72f000e7882 */ /* 0x000fe20000000000 */
[----:B------:R-:W-:Y:S01]  /*1b00*/  UMOV UR15, 0x40320b31 ;  /* 0x40320b31000f7882 */ /* 0x000fe20000000000 */
[----:B------:R-:W-:Y:S01]  /*1b10*/  DFMA R24, R16, UR16, -R24 ;  /* 0x0000001010187c2b */ /* 0x000fe20008000818 */
[----:B------:R-:W-:Y:S01]  /*1b20*/  UMOV UR16, 0x5257f68 ;  /* 0x05257f6800107882 */ /* 0x000fe20000000000 */
[----:B------:R-:W-:Y:S01]  /*1b30*/  UMOV UR17, 0x403af5df ;  /* 0x403af5df00117882 */ /* 0x000fe20000000000 */
[----:B----4-:R-:W-:-:S02]  /*1b40*/  DFMA R12, R20, -UR14, R12 ;  /* 0x8000000e140c7c2b */ /* 0x010fc4000800000c */
[----:B------:R-:W-:Y:S01]  /*1b50*/  DMUL R16, R16, UR16 ;  /* 0x0000001010107c28 */ /* 0x000fe20008000000 */
[----:B------:R-:W-:Y:S01]  /*1b60*/  UMOV UR16, 0xaa5036d7 ;  /* 0xaa5036d700107882 */ /* 0x000fe20000000000 */
[----:B------:R-:W-:Y:S01]  /*1b70*/  UMOV UR17, 0x3fdf3134 ;  /* 0x3fdf313400117882 */ /* 0x000fe20000000000 */
[----:B------:R-:W-:Y:S01]  /*1b80*/  UMOV UR18, 0x107f25f0 ;  /* 0x107f25f000127882 */ /* 0x000fe20000000000 */
[----:B------:R-:W-:Y:S01]  /*1b90*/  DFMA R22, R30, UR16, -R22 ;  /* 0x000000101e167c2b */ /* 0x000fe20008000816 */
[----:B------:R-:W-:Y:S01]  /*1ba0*/  UMOV UR19, 0x40309f1b ;  /* 0x40309f1b00137882 */ /* 0x000fe20000000000 */
[----:B------:R-:W-:Y:S01]  /*1bb0*/  UMOV UR16, 0x3bb5156b ;  /* 0x3bb5156b00107882 */ /* 0x000fe20000000000 */
[----:B------:R-:W-:Y:S01]  /*1bc0*/  UMOV UR17, 0x4005a708 ;  /* 0x4005a70800117882 */ /* 0x000fe20000000000 */
[----:B------:R-:W-:Y:S02]  /*1bd0*/  DFMA R14, R20, UR18, -R14 ;  /* 0x00000012140e7c2b */ /* 0x000fe4000800080e */
[C---:B-----5:R-:W-:Y:S01]  /*1be0*/  DFMA R12, R6.reuse, UR16, R12 ;  /* 0x00000010060c7c2b */ /* 0x060fe2000800000c */
[----:B------:R-:W-:Y:S01]  /*1bf0*/  UMOV UR16, 0x6b543296 ;  /* 0x6b54329600107882 */ /* 0x000fe20000000000 */
[----:B------:R-:W-:Y:S01]  /*1c00*/  UMOV UR17, 0x40062979 ;  /* 0x4006297900117882 */ /* 0x000fe20000000000 */
[----:B------:R-:W-:Y:S01]  /*1c10*/  UMOV UR22, 0x4aa25ac6 ;  /* 0x4aa25ac600167882 */ /* 0x000fe20000000000 */
[----:B------:R-:W-:Y:S01]  /*1c20*/  UMOV UR23, 0x404b10ca ;  /* 0x404b10ca00177882 */ /* 0x000fe20000000000 */
[----:B------:R-:W-:Y:S01]  /*1c30*/  UMOV UR18, 0x2104e308 ;  /* 0x2104e30800127882 */ /* 0x000fe20000000000 */
[----:B------:R-:W-:Y:S01]  /*1c40*/  UMOV UR19, 0x3fe7f6ff ;  /* 0x3fe7f6ff00137882 */ /* 0x000fe20000000000 */
[----:B------:R-:W-:-:S02]  /*1c50*/  DFMA R14, R6, UR16, R14 ;  /* 0x00000010060e7c2b */ /* 0x000fc4000800000e */
[----:B------:R-:W-:Y:S01]  /*1c60*/  DFMA R12, R54, -UR22, R12 ;  /* 0x80000016360c7c2b */ /* 0x000fe2000800000c */
[----:B------:R-:W-:Y:S01]  /*1c70*/  UMOV UR16, 0x9eb91546 ;  /* 0x9eb9154600107882 */ /* 0x000fe20000000000 */
[----:B------:R-:W-:Y:S01]  /*1c80*/  DFMA R16, R30, UR18, -R16 ;  /* 0x000000121e107c2b */ /* 0x000fe20008000810 */
[----:B------:R-:W-:Y:S01]  /*1c90*/  UMOV UR18, 0x15062ffc ;  /* 0x15062ffc00127882 */ /* 0x000fe20000000000 */
[----:B------:R-:W-:Y:S01]  /*1ca0*/  UMOV UR19, 0x402b4b0e ;  /* 0x402b4b0e00137882 */ /* 0x000fe20000000000 */
[----:B------:R-:W-:Y:S01]  /*1cb0*/  UMOV UR17, 0x40216fdd ;  /* 0x40216fdd00117882 */ /* 0x000fe20000000000 */
        /* <DEDUP_REMOVED lines=8> */
[----:B------:R-:W-:-:S02]  /*1d40*/  DFMA R14, R54, -UR16, R14 ;  /* 0x80000010360e7c2b */ /* 0x000fc4000800000e */
[----:B------:R-:W-:Y:S01]  /*1d50*/  DFMA R12, R52, UR24, R12 ;  /* 0x00000018340c7c2b */ /* 0x000fe2000800000c */
[----:B------:R-:W-:Y:S01]  /*1d60*/  UMOV UR16, 0xd5c3e53a ;  /* 0xd5c3e53a00107882 */ /* 0x000fe20000000000 */
[C---:B------:R-:W-:Y:S01]  /*1d70*/  DFMA R16, R6.reuse, UR18, R16 ;  /* 0x0000001206107c2b */ /* 0x040fe20008000010 */
[----:B------:R-:W-:Y:S01]  /*1d80*/  UMOV UR18, 0x15062ffc ;  /* 0x15062ffc00127882 */ /* 0x000fe20000000000 */
[----:B------:R-:W-:Y:S01]  /*1d90*/  UMOV UR19, 0x401b4b0e ;  /* 0x401b4b0e00137882 */ /* 0x000fe20000000000 */
[----:B------:R-:W-:Y:S01]  /*1da0*/  UMOV UR17, 0x401e83c3 ;  /* 0x401e83c300117882 */ /* 0x000fe20000000000 */
[C---:B------:R-:W-:Y:S02]  /*1db0*/  DFMA R22, R6.reuse, -UR18, R22 ;  /* 0x8000001206167c2b */ /* 0x040fe40008000016 */
[----:B------:R-:W-:Y:S01]  /*1dc0*/  DFMA R24, R6, -UR16, R24 ;  /* 0x8000001006187c2b */ /* 0x000fe20008000018 */
        /* <DEDUP_REMOVED lines=8> */
[C---:B------:R-:W-:Y:S01]  /*1e50*/  DFMA R22, R54.reuse, UR18, R22 ;  /* 0x0000001236167c2b */ /* 0x040fe20008000016 */
[----:B------:R-:W0:Y:S01]  /*1e60*/  LDC.64 R6, c[0x0][0x380] ;  /* 0x0000e000ff067b82 */ /* 0x000e220000000a00 */
[----:B------:R-:W-:Y:S01]  /*1e70*/  DFMA R24, R54, -UR16, R24 ;  /* 0x8000001036187c2b */ /* 0x000fe20008000018 */
[----:B------:R-:W-:Y:S01]  /*1e80*/  UMOV UR16, 0xe4704373 ;  /* 0xe470437300107882 */ /* 0x000fe20000000000 */
[----:B------:R-:W-:Y:S01]  /*1e90*/  UMOV UR17, 0x400d8ca1 ;  /* 0x400d8ca100117882 */ /* 0x000fe20000000000 */
[----:B------:R-:W-:-:S02]  /*1ea0*/  DFMA R12, R48, -UR22, R12 ;  /* 0x80000016300c7c2b */ /* 0x000fc4000800000c */
[----:B------:R-:W-:Y:S01]  /*1eb0*/  DFMA R14, R50, UR16, R14 ;  /* 0x00000010320e7c2b */ /* 0x000fe2000800000e */
[----:B------:R-:W-:Y:S01]  /*1ec0*/  UMOV UR16, 0x15062ffc ;  /* 0x15062ffc00107882 */ /* 0x000fe20000000000 */
[----:B------:R-:W-:Y:S01]  /*1ed0*/  UMOV UR17, 0x403b4b0e ;  /* 0x403b4b0e00117882 */ /* 0x000fe20000000000 */
[----:B------:R-:W-:Y:S01]  /*1ee0*/  UMOV UR20, 0x8716e72e ;  /* 0x8716e72e00147882 */ /* 0x000fe20000000000 */
[----:B------:R-:W-:Y:S01]  /*1ef0*/  DFMA R22, R52, UR16, R22 ;  /* 0x0000001034167c2b */ /* 0x000fe20008000016 */
[----:B------:R-:W-:Y:S01]  /*1f00*/  UMOV UR16, 0xd49eef6c ;  /* 0xd49eef6c00107882 */ /* 0x000fe20000000000 */
[----:B------:R-:W-:Y:S01]  /*1f10*/  UMOV UR17, 0x4054c6e1 ;  /* 0x4054c6e100117882 */ /* 0x000fe20000000000 */
[----:B------:R-:W-:Y:S01]  /*1f20*/  UMOV UR21, 0x40620b31 ;  /* 0x40620b3100157882 */ /* 0x000fe20000000000 */
[----:B------:R-:W-:Y:S02]  /*1f30*/  DFMA R14, R48, -UR16, R14 ;  /* 0x80000010300e7c2b */ /* 0x000fe4000800000e */
[----:B------:R-:W-:Y:S01]  /*1f40*/  DFMA R12, R44, UR20, R12 ;  /* 0x000000142c0c7c2b */ /* 0x000fe2000800000c */
        /* <DEDUP_REMOVED lines=16> */
[C---:B------:R-:W-:Y:S02]  /*2050*/  DFMA R22, R48.reuse, UR20, R22 ;  /* 0x0000001430167c2b */ /* 0x040fe40008000016 */
[----:B------:R-:W-:Y:S01]  /*2060*/  DFMA R24, R48, UR16, R24 ;  /* 0x0000001030187c2b */ /* 0x000fe20008000018 */
[----:B------:R-:W-:Y:S01]  /*2070*/  UMOV UR16, 0xe4704374 ;  /* 0xe470437400107882 */ /* 0x000fe20000000000 */
[----:B------:R-:W-:Y:S01]  /*2080*/  UMOV UR17, 0x403d8ca1 ;  /* 0x403d8ca100117882 */ /* 0x000fe20000000000 */
[----:B------:R-:W-:-:S02]  /*2090*/  DFMA R12, R40, UR12, R12 ;  /* 0x0000000c280c7c2b */ /* 0x000fc4000800000c */
[----:B------:R-:W-:Y:S01]  /*20a0*/  DFMA R14, R46, UR16, R14 ;  /* 0x000000102e0e7c2b */ /* 0x000fe2000800000e */
[----:B------:R-:W-:Y:S01]  /*20b0*/  UMOV UR16, 0xcd23ddfd ;  /* 0xcd23ddfd00107882 */ /* 0x000fe20000000000 */
[----:B------:R-:W-:Y:S01]  /*20c0*/  UMOV UR17, 0x40710ee8 ;  /* 0x40710ee800117882 */ /* 0x000fe20000000000 */
[----:B------:R-:W-:Y:S01]  /*20d0*/  UMOV UR12, 0x6b543294 ;  /* 0x6b543294000c7882 */ /* 0x000fe20000000000 */
[----:B------:R-:W-:Y:S01]  /*20e0*/  DFMA R22, R44, -UR16, R22 ;  /* 0x800000102c167c2b */ /* 0x000fe20008000016 */
[----:B------:R-:W-:Y:S01]  /*20f0*/  UMOV UR13, 0x3ff62979 ;  /* 0x3ff62979000d7882 */ /* 0x000fe20000000000 */
[----:B------:R-:W-:Y:S02]  /*2100*/  DFMA R12, R42, -UR14, R12 ;  /* 0x8000000e2a0c7c2b */ /* 0x000fe4000800000c */
[----:B------:R-:W-:Y:S01]  /*2110*/  DFMA R14, R40, UR12, R14 ;  /* 0x0000000c280e7c2b */ /* 0x000fe2000800000e */
[----:B------:R-:W-:Y:S01]  /*2120*/  UMOV UR12, 0xea722246 ;  /* 0xea722246000c7882 */ /* 0x000fe20000000000 */
[----:B------:R-:W-:-:S02]  /*2130*/  UMOV UR13, 0x40037ec0 ;  /* 0x40037ec0000d7882 */ /* 0x000fc40000000000 */
[----:B------:R-:W-:Y:S01]  /*2140*/  DFMA R22, R40, UR12, R22 ;  /* 0x0000000c28167c2b */ /* 0x000fe20008000016 */
[----:B------:R-:W-:Y:S01]  /*2150*/  UMOV UR12, 0x98beb8e8 ;  /* 0x98beb8e8000c7882 */ /* 0x000fe20000000000 */
[----:B------:R-:W-:Y:S01]  /*2160*/  UMOV UR13, 0x4048eea8 ;  /* 0x4048eea8000d7882 */ /* 0x000fe20000000000 */
[----:B------:R-:W-:Y:S02]  /*2170*/  DFMA R12, R88, UR24, R12 ;  /* 0x00000018580c7c2b */ /* 0x000fe4000800000c */
[----:B------:R-:W-:Y:S01]  /*2180*/  DFMA R14, R42, -UR12, R14 ;  /* 0x8000000c2a0e7c2b */ /* 0x000fe2000800000e */
        /* <DEDUP_REMOVED lines=10> */
[----:B------:R-:W-:-:S02]  /*2230*/  DFMA R24, R40, UR16, R24 ;  /* 0x0000001028187c2b */ /* 0x000fc40008000018 */
[----:B------:R-:W-:Y:S02]  /*2240*/  DFMA R14, R88, UR12, R14 ;  /* 0x0000000c580e7c2b */ /* 0x000fe4000800000e */
[----:B------:R-:W-:Y:S01]  /*2250*/  DFMA R12, R86, -UR18, R12 ;  /* 0x80000012560c7c2b */ /* 0x000fe2000800000c */
[----:B------:R-:W-:Y:S01]  /*2260*/  UMOV UR10, 0xd7749e9e ;  /* 0xd7749e9e000a7882 */ /* 0x000fe20000000000 */
        /* <DEDUP_REMOVED lines=12> */
[----:B------:R-:W-:-:S02]  /*2330*/  DFMA R60, R60, UR28, R36 ;  /* 0x0000001c3c3c7c2b */ /* 0x000fc40008000024 */
        /* <DEDUP_REMOVED lines=25> */
.L_x_34:
        /* <DEDUP_REMOVED lines=11> */
.L_x_120:


//--------------------- .text._Z22right_cart2sph_inplaceILi8EEvPdiii --------------------------
	.section	.text._Z22right_cart2sph_inplaceILi8EEvPdiii,"ax",@progbits
	.align	128
.text._Z22right_cart2sph_inplaceILi8EEvPdiii:
        .type           _Z22right_cart2sph_inplaceILi8EEvPdiii,@function
        .size           _Z22right_cart2sph_inplaceILi8EEvPdiii,(.L_x_121 - _Z22right_cart2sph_inplaceILi8EEvPdiii)
        .other          _Z22right_cart2sph_inplaceILi8EEvPdiii,@"STO_CUDA_ENTRY STV_DEFAULT"
_Z22right_cart2sph_inplaceILi8EEvPdiii:
        /* <DEDUP_REMOVED lines=73> */
[----:B--2---:R-:W-:-:S02]  /*0490*/  DMUL R30, R2, UR12 ;  /* 0x0000000c021e7c28 */ /* 0x004fc40008000000 */
[----:B---3--:R-:W-:Y:S02]  /*04a0*/  DMUL R68, R16, UR10 ;  /* 0x0000000a10447c28 */ /* 0x008fe40008000000 */
[----:B------:R-:W-:Y:S01]  /*04b0*/  DMUL R28, R2, UR16 ;  /* 0x00000010021c7c28 */ /* 0x000fe20008000000 */
[----:B------:R-:W-:Y:S01]  /*04c0*/  UMOV UR10, 0x40b9bc37 ;  /* 0x40b9bc37000a7882 */ /* 0x000fe20000000000 */
[----:B------:R-:W-:Y:S02]  /*04d0*/  UMOV UR11, 0x404468f2 ;  /* 0x404468f2000b7882 */ /* 0x000fe40000000000 */
[----:B------:R-:W-:Y:S02]  /*04e0*/  DFMA R30, R16, -UR20, -R30 ;  /* 0x80000014101e7c2b */ /* 0x000fe4000800081e */
[C---:B------:R-:W-:Y:S02]  /*04f0*/  DMUL R66, R2.reuse, UR10 ;  /* 0x0000000a02427c28 */ /* 0x040fe40008000000 */
[----:B------:R-:W-:Y:S01]  /*0500*/  DFMA R68, R2, UR14, -R68 ;  /* 0x0000000e02447c2b */ /* 0x000fe20008000844 */
[----:B------:R-:W2:Y:S01]  /*0510*/  LDG.E.64 R2, desc[UR6][R26.64+0xd8] ;  /* 0x0000d8061a027981 */ /* 0x000ea2000c1e1b00 */
[----:B------:R-:W-:-:S02]  /*0520*/  DFMA R28, R16, UR16, R28 ;  /* 0x00000010101c7c2b */ /* 0x000fc4000800001c */
[----:B----4-:R-:W-:Y:S01]  /*0530*/  DFMA R30, R10, UR22, R30 ;  /* 0x000000160a1e7c2b */ /* 0x010fe2000800001e */
[----:B------:R-:W-:Y:S01]  /*0540*/  UMOV UR12, 0xd444d1 ;  /* 0x00d444d1000c7882 */ /* 0x000fe20000000000 */
[----:B------:R-:W-:Y:S01]  /*0550*/  UMOV UR13, 0x4017535e ;  /* 0x4017535e000d7882 */ /* 0x000fe20000000000 */
[----:B------:R-:W-:Y:S01]  /*0560*/  UMOV UR16, 0x41f1f34d ;  /* 0x41f1f34d00107882 */ /* 0x000fe20000000000 */
[----:B------:R-:W-:Y:S01]  /*0570*/  UMOV UR17, 0x4046f6c8 ;  /* 0x4046f6c800117882 */ /* 0x000fe20000000000 */
[----:B------:R-:W-:Y:S01]  /*0580*/  DFMA R66, R16, UR12, -R66 ;  /* 0x0000000c10427c2b */ /* 0x000fe20008000842 */
[----:B------:R-:W-:Y:S01]  /*0590*/  UMOV UR12, 0x539a3a62 ;  /* 0x539a3a62000c7882 */ /* 0x000fe20000000000 */
[----:B------:R-:W-:Y:S01]  /*05a0*/  UMOV UR13, 0x40465ba4 ;  /* 0x40465ba4000d7882 */ /* 0x000fe20000000000 */
[C---:B------:R-:W-:Y:S01]  /*05b0*/  DFMA R28, R10.reuse, -UR16, R28 ;  /* 0x800000100a1c7c2b */ /* 0x040fe2000800001c */
[----:B------:R-:W-:Y:S01]  /*05c0*/  UMOV UR16, 0xee7ec65e ;  /* 0xee7ec65e00107882 */ /* 0x000fe20000000000 */
[----:B------:R-:W-:Y:S01]  /*05d0*/  UMOV UR17, 0x4005e532 ;  /* 0x4005e53200117882 */ /* 0x000fe20000000000 */
[----:B------:R-:W-:Y:S01]  /*05e0*/  DFMA R68, R10, UR12, R68 ;  /* 0x0000000c0a447c2b */ /* 0x000fe20008000044 */
[----:B------:R-:W3:Y:S01]  /*05f0*/  LDG.E.64 R16, desc[UR6][R26.64+0x140] ;  /* 0x000140061a107981 */ /* 0x000ee2000c1e1b00 */
[----:B-----5:R-:W-:-:S03]  /*0600*/  DFMA R10, R8, -UR16, R30 ;  /* 0x80000010080a7c2b */ /* 0x020fc6000800001e */
[----:B------:R-:W4:Y:S01]  /*0610*/  LDG.E.64 R30, desc[UR6][R26.64+0x130] ;  /* 0x000130061a1e7981 */ /* 0x000f22000c1e1b00 */
[----:B------:R-:W-:Y:S01]  /*0620*/  UMOV UR16, 0x57ed4467 ;  /* 0x57ed446700107882 */ /* 0x000fe20000000000 */
[----:B------:R-:W-:Y:S02]  /*0630*/  UMOV UR17, 0x3ffe9e60 ;  /* 0x3ffe9e6000117882 */ /* 0x000fe40000000000 */
[----:B------:R-:W-:Y:S02]  /*0640*/  DFMA R28, R8, -UR16, R28 ;  /* 0x80000010081c7c2b */ /* 0x000fe4000800001c */
[----:B------:R-:W-:Y:S01]  /*0650*/  DFMA R10, R18, UR18, R10 ;  /* 0x00000012120a7c2b */ /* 0x000fe2000800000a */
[----:B------:R-:W-:Y:S01]  /*0660*/  UMOV UR18, 0x36f44ac0 ;  /* 0x36f44ac000127882 */ /* 0x000fe20000000000 */
[----:B------:R-:W-:-:S04]  /*0670*/  UMOV UR19, 0x405322fc ;  /* 0x405322fc00137882 */ /* 0x000fc80000000000 */
[C---:B------:R-:W-:Y:S02]  /*0680*/  DFMA R70, R72.reuse, UR18, R28 ;  /* 0x0000001248467c2b */ /* 0x040fe4000800001c */
[----:B------:R-:W-:Y:S01]  /*0690*/  DFMA R72, R72, -UR24, R10 ;  /* 0x8000001848487c2b */ /* 0x000fe2000800000a */
[----:B------:R-:W5:Y:S04]  /*06a0*/  LDG.E.64 R28, desc[UR6][R26.64+0x160] ;  /* 0x000160061a1c7981 */ /* 0x000f68000c1e1b00 */
[----:B------:R-:W5:Y:S01]  /*06b0*/  LDG.E.64 R10, desc[UR6][R26.64+0x150] ;  /* 0x000150061a0a7981 */ /* 0x000f62000c1e1b00 */
[----:B------:R-:W-:Y:S01]  /*06c0*/  DFMA R68, R8, UR14, R68 ;  /* 0x0000000e08447c2b */ /* 0x000fe20008000044 */
[----:B------:R-:W-:Y:S01]  /*06d0*/  UMOV UR14, 0x9b0085fc ;  /* 0x9b0085fc000e7882 */ /* 0x000fe20000000000 */
[----:B------:R-:W-:Y:S01]  /*06e0*/  UMOV UR15, 0x4062a1b3 ;  /* 0x4062a1b3000f7882 */ /* 0x000fe20000000000 */
[----:B------:R-:W-:-:S05]  /*06f0*/  DFMA R70, R64, -UR16, R70 ;  /* 0x8000001040467c2b */ /* 0x000fca0008000046 */
[----:B------:R-:W-:Y:S02]  /*0700*/  DFMA R18, R18, -UR14, R68 ;  /* 0x8000000e12127c2b */ /* 0x000fe40008000044 */
[----:B------:R-:W-:Y:S01]  /*0710*/  DFMA R8, R8, UR10, R66 ;  /* 0x0000000a08087c2b */ /* 0x000fe20008000042 */
[----:B------:R-:W-:Y:S01]  /*0720*/  UMOV UR10, 0x16671e27 ;  /* 0x16671e27000a7882 */ /* 0x000fe20000000000 */
[----:B------:R-:W-:Y:S01]  /*0730*/  UMOV UR11, 0x40098d4e ;  /* 0x40098d4e000b7882 */ /* 0x000fe20000000000 */
[----:B------:R-:W-:-:S03]  /*0740*/  DFMA R72, R64, -UR20, R72 ;  /* 0x8000001440487c2b */ /* 0x000fc60008000048 */
[----:B------:R-:W-:Y:S01]  /*0750*/  DFMA R18, R64, -UR10, R18 ;  /* 0x8000000a40127c2b */ /* 0x000fe20008000012 */
[----:B------:R-:W-:Y:S01]  /*0760*/  UMOV UR10, 0x41f1f34d ;  /* 0x41f1f34d000a7882 */ /* 0x000fe20000000000 */
[----:B------:R-:W-:Y:S02]  /*0770*/  UMOV UR11, 0x4046f6c8 ;  /* 0x4046f6c8000b7882 */ /* 0x000fe40000000000 */
[C---:B------:R-:W-:Y:S01]  /*0780*/  DFMA R70, R20.reuse, UR10, R70 ;  /* 0x0000000a14467c2b */ /* 0x040fe20008000046 */
[----:B------:R-:W-:Y:S01]  /*0790*/  UMOV UR10, 0xd444d1 ;  /* 0x00d444d1000a7882 */ /* 0x000fe20000000000 */
[----:B------:R-:W-:Y:S01]  /*07a0*/  UMOV UR11, 0x4017535e ;  /* 0x4017535e000b7882 */ /* 0x000fe20000000000 */
[----:B------:R-:W-:Y:S02]  /*07b0*/  DFMA R72, R20, UR22, R72 ;  /* 0x0000001614487c2b */ /* 0x000fe40008000048 */
[----:B------:R-:W-:Y:S01]  /*07c0*/  DFMA R8, R64, -UR10, R8 ;  /* 0x8000000a40087c2b */ /* 0x000fe20008000008 */
        /* <DEDUP_REMOVED lines=17> */
[----:B------:R-:W-:Y:S01]  /*08e0*/  DMUL R64, R62, UR12 ;  /* 0x0000000c3e407c28 */ /* 0x000fe20008000000 */
[----:B------:R-:W-:Y:S01]  /*08f0*/  UMOV UR12, 0x95e61964 ;  /* 0x95e61964000c7882 */ /* 0x000fe20000000000 */
[----:B------:R-:W-:Y:S01]  /*0900*/  UMOV UR13, 0x400e8813 ;  /* 0x400e8813000d7882 */ /* 0x000fe20000000000 */
[----:B------:R-:W-:-:S02]  /*0910*/  DFMA R70, R50, UR14, R70 ;  /* 0x0000000e32467c2b */ /* 0x000fc40008000046 */
[----:B------:R-:W-:Y:S01]  /*0920*/  DFMA R66, R50, -UR12, -R66 ;  /* 0x8000000c32427c2b */ /* 0x000fe20008000842 */
        /* <DEDUP_REMOVED lines=8> */
[C---:B------:R-:W-:Y:S02]  /*09b0*/  DFMA R70, R52.reuse, -UR16, R70 ;  /* 0x8000001034467c2b */ /* 0x040fe40008000046 */
[C---:B------:R-:W-:Y:S01]  /*09c0*/  DFMA R50, R52.reuse, UR14, R66 ;  /* 0x0000000e34327c2b */ /* 0x040fe20008000042 */
[----:B------:R-:W-:Y:S01]  /*09d0*/  UMOV UR16, 0xb6702c05 ;  /* 0xb6702c0500107882 */ /* 0x000fe20000000000 */
[----:B------:R-:W-:Y:S01]  /*09e0*/  UMOV UR17, 0x40513fe2 ;  /* 0x40513fe200117882 */ /* 0x000fe20000000000 */
[----:B------:R-:W-:Y:S01]  /*09f0*/  UMOV UR18, 0xaa846684 ;  /* 0xaa84668400127882 */ /* 0x000fe20000000000 */
[----:B------:R-:W-:Y:S01]  /*0a00*/  UMOV UR19, 0x400da579 ;  /* 0x400da57900137882 */ /* 0x000fe20000000000 */
[----:B------:R-:W-:Y:S01]  /*0a10*/  DFMA R66, R52, UR16, R68 ;  /* 0x0000001034427c2b */ /* 0x000fe20008000044 */
[----:B------:R-:W-:Y:S01]  /*0a20*/  UMOV UR16, 0xb06c930b ;  /* 0xb06c930b00107882 */ /* 0x000fe20000000000 */
[----:B------:R-:W-:Y:S01]  /*0a30*/  UMOV UR17, 0x4026e60e ;  /* 0x4026e60e00117882 */ /* 0x000fe20000000000 */
[C---:B------:R-:W-:Y:S01]  /*0a40*/  DFMA R68, R54.reuse, UR18, R70 ;  /* 0x0000001236447c2b */ /* 0x040fe20008000046 */
[----:B------:R-:W-:Y:S01]  /*0a50*/  UMOV UR20, 0xe190019 ;  /* 0x0e19001900147882 */ /* 0x000fe20000000000 */
[C---:B------:R-:W-:Y:S01]  /*0a60*/  DFMA R62, R54.reuse, -UR16, R50 ;  /* 0x80000010363e7c2b */ /* 0x040fe20008000032 */
[----:B------:R-:W-:Y:S01]  /*0a70*/  UMOV UR18, 0x15304f3b ;  /* 0x15304f3b00127882 */ /* 0x000fe20000000000 */
[----:B------:R-:W5:Y:S01]  /*0a80*/  LDG.E.64 R50, desc[UR6][R26.64+0x38] ;  /* 0x000038061a327981 */ /* 0x000f62000c1e1b00 */
[----:B------:R-:W-:Y:S01]  /*0a90*/  UMOV UR19, 0x403f0c98 ;  /* 0x403f0c9800137882 */ /* 0x000fe20000000000 */
[----:B------:R-:W-:Y:S01]  /*0aa0*/  UMOV UR21, 0x4048b490 ;  /* 0x4048b49000157882 */ /* 0x000fe20000000000 */
[----:B------:R-:W-:Y:S01]  /*0ab0*/  DFMA R66, R54, UR18, R66 ;  /* 0x0000001236427c2b */ /* 0x000fe20008000042 */
[----:B------:R-:W-:Y:S01]  /*0ac0*/  UMOV UR18, 0x95e61963 ;  /* 0x95e6196300127882 */ /* 0x000fe20000000000 */
[----:B------:R-:W-:Y:S01]  /*0ad0*/  UMOV UR19, 0x404e8813 ;  /* 0x404e881300137882 */ /* 0x000fe20000000000 */
[C---:B------:R-:W-:Y:S01]  /*0ae0*/  DFMA R68, R58.reuse, -UR20, R68 ;  /* 0x800000143a447c2b */ /* 0x040fe20008000044 */
[----:B------:R-:W-:Y:S01]  /*0af0*/  UMOV UR20, 0x61169a52 ;  /* 0x61169a5200147882 */ /* 0x000fe20000000000 */
[----:B------:R-:W-:Y:S01]  /*0b00*/  UMOV UR21, 0x404e9d6b ;  /* 0x404e9d6b00157882 */ /* 0x000fe20000000000 */
[----:B------:R-:W-:Y:S01]  /*0b10*/  DFMA R62, R58, UR18, R62 ;  /* 0x000000123a3e7c2b */ /* 0x000fe2000800003e */
[----:B------:R-:W-:Y:S01]  /*0b20*/  UMOV UR22, 0xaa846684 ;  /* 0xaa84668400167882 */ /* 0x000fe20000000000 */
[----:B------:R-:W-:Y:S01]  /*0b30*/  DFMA R64, R54, UR20, R64 ;  /* 0x0000001436407c2b */ /* 0x000fe20008000040 */
[----:B------:R-:W-:Y:S01]  /*0b40*/  UMOV UR20, 0xb6702c04 ;  /* 0xb6702c0400147882 */ /* 0x000fe20000000000 */
[----:B------:R-:W5:Y:S01]  /*0b50*/  LDG.E.64 R54, desc[UR6][R26.64+0x10] ;  /* 0x000010061a367981 */ /* 0x000f62000c1e1b00 */
[----:B------:R-:W-:Y:S01]  /*0b60*/  UMOV UR21, 0x40613fe2 ;  /* 0x40613fe200157882 */ /* 0x000fe20000000000 */
[----:B------:R-:W-:Y:S01]  /*0b70*/  UMOV UR23, 0x404da579 ;  /* 0x404da57900177882 */ /* 0x000fe20000000000 */
[----:B------:R-:W-:Y:S01]  /*0b80*/  DFMA R66, R58, -UR20, R66 ;  /* 0x800000143a427c2b */ /* 0x000fe20008000042 */
[----:B------:R-:W-:Y:S01]  /*0b90*/  UMOV UR20, 0x59f075a1 ;  /* 0x59f075a100147882 */ /* 0x000fe20000000000 */
[----:B------:R-:W-:Y:S01]  /*0ba0*/  UMOV UR21, 0x404251a5 ;  /* 0x404251a500157882 */ /* 0x000fe20000000000 */
[C---:B------:R-:W-:Y:S01]  /*0bb0*/  DFMA R68, R60.reuse, UR22, R68 ;  /* 0x000000163c447c2b */ /* 0x040fe20008000044 */
[----:B------:R-:W5:Y:S01]  /*0bc0*/  LDG.E.64 R58, desc[UR6][R26.64+0x48] ;  /* 0x000048061a3a7981 */ /* 0x000f62000c1e1b00 */
[----:B------:R-:W-:Y:S01]  /*0bd0*/  DFMA R62, R60, -UR20, R62 ;  /* 0x800000143c3e7c2b */ /* 0x000fe2000800003e */
        /* <DEDUP_REMOVED lines=8> */
[----:B------:R-:W-:Y:S01]  /*0c60*/  UMOV UR22, 0xaa846684 ;  /* 0xaa84668400167882 */ /* 0x000fe20000000000 */
[----:B------:R-:W-:Y:S01]  /*0c70*/  UMOV UR23, 0x400da579 ;  /* 0x400da57900177882 */ /* 0x000fe20000000000 */
[----:B------:R-:W-:Y:S01]  /*0c80*/  DFMA R66, R56, -UR24, R66 ;  /* 0x8000001838427c2b */ /* 0x000fe20008000042 */
[----:B------:R-:W-:Y:S01]  /*0c90*/  UMOV UR28, 0xb94410ec ;  /* 0xb94410ec001c7882 */ /* 0x000fe20000000000 */
[----:B------:R-:W-:Y:S01]  /*0ca0*/  DMUL R70, R22, UR26 ;  /* 0x0000001a16467c28 */ /* 0x000fe20008000000 */
[----:B------:R-:W-:Y:S01]  /*0cb0*/  UMOV UR29, 0x3fd45ab7 ;  /* 0x3fd45ab7001d7882 */ /* 0x000fe20000000000 */
[C---:B------:R-:W-:Y:S01]  /*0cc0*/  DFMA R68, R56.reuse, -UR22, R68 ;  /* 0x8000001638447c2b */ /* 0x040fe20008000044 */
[----:B------:R-:W-:Y:S01]  /*0cd0*/  UMOV UR30, 0x95e61961 ;  /* 0x95e61961001e7882 */ /* 0x000fe20000000000 */
[----:B------:R-:W-:Y:S01]  /*0ce0*/  DFMA R64, R56, -UR12, R62 ;  /* 0x8000000c38407c2b */ /* 0x000fe2000800003e */
[----:B------:R-:W-:Y:S01]  /*0cf0*/  UMOV UR31, 0x403e8813 ;  /* 0x403e8813001f7882 */ /* 0x000fe20000000000 */
[----:B------:R-:W5:Y:S01]  /*0d00*/  LDG.E.64 R62, desc[UR6][R26.64+0x80] ;  /* 0x000080061a3e7981 */ /* 0x000f62000c1e1b00 */
[----:B------:R-:W-:Y:S01]  /*0d10*/  UMOV UR22, 0xbd80466c ;  /* 0xbd80466c00167882 */ /* 0x000fe20000000000 */
[----:B------:R-:W-:Y:S01]  /*0d20*/  UMOV UR23, 0x402b996a ;  /* 0x402b996a00177882 */ /* 0x000fe20000000000 */
[----:B------:R-:W-:Y:S01]  /*0d30*/  UMOV UR24, 0xe190019 ;  /* 0x0e19001900187882 */ /* 0x000fe20000000000 */
[----:B------:R-:W-:Y:S01]  /*0d40*/  UMOV UR25, 0x4038b490 ;  /* 0x4038b49000197882 */ /* 0x000fe20000000000 */
[----:B------:R-:W-:Y:S01]  /*0d50*/  DFMA R56, R44, UR22, R66 ;  /* 0x000000162c387c2b */ /* 0x000fe20008000042 */
[----:B------:R-:W5:Y:S01]  /*0d60*/  LDG.E.64 R52, desc[UR6][R26.64+0x158] ;  /* 0x000158061a347981 */ /* 0x000f62000c1e1b00 */
[----:B------:R-:W-:-:S02]  /*0d70*/  DFMA R70, R32, UR28, R70 ;  /* 0x0000001c20467c2b */ /* 0x000fc40008000046 */
[C---:B------:R-:W-:Y:S02]  /*0d80*/  DFMA R68, R44.reuse, UR24, R68 ;  /* 0x000000182c447c2b */ /* 0x040fe40008000044 */
[----:B------:R-:W-:Y:S01]  /*0d90*/  DFMA R66, R44, UR14, R64 ;  /* 0x0000000e2c427c2b */ /* 0x000fe20008000040 */
[----:B------:R-:W5:Y:S01]  /*0da0*/  LDG.E.64 R64, desc[UR6][R26.64+0x90] ;  /* 0x000090061a407981 */ /* 0x000f62000c1e1b00 */
[----:B------:R-:W-:Y:S01]  /*0db0*/  UMOV UR24, 0xb94410ed ;  /* 0xb94410ed00187882 */ /* 0x000fe20000000000 */
[----:B------:R-:W-:Y:S01]  /*0dc0*/  UMOV UR25, 0x40245ab7 ;  /* 0x40245ab700197882 */ /* 0x000fe20000000000 */
[----:B------:R-:W-:Y:S01]  /*0dd0*/  UMOV UR22, 0x71ad99ac ;  /* 0x71ad99ac00167882 */ /* 0x000fe20000000000 */
[----:B------:R-:W-:Y:S01]  /*0de0*/  UMOV UR23, 0x4033c3a6 ;  /* 0x4033c3a600177882 */ /* 0x000fe20000000000 */
[----:B------:R-:W-:Y:S02]  /*0df0*/  DFMA R70, R24, -UR24, R70 ;  /* 0x8000001818467c2b */ /* 0x000fe40008000046 */
[----:B------:R-:W-:-:S02]  /*0e00*/  DFMA R44, R14, -UR22, R68 ;  /* 0x800000160e2c7c2b */ /* 0x000fc40008000044 */
[----:B------:R-:W-:Y:S01]  /*0e10*/  DFMA R14, R14, -UR20, R66 ;  /* 0x800000140e0e7c2b */ /* 0x000fe20008000042 */
[----:B------:R-:W-:Y:S01]  /*0e20*/  UMOV UR22, 0x95e61960 ;  /* 0x95e6196000167882 */ /* 0x000fe20000000000 */
[----:B------:R-:W5:Y:S01]  /*0e30*/  LDG.E.64 R66, desc[UR6][R26.64+0xa0] ;  /* 0x0000a0061a427981 */ /* 0x000f62000c1e1b00 */
[----:B------:R-:W-:Y:S02]  /*0e40*/  UMOV UR23, 0x3ffe8813 ;  /* 0x3ffe881300177882 */ /* 0x000fe40000000000 */
[----:B------:R-:W-:Y:S01]  /*0e50*/  DFMA R70, R42, UR22, R70 ;  /* 0x000000162a467c2b */ /* 0x000fe20008000046 */
[----:B------:R-:W5:Y:S01]  /*0e60*/  LDG.E.64 R68, desc[UR6][R26.64+0xe8] ;  /* 0x0000e8061a447981 */ /* 0x000f62000c1e1b00 */
[----:B------:R-:W-:Y:S01]  /*0e70*/  UMOV UR22, 0x3dfe5dd3 ;  /* 0x3dfe5dd300167882 */ /* 0x000fe20000000000 */
[----:B------:R-:W-:Y:S02]  /*0e80*/  UMOV UR23, 0x403d3199 ;  /* 0x403d319900177882 */ /* 0x000fe40000000000 */
[----:B------:R-:W-:Y:S01]  /*0e90*/  DFMA R12, R12, UR22, R48 ;  /* 0x000000160c0c7c2b */ /* 0x000fe20008000030 */
[----:B------:R-:W-:Y:S01]  /*0ea0*/  UMOV UR22, 0x95e61961 ;  /* 0x95e6196100167882 */ /* 0x000fe20000000000 */
[----:B------:R-:W-:-:S02]  /*0eb0*/  UMOV UR23, 0x403e8813 ;  /* 0x403e881300177882 */ /* 0x000fc40000000000 */
[----:B------:R-:W-:Y:S01]  /*0ec0*/  DFMA R48, R6, -UR22, R70 ;  /* 0x8000001606307c2b */ /* 0x000fe20008000046 */
[----:B------:R-:W5:Y:S07]  /*0ed0*/  LDG.E.64 R70, desc[UR6][R26.64+0xf8] ;  /* 0x0000f8061a467981 */ /* 0x000f6e000c1e1b00 */
[----:B------:R-:W-:Y:S02]  /*0ee0*/  DFMA R72, R4, UR30, R48 ;  /* 0x0000001e04487c2b */ /* 0x000fe40008000030 */
[----:B------:R-:W5:Y:S06]  /*0ef0*/  LDG.E.64 R48, desc[UR6][R26.64+0x108] ;  /* 0x000108061a307981 */ /* 0x000f6c000c1e1b00 */
[----:B------:R-:W-:-:S02]  /*0f00*/  DFMA R74, R40, UR26, R72 ;  /* 0x0000001a284a7c2b */ /* 0x000fc40008000048 */
[----:B------:R0:W5:Y:S06]  /*0f10*/  LDG.E.64 R72, desc[UR6][R26.64+0x118] ;  /* 0x000118061a487981 */ /* 0x00016c000c1e1b00 */
[----:B------:R-:W-:Y:S01]  /*0f20*/  DFMA R74, R38, -UR22, R74 ;  /* 0x80000016264a7c2b */ /* 0x000fe2000800004a */
[----:B------:R-:W-:Y:S01]  /*0f30*/  UMOV UR22, 0x95e61960 ;  /* 0x95e6196000167882 */ /* 0x000fe20000000000 */
[----:B------:R-:W-:-:S06]  /*0f40*/  UMOV UR23, 0x404e8813 ;  /* 0x404e881300177882 */ /* 0x000fcc0000000000 */
[----:B------:R-:W-:Y:S01]  /*0f50*/  DFMA R74, R36, UR22, R74 ;  /* 0x00000016244a7c2b */ /* 0x000fe2000800004a */
[----:B------:R-:W-:Y:S01]  /*0f60*/  UMOV UR22, 0xfa9cda55 ;  /* 0xfa9cda5500167882 */ /* 0x000fe20000000000 */
[----:B------:R-:W-:-:S06]  /*0f70*/  UMOV UR23, 0x40304892 ;  /* 0x4030489200177882 */ /* 0x000fcc0000000000 */
[----:B--2---:R-:W-:-:S08]  /*0f80*/  DFMA R74, R2, -UR22, R74 ;  /* 0x80000016024a7c2b */ /* 0x004fd0000800004a */
[----:B------:R-:W-:-:S08]  /*0f90*/  DFMA R74, R34, UR28, R74 ;  /* 0x0000001c224a7c2b */ /* 0x000fd0000800004a */
[----:B----4-:R-:W-:-:S08]  /*0fa0*/  DFMA R74, R30, -UR24, R74 ;  /* 0x800000181e4a7c2b */ /* 0x010fd0000800004a */
[----:B---3--:R-:W-:-:S08]  /*0fb0*/  DFMA R74, R16, UR30, R74 ;  /* 0x0000001e104a7c2b */ /* 0x008fd0000800004a */
[----:B-----5:R-:W-:Y:S01]  /*0fc0*/  DFMA R74, R10, -UR22, R74 ;  /* 0x800000160a4a7c2b */ /* 0x020fe2000800004a */
[----:B------:R-:W-:Y:S01]  /*0fd0*/  UMOV UR22, 0xb0b342ad ;  /* 0xb0b342ad00167882 */ /* 0x000fe20000000000 */
[----:B------:R-:W-:-:S06]  /*0fe0*/  UMOV UR23, 0x3ff29c15 ;  /* 0x3ff29c1500177882 */ /* 0x000fcc0000000000 */
[----:B------:R-:W-:Y:S01]  /*0ff0*/  DFMA R28, R28, UR22, R74 ;  /* 0x000000161c1c7c2b */ /* 0x000fe2000800004a */
[----:B------:R-:W-:Y:S01]  /*1000*/  UMOV UR22, 0x3dfe5dd2 ;  /* 0x3dfe5dd200167882 */ /* 0x000fe20000000000 */
[----:B------:R-:W-:Y:S02]  /*1010*/  UMOV UR23, 0x3fed3199 ;  /* 0x3fed319900177882 */ /* 0x000fe40000000000 */
[----:B0-----:R-:W-:Y:S01]  /*1020*/  DMUL R26, R22, -UR22 ;  /* 0x80000016161a7c28 */ /* 0x001fe20008000000 */
[----:B------:R-:W-:-:S07]  /*1030*/  UMOV UR23, 0x3fdd3199 ;  /* 0x3fdd319900177882 */ /* 0x000fce0000000000 */
[----:B------:R-:W-:Y:S01]  /*1040*/  DFMA R26, R32, -UR22, R26 ;  /* 0x80000016201a7c2b */ /* 0x000fe2000800001a */
[----:B------:R-:W-:Y:S01]  /*1050*/  UMOV UR22, 0xaa1e77f8 ;  /* 0xaa1e77f800167882 */ /* 0x000fe20000000000 */
[----:B------:R-:W-:-:S06]  /*1060*/  UMOV UR23, 0x402b5e7f ;  /* 0x402b5e7f00177882 */ /* 0x000fcc0000000000 */
[----:B------:R-:W-:-:S08]  /*1070*/  DFMA R26, R24, UR22, R26 ;  /* 0x00000016181a7c2b */ /* 0x000fd0000800001a */
[----:B------:R-:W-:Y:S01]  /*1080*/  DFMA R26, R6, UR22, R26 ;  /* 0x00000016061a7c2b */ /* 0x000fe2000800001a */
[----:B------:R-:W-:Y:S01]  /*1090*/  UMOV UR22, 0xc6befaa4 ;  /* 0xc6befaa400167882 */ /* 0x000fe20000000000 */
[----:B------:R-:W-:-:S06]  /*10a0*/  UMOV UR23, 0x40423eff ;  /* 0x40423eff00177882 */ /* 0x000fcc0000000000 */
        /* <DEDUP_REMOVED lines=14> */
[----:B------:R-:W-:-:S06]  /*1190*/  UMOV UR27, 0x3fde9e60 ;  /* 0x3fde9e60001b7882 */ /* 0x000fcc0000000000 */
[----:B------:R-:W-:Y:S01]  /*11a0*/  DFMA R26, R32, UR26, -R26 ;  /* 0x0000001a201a7c2b */ /* 0x000fe2000800081a */
        /* <DEDUP_REMOVED lines=11> */
[----:B------:R-:W-:Y:S01]  /*1260*/  UMOV UR34, 0xb99a141a ;  /* 0xb99a141a00227882 */ /* 0x000fe20000000000 */
[----:B------:R-:W-:-:S04]  /*1270*/  UMOV UR35, 0x3fe108de ;  /* 0x3fe108de00237882 */ /* 0x000fc80000000000 */
[----:B------:R-:W-:Y:S02]  /*1280*/  DFMA R4, R4, UR32, R26 ;  /* 0x0000002004047c2b */ /* 0x000fe4000800001a */
[----:B------:R-:W-:Y:S01]  /*1290*/  DMUL R26, R32, UR34 ;  /* 0x00000022201a7c28 */ /* 0x000fe20008000000 */
[----:B------:R-:W-:Y:S01]  /*12a0*/  UMOV UR22, 0xc4cda32e ;  /* 0xc4cda32e00167882 */ /* 0x000fe20000000000 */
[----:B------:R-:W-:-:S06]  /*12b0*/  UMOV UR23, 0x401dcf85 ;  /* 0x401dcf8500177882 */ /* 0x000fcc0000000000 */
[----:B------:R-:W-:-:S08]  /*12c0*/  DFMA R26, R22, UR22, -R26 ;  /* 0x00000016161a7c2b */ /* 0x000fd0000800081a */
[----:B------:R-:W-:Y:S01]  /*12d0*/  DFMA R26, R24, UR22, R26 ;  /* 0x00000016181a7c2b */ /* 0x000fe2000800001a */
[----:B------:R-:W-:Y:S01]  /*12e0*/  UMOV UR22, 0x40b9bc37 ;  /* 0x40b9bc3700167882 */ /* 0x000fe20000000000 */
[----:B------:R-:W-:Y:S02]  /*12f0*/  UMOV UR23, 0x403468f2 ;  /* 0x403468f200177882 */ /* 0x000fe40000000000 */
[----:B------:R-:W-:Y:S01]  /*1300*/  DMUL R22, R22, UR22 ;  /* 0x0000001616167c28 */ /* 0x000fe20008000000 */
[----:B------:R-:W-:Y:S01]  /*1310*/  UMOV UR38, 0xd444d1 ;  /* 0x00d444d100267882 */ /* 0x000fe20000000000 */
[----:B------:R-:W-:Y:S01]  /*1320*/  UMOV UR39, 0x3fe7535e ;  /* 0x3fe7535e00277882 */ /* 0x000fe20000000000 */
[----:B------:R-:W-:Y:S01]  /*1330*/  UMOV UR22, 0x6880c8f9 ;  /* 0x6880c8f900167882 */ /* 0x000fe20000000000 */
[----:B------:R-:W-:-:S04]  /*1340*/  UMOV UR23, 0x405bf28d ;  /* 0x405bf28d00177882 */ /* 0x000fc80000000000 */
[----:B------:R-:W-:Y:S02]  /*1350*/  DFMA R22, R32, UR38, -R22 ;  /* 0x0000002620167c2b */ /* 0x000fe40008000816 */
[----:B------:R-:W-:Y:S01]  /*1360*/  DFMA R26, R6, -UR22, R26 ;  /* 0x80000016061a7c2b */ /* 0x000fe2000800001a */
        /* <DEDUP_REMOVED lines=8> */
[----:B------:R-:W-:Y:S01]  /*13f0*/  UMOV UR36, 0xc4cda32e ;  /* 0xc4cda32e00247882 */ /* 0x000fe20000000000 */
[----:B------:R-:W-:Y:S01]  /*1400*/  DFMA R2, R34, UR22, R2 ;  /* 0x0000001622027c2b */ /* 0x000fe20008000002 */
[----:B------:R-:W-:-:S02]  /*1410*/  UMOV UR37, 0x401dcf85 ;  /* 0x401dcf8500257882 */ /* 0x000fc40000000000 */
[----:B------:R-:W-:Y:S01]  /*1420*/  DFMA R26, R40, -UR36, R26 ;  /* 0x80000024281a7c2b */ /* 0x000fe2000800001a */
[----:B------:R-:W-:Y:S01]  /*1430*/  UMOV UR22, 0x40b9bc37 ;  /* 0x40b9bc3700167882 */ /* 0x000fe20000000000 */
[----:B------:R-:W-:Y:S01]  /*1440*/  UMOV UR23, 0x403468f2 ;  /* 0x403468f200177882 */ /* 0x000fe20000000000 */
[----:B------:R-:W-:Y:S02]  /*1450*/  DFMA R4, R38, UR30, R4 ;  /* 0x0000001e26047c2b */ /* 0x000fe40008000004 */
[----:B------:R-:W-:Y:S01]  /*1460*/  DFMA R22, R40, -UR22, R22 ;  /* 0x8000001628167c2b */ /* 0x000fe20008000016 */
[----:B------:R-:W-:Y:S01]  /*1470*/  UMOV UR30, 0x6880c8f9 ;  /* 0x6880c8f9001e7882 */ /* 0x000fe20000000000 */
[----:B------:R-:W-:Y:S01]  /*1480*/  DFMA R6, R30, -UR24, R2 ;  /* 0x800000181e067c2b */ /* 0x000fe20008000002 */
[----:B------:R-:W-:Y:S02]  /*1490*/  UMOV UR31, 0x405bf28d ;  /* 0x405bf28d001f7882 */ /* 0x000fe40000000000 */
[----:B------:R-:W-:Y:S01]  /*14a0*/  DFMA R26, R38, UR30, R26 ;  /* 0x0000001e261a7c2b */ /* 0x000fe2000800001a */
[----:B------:R-:W-:Y:S01]  /*14b0*/  UMOV UR30, 0x526e7022 ;  /* 0x526e7022001e7882 */ /* 0x000fe20000000000 */
[----:B------:R-:W-:Y:S01]  /*14c0*/  UMOV UR31, 0x405cb47a ;  /* 0x405cb47a001f7882 */ /* 0x000fe20000000000 */
[----:B------:R-:W-:Y:S01]  /*14d0*/  UMOV UR24, 0xc6befaa4 ;  /* 0xc6befaa400187882 */ /* 0x000fe20000000000 */
[----:B------:R-:W-:Y:S01]  /*14e0*/  DFMA R36, R36, -UR30, R4 ;  /* 0x8000001e24247c2b */ /* 0x000fe20008000004 */
[----:B------:R-:W-:Y:S01]  /*14f0*/  UMOV UR25, 0x40423eff ;  /* 0x40423eff00197882 */ /* 0x000fe20000000000 */
[----:B------:R-:W-:-:S02]  /*1500*/  DFMA R2, R34, UR38, R22 ;  /* 0x0000002622027c2b */ /* 0x000fc40008000016 */
[----:B------:R-:W-:Y:S02]  /*1510*/  DFMA R22, R16, UR24, R6 ;  /* 0x0000001810167c2b */ /* 0x000fe40008000006 */
[----:B------:R-:W-:Y:S01]  /*1520*/  DMUL R6, R50, UR10 ;  /* 0x0000000a32067c28 */ /* 0x000fe20008000000 */
[----:B------:R-:W-:Y:S01]  /*1530*/  UMOV UR10, 0x3dfe5dd0 ;  /* 0x3dfe5dd0000a7882 */ /* 0x000fe20000000000 */
[----:B------:R-:W-:Y:S01]  /*1540*/  DFMA R36, R34, UR26, R36 ;  /* 0x0000001a22247c2b */ /* 0x000fe20008000024 */
[----:B------:R-:W-:Y:S01]  /*1550*/  UMOV UR11, 0x402d3199 ;  /* 0x402d3199000b7882 */ /* 0x000fe20000000000 */
[----:B------:R-:W-:Y:S01]  /*1560*/  UMOV UR26, 0xaa846684 ;  /* 0xaa846684001a7882 */ /* 0x000fe20000000000 */
[----:B------:R-:W-:Y:S01]  /*1570*/  UMOV UR27, 0x400da579 ;  /* 0x400da579001b7882 */ /* 0x000fe20000000000 */
[----:B------:R-:W-:Y:S02]  /*1580*/  DFMA R10, R10, -UR10, R22 ;  /* 0x8000000a0a0a7c2b */ /* 0x000fe40008000016 */
[----:B------:R-:W-:-:S02]  /*1590*/  DMUL R22, R50, UR26 ;  /* 0x0000001a32167c28 */ /* 0x000fc40008000000 */
[C---:B------:R-:W-:Y:S01]  /*15a0*/  DFMA R6, R54.reuse, -UR12, -R6 ;  /* 0x8000000c36067c2b */ /* 0x040fe20008000806 */
[----:B------:R-:W-:Y:S01]  /*15b0*/  UMOV UR10, 0xbd80466e ;  /* 0xbd80466e000a7882 */ /* 0x000fe20000000000 */
[----:B------:R-:W-:Y:S02]  /*15c0*/  UMOV UR11, 0x400b996a ;  /* 0x400b996a000b7882 */ /* 0x000fe40000000000 */
[C---:B------:R-:W-:Y:S02]  /*15d0*/  DMUL R24, R54.reuse, UR10 ;  /* 0x0000000a36187c28 */ /* 0x040fe40008000000 */
[----:B------:R-:W-:Y:S02]  /*15e0*/  DFMA R22, R54, UR26, -R22 ;  /* 0x0000001a36167c2b */ /* 0x000fe40008000816 */
[----:B------:R-:W-:Y:S01]  /*15f0*/  DFMA R6, R58, UR14, R6 ;  /* 0x0000000e3a067c2b */ /* 0x000fe20008000006 */
[----:B------:R-:W-:Y:S01]  /*1600*/  UMOV UR10, 0x15304f3b ;  /* 0x15304f3b000a7882 */ /* 0x000fe20000000000 */
[----:B------:R-:W-:Y:S01]  /*1610*/  UMOV UR11, 0x403f0c98 ;  /* 0x403f0c98000b7882 */ /* 0x000fe20000000000 */
[----:B------:R-:W-:Y:S01]  /*1620*/  UMOV UR26, 0x61169a52 ;  /* 0x61169a52001a7882 */ /* 0x000fe20000000000 */
[----:B------:R-:W-:Y:S01]  /*1630*/  UMOV UR27, 0x404e9d6b ;  /* 0x404e9d6b001b7882 */ /* 0x000fe20000000000 */
[C---:B------:R-:W-:Y:S01]  /*1640*/  DFMA R24, R50.reuse, UR10, -R24 ;  /* 0x0000000a32187c2b */ /* 0x040fe20008000818 */
[----:B------:R-:W-:Y:S01]  /*1650*/  UMOV UR10, 0xe190019 ;  /* 0x0e190019000a7882 */ /* 0x000fe20000000000 */
[----:B------:R-:W-:Y:S01]  /*1660*/  DMUL R50, R50, UR26 ;  /* 0x0000001a32327c28 */ /* 0x000fe20008000000 */
[----:B------:R-:W-:Y:S01]  /*1670*/  UMOV UR11, 0x4038b490 ;  /* 0x4038b490000b7882 */ /* 0x000fe20000000000 */
[----:B------:R-:W-:-:S02]  /*1680*/  DFMA R6, R62, -UR16, R6 ;  /* 0x800000103e067c2b */ /* 0x000fc40008000006 */
[----:B------:R-:W-:Y:S01]  /*1690*/  DFMA R22, R58, -UR10, R22 ;  /* 0x8000000a3a167c2b */ /* 0x000fe20008000016 */
[----:B------:R-:W-:Y:S01]  /*16a0*/  UMOV UR10, 0xd444d1 ;  /* 0x00d444d1000a7882 */ /* 0x000fe20000000000 */
[----:B------:R-:W-:Y:S02]  /*16b0*/  UMOV UR11, 0x4007535e ;  /* 0x4007535e000b7882 */ /* 0x000fe40000000000 */
[----:B------:R-:W-:Y:S01]  /*16c0*/  DFMA R50, R54, UR10, -R50 ;  /* 0x0000000a36327c2b */ /* 0x000fe20008000832 */
[----:B------:R-:W-:Y:S01]  /*16d0*/  UMOV UR10, 0xa92c012 ;  /* 0x0a92c012000a7882 */ /* 0x000fe20000000000 */
[----:B------:R-:W-:Y:S01]  /*16e0*/  UMOV UR11, 0x4032876c ;  /* 0x4032876c000b7882 */ /* 0x000fe20000000000 */
[----:B------:R-:W-:Y:S02]  /*16f0*/  DFMA R6, R64, UR18, R6 ;  /* 0x0000001240067c2b */ /* 0x000fe40008000006 */
[----:B------:R-:W-:Y:S01]  /*1700*/  DFMA R22, R62, -UR10, R22 ;  /* 0x8000000a3e167c2b */ /* 0x000fe20008000016 */
[----:B------:R-:W-:Y:S01]  /*1710*/  UMOV UR10, 0xbd80466c ;  /* 0xbd80466c000a7882 */ /* 0x000fe20000000000 */
[----:B------:R-:W-:-:S02]  /*1720*/  UMOV UR11, 0x402b996a ;  /* 0x402b996a000b7882 */ /* 0x000fc40000000000 */
[----:B------:R-:W-:Y:S01]  /*1730*/  DFMA R24, R58, UR10, R24 ;  /* 0x0000000a3a187c2b */ /* 0x000fe20008000018 */
[----:B------:R-:W-:Y:S01]  /*1740*/  UMOV UR10, 0xe190019 ;  /* 0x0e190019000a7882 */ /* 0x000fe20000000000 */
[----:B------:R-:W-:Y:S01]  /*1750*/  UMOV UR11, 0x4048b490 ;  /* 0x4048b490000b7882 */ /* 0x000fe20000000000 */
[----:B------:R-:W-:Y:S02]  /*1760*/  DFMA R4, R34, UR34, R26 ;  /* 0x0000002222047c2b */ /* 0x000fe4000800001a */
[----:B------:R-:W-:Y:S02]  /*1770*/  DFMA R22, R64, UR10, R22 ;  /* 0x0000000a40167c2b */ /* 0x000fe40008000016 */
[----:B------:R-:W-:Y:S01]  /*1780*/  DFMA R6, R66, -UR20, R6 ;  /* 0x8000001442067c2b */ /* 0x000fe20008000006 */
[----:B------:R-:W-:Y:S01]  /*1790*/  UMOV UR10, 0xb6702c05 ;  /* 0xb6702c05000a7882 */ /* 0x000fe20000000000 */
[----:B------:R-:W-:Y:S02]  /*17a0*/  UMOV UR11, 0x40313fe2 ;  /* 0x40313fe2000b7882 */ /* 0x000fe40000000000 */
[----:B------:R-:W-:Y:S01]  /*17b0*/  DFMA R24, R62, UR10, R24 ;  /* 0x0000000a3e187c2b */ /* 0x000fe20008000018 */
[----:B------:R-:W-:Y:S01]  /*17c0*/  UMOV UR10, 0x71ad99ac ;  /* 0x71ad99ac000a7882 */ /* 0x000fe20000000000 */
[----:B------:R-:W-:Y:S01]  /*17d0*/  UMOV UR11, 0x4033c3a6 ;  /* 0x4033c3a6000b7882 */ /* 0x000fe20000000000 */
[----:B------:R-:W-:-:S02]  /*17e0*/  DFMA R36, R30, -UR28, R36 ;  /* 0x8000001c1e247c2b */ /* 0x000fc40008000024 */
[----:B------:R-:W-:Y:S02]  /*17f0*/  DFMA R22, R66, UR10, R22 ;  /* 0x0000000a42167c2b */ /* 0x000fe40008000016 */
[----:B------:R-:W-:Y:S02]  /*1800*/  DFMA R6, R68, -UR12, R6 ;  /* 0x8000000c44067c2b */ /* 0x000fe40008000006 */
[----:B------:R-:W-:Y:S01]  /*1810*/  DFMA R30, R30, -UR36, R4 ;  /* 0x800000241e1e7c2b */ /* 0x000fe20008000004 */
[----:B------:R-:W-:Y:S01]  /*1820*/  UMOV UR10, 0xb6702c04 ;  /* 0xb6702c04000a7882 */ /* 0x000fe20000000000 */
[----:B------:R-:W0:Y:S01]  /*1830*/  LDC.64 R4, c[0x0][0x380] ;  /* 0x0000e000ff047b82 */ /* 0x000e220000000a00 */
[----:B------:R-:W-:Y:S02]  /*1840*/  UMOV UR11, 0x40613fe2 ;  /* 0x40613fe2000b7882 */ /* 0x000fe40000000000 */
[----:B------:R-:W-:Y:S01]  /*1850*/  DFMA R24, R64, -UR10, R24 ;  /* 0x8000000a40187c2b */ /* 0x000fe20008000018 */
[----:B------:R-:W-:Y:S01]  /*1860*/  UMOV UR10, 0x3fe34ce5 ;  /* 0x3fe34ce5000a7882 */ /* 0x000fe20000000000 */
[----:B------:R-:W-:Y:S01]  /*1870*/  UMOV UR11, 0x40263c1b ;  /* 0x40263c1b000b7882 */ /* 0x000fe20000000000 */
[----:B------:R-:W-:-:S02]  /*1880*/  DFMA R6, R70, UR14, R6 ;  /* 0x0000000e46067c2b */ /* 0x000fc40008000006 */
[C---:B------:R-:W-:Y:S01]  /*1890*/  DFMA R22, R68.reuse, -UR10, R22 ;  /* 0x8000000a44167c2b */ /* 0x040fe20008000016 */
[----:B------:R-:W-:Y:S01]  /*18a0*/  UMOV UR10, 0xb6702c05 ;  /* 0xb6702c05000a7882 */ /* 0x000fe20000000000 */
[----:B------:R-:W-:Y:S01]  /*18b0*/  UMOV UR11, 0x40313fe2 ;  /* 0x40313fe2000b7882 */ /* 0x000fe20000000000 */
[----:B------:R-:W-:Y:S01]  /*18c0*/  UMOV UR16, 0xd0e82b45 ;  /* 0xd0e82b4500107882 */ /* 0x000fe20000000000 */
[----:B------:R-:W-:Y:S01]  /*18d0*/  DFMA R24, R68, -UR10, R24 ;  /* 0x8000000a44187c2b */ /* 0x000fe20008000018 */
[----:B------:R-:W-:Y:S01]  /*18e0*/  UMOV UR17, 0x4059832e ;  /* 0x4059832e00117882 */ /* 0x000fe20000000000 */
[----:B------:R-:W-:Y:S01]  /*18f0*/  UMOV UR10, 0xa92c013 ;  /* 0x0a92c013000a7882 */ /* 0x000fe20000000000 */
[----:B------:R-:W-:Y:S01]  /*1900*/  UMOV UR11, 0x4052876c ;  /* 0x4052876c000b7882 */ /* 0x000fe20000000000 */
[----:B------:R-:W-:Y:S02]  /*1910*/  DFMA R50, R62, UR16, R50 ;  /* 0x000000103e327c2b */ /* 0x000fe40008000032 */
[----:B------:R-:W-:-:S02]  /*1920*/  DFMA R22, R70, UR10, R22 ;  /* 0x0000000a46167c2b */ /* 0x000fc40008000016 */
[----:B------:R-:W-:Y:S01]  /*1930*/  DFMA R6, R48, -UR20, R6 ;  /* 0x8000001430067c2b */ /* 0x000fe20008000006 */
[----:B------:R-:W-:Y:S01]  /*1940*/  UMOV UR10, 0xb6702c05 ;  /* 0xb6702c05000a7882 */ /* 0x000fe20000000000 */
[----:B------:R-:W-:Y:S01]  /*1950*/  UMOV UR11, 0x40513fe2 ;  /* 0x40513fe2000b7882 */ /* 0x000fe20000000000 */
[----:B------:R-:W-:Y:S01]  /*1960*/  IADD3 R47, PT, PT, R47, UR5, R0 ;  /* 0x000000052f2f7c10 */ /* 0x000fe2000fffe000 */
[----:B------:R-:W-:Y:S01]  /*1970*/  DFMA R24, R70, UR10, R24 ;  /* 0x0000000a46187c2b */ /* 0x000fe20008000018 */
[----:B------:R-:W-:Y:S01]  /*1980*/  UMOV UR24, 0x890ce401 ;  /* 0x890ce40100187882 */ /* 0x000fe20000000000 */
[----:B------:R-:W-:Y:S01]  /*1990*/  UMOV UR25, 0x401bea20 ;  /* 0x401bea2000197882 */ /* 0x000fe20000000000 */
[----:B------:R-:W-:Y:S01]  /*19a0*/  UMOV UR10, 0xaa846684 ;  /* 0xaa846684000a7882 */ /* 0x000fe20000000000 */
[----:B------:R-:W-:Y:S01]  /*19b0*/  UMOV UR11, 0x404da579 ;  /* 0x404da579000b7882 */ /* 0x000fe20000000000 */
[----:B------:R-:W-:Y:S02]  /*19c0*/  DFMA R14, R52, UR24, R14 ;  /* 0x00000018340e7c2b */ /* 0x000fe4000800000e */
[----:B------:R-:W-:-:S02]  /*19d0*/  DFMA R16, R16, UR32, R36 ;  /* 0x0000002010107c2b */ /* 0x000fc40008000024 */
        /* <DEDUP_REMOVED lines=22> */
.L_x_35:
        /* <DEDUP_REMOVED lines=12> */
.L_x_121:


//--------------------- .text._Z22right_cart2sph_inplaceILi7EEvPdiii --------------------------
	.section	.text._Z22right_cart2sph_inplaceILi7EEvPdiii,"ax",@progbits
	.align	128
.text._Z22right_cart2sph_inplaceILi7EEvPdiii:
        .type           _Z22right_cart2sph_inplaceILi7EEvPdiii,@function
        .size           _Z22right_cart2sph_inplaceILi7EEvPdiii,(.L_x_122 - _Z22right_cart2sph_inplaceILi7EEvPdiii)
        .other          _Z22right_cart2sph_inplaceILi7EEvPdiii,@"STO_CUDA_ENTRY STV_DEFAULT"
_Z22right_cart2sph_inplaceILi7EEvPdiii:
        /* <DEDUP_REMOVED lines=13> */
[----:B------:R-:W0:Y:S01]  /*00d0*/  LDCU UR5, c[0x0][0x390] ;  /* 0x00007200ff0577ac */ /* 0x000e220008000800 */
[----:B------:R-:W-:Y:S02]  /*00e0*/  IMAD R51, R51, UR4, RZ ;  /* 0x0000000433337c24 */ /* 0x000fe4000f8e02ff */
[----:B------:R-:W-:Y:S01]  /*00f0*/  IMAD R0, R0, 0x24, RZ ;  /* 0x0000002400007824 */ /* 0x000fe200078e02ff */
[----:B------:R-:W1:Y:S02]  /*0100*/  LDCU.64 UR10, c[0x0][0x380] ;  /* 0x00007000ff0a77ac */ /* 0x000e640008000a00 */
[----:B------:R-:W-:Y:S01]  /*0110*/  SHF.R.S32.HI R2, RZ, 0x1f, R51 ;  /* 0x0000001fff027819 */ /* 0x000fe20000011433 */
[----:B------:R-:W2:Y:S01]  /*0120*/  LDCU.64 UR6, c[0x0][0x358] ;  /* 0x00006b00ff0677ac */ /* 0x000ea20008000a00 */
[----:B0-----:R-:W-:Y:S02]  /*0130*/  USHF.R.S32.HI UR8, URZ, 0x1f, UR5 ;  /* 0x0000001fff087899 */ /* 0x001fe40008011405 */
[----:B------:R-:W-:-:S04]  /*0140*/  IADD3 R3, P0, P1, R51, UR5, R0 ;  /* 0x0000000533037c10 */ /* 0x000fc8000f91e000 */
[----:B------:R-:W-:Y:S02]  /*0150*/  IADD3.X R2, PT, PT, R2, UR8, RZ, P0, P1 ;  /* 0x0000000802027c10 */ /* 0x000fe400087e24ff */
[----:B-1----:R-:W-:-:S04]  /*0160*/  LEA R26, P0, R3, UR10, 0x3 ;  /* 0x0000000a031a7c11 */ /* 0x002fc8000f8018ff */
[----:B------:R-:W-:-:S05]  /*0170*/  LEA.HI.X R27, R3, UR11, R2, 0x3, P0 ;  /* 0x0000000b031b7c11 */ /* 0x000fca00080f1c02 */
[----:B--2---:R-:W2:Y:S04]  /*0180*/  LDG.E.64 R56, desc[UR6][R26.64+0x58] ;  /* 0x000058061a387981 */ /* 0x004ea8000c1e1b00 */
        /* <DEDUP_REMOVED lines=47> */
[----:B--2---:R-:W-:Y:S01]  /*0480*/  DMUL R22, R56, UR8 ;  /* 0x0000000838167c28 */ /* 0x004fe20008000000 */
[----:B------:R-:W-:Y:S01]  /*0490*/  UMOV UR8, 0xc7816ab2 ;  /* 0xc7816ab200087882 */ /* 0x000fe20000000000 */
[----:B------:R-:W-:Y:S01]  /*04a0*/  UMOV UR9, 0x404a75a8 ;  /* 0x404a75a800097882 */ /* 0x000fe20000000000 */
[----:B---3--:R-:W-:-:S05]  /*04b0*/  DMUL R58, R44, UR10 ;  /* 0x0000000a2c3a7c28 */ /* 0x008fca0008000000 */
[----:B------:R-:W-:Y:S02]  /*04c0*/  DFMA R22, R44, UR12, R22 ;  /* 0x0000000c2c167c2b */ /* 0x000fe40008000016 */
[----:B------:R-:W-:Y:S01]  /*04d0*/  DMUL R56, R56, -UR8 ;  /* 0x8000000838387c28 */ /* 0x000fe20008000000 */
[----:B------:R-:W-:Y:S01]  /*04e0*/  UMOV UR8, 0xdff898b ;  /* 0x0dff898b00087882 */ /* 0x000fe20000000000 */
[----:B------:R-:W-:-:S04]  /*04f0*/  UMOV UR9, 0x4044c1b2 ;  /* 0x4044c1b200097882 */ /* 0x000fc80000000000 */
[C---:B----4-:R-:W-:Y:S02]  /*0500*/  DFMA R22, R46.reuse, -UR14, R22 ;  /* 0x8000000e2e167c2b */ /* 0x050fe40008000016 */
[----:B------:R-:W-:Y:S01]  /*0510*/  DFMA R46, R46, UR8, -R58 ;  /* 0x000000082e2e7c2b */ /* 0x000fe2000800083a */
[----:B------:R-:W-:Y:S01]  /*0520*/  UMOV UR8, 0x229b4cd5 ;  /* 0x229b4cd500087882 */ /* 0x000fe20000000000 */
[----:B------:R-:W-:Y:S02]  /*0530*/  UMOV UR9, 0x402fc064 ;  /* 0x402fc06400097882 */ /* 0x000fe40000000000 */
[----:B------:R-:W-:Y:S02]  /*0540*/  DFMA R44, R44, UR8, R56 ;  /* 0x000000082c2c7c2b */ /* 0x000fe40008000038 */
[C---:B-----5:R-:W-:Y:S02]  /*0550*/  DFMA R56, R10.reuse, UR12, R22 ;  /* 0x0000000c0a387c2b */ /* 0x060fe40008000016 */
[----:B------:R-:W-:-:S04]  /*0560*/  DFMA R46, R10, UR10, R46 ;  /* 0x0000000a0a2e7c2b */ /* 0x000fc8000800002e */
[----:B------:R-:W-:Y:S01]  /*0570*/  DFMA R10, R10, UR8, R44 ;  /* 0x000000080a0a7c2b */ /* 0x000fe2000800002c */
[----:B------:R-:W-:Y:S01]  /*0580*/  UMOV UR8, 0xdff898b ;  /* 0x0dff898b00087882 */ /* 0x000fe20000000000 */
[----:B------:R-:W-:Y:S01]  /*0590*/  UMOV UR9, 0x4004c1b2 ;  /* 0x4004c1b200097882 */ /* 0x000fe20000000000 */
[----:B------:R-:W-:Y:S01]  /*05a0*/  UMOV UR10, 0xdff898b ;  /* 0x0dff898b000a7882 */ /* 0x000fe20000000000 */
[----:B------:R-:W-:Y:S01]  /*05b0*/  DMUL R44, R36, UR8 ;  /* 0x00000008242c7c28 */ /* 0x000fe20008000000 */
[----:B------:R-:W-:Y:S02]  /*05c0*/  UMOV UR11, 0x4044c1b2 ;  /* 0x4044c1b2000b7882 */ /* 0x000fe40000000000 */
[C---:B------:R-:W-:Y:S01]  /*05d0*/  DFMA R22, R20.reuse, -UR10, R46 ;  /* 0x8000000a14167c2b */ /* 0x040fe2000800002e */
[----:B------:R-:W-:Y:S01]  /*05e0*/  UMOV UR10, 0x1f6cab6a ;  /* 0x1f6cab6a000a7882 */ /* 0x000fe20000000000 */
[----:B------:R-:W-:Y:S01]  /*05f0*/  DFMA R20, R20, -UR14, R56 ;  /* 0x8000000e14147c2b */ /* 0x000fe20008000038 */
[----:B------:R-:W-:Y:S01]  /*0600*/  UMOV UR11, 0x4002c66b ;  /* 0x4002c66b000b7882 */ /* 0x000fe20000000000 */
[----:B------:R-:W-:Y:S01]  /*0610*/  UMOV UR14, 0x5616e25c ;  /* 0x5616e25c000e7882 */ /* 0x000fe20000000000 */
[----:B------:R-:W-:Y:S01]  /*0620*/  UMOV UR15, 0x3ff5adf9 ;  /* 0x3ff5adf9000f7882 */ /* 0x000fe20000000000 */
[----:B------:R-:W-:-:S02]  /*0630*/  DMUL R56, R54, UR10 ;  /* 0x0000000a36387c28 */ /* 0x000fc40008000000 */
[C---:B------:R-:W-:Y:S02]  /*0640*/  DMUL R46, R54.reuse, UR14 ;  /* 0x0000000e362e7c28 */ /* 0x040fe40008000000 */
[C---:B------:R-:W-:Y:S01]  /*0650*/  DFMA R44, R54.reuse, UR8, -R44 ;  /* 0x00000008362c7c2b */ /* 0x040fe2000800082c */
[----:B------:R-:W-:Y:S01]  /*0660*/  UMOV UR8, 0x96e00281 ;  /* 0x96e0028100087882 */ /* 0x000fe20000000000 */
[----:B------:R-:W-:Y:S02]  /*0670*/  UMOV UR9, 0x4038c02d ;  /* 0x4038c02d00097882 */ /* 0x000fe40000000000 */
[----:B------:R-:W-:Y:S01]  /*0680*/  DMUL R54, R54, UR8 ;  /* 0x0000000836367c28 */ /* 0x000fe20008000000 */
[----:B------:R-:W-:Y:S01]  /*0690*/  UMOV UR8, 0xbf4f3418 ;  /* 0xbf4f341800087882 */ /* 0x000fe20000000000 */
[----:B------:R-:W-:Y:S01]  /*06a0*/  UMOV UR9, 0x3ff687b3 ;  /* 0x3ff687b300097882 */ /* 0x000fe20000000000 */
[C---:B------:R-:W-:Y:S02]  /*06b0*/  DFMA R46, R36.reuse, -UR16, -R46 ;  /* 0x80000010242e7c2b */ /* 0x040fe4000800082e */
[C---:B------:R-:W-:Y:S01]  /*06c0*/  DFMA R56, R36.reuse, UR8, R56 ;  /* 0x0000000824387c2b */ /* 0x040fe20008000038 */
[----:B------:R-:W-:Y:S01]  /*06d0*/  UMOV UR8, 0x45800201 ;  /* 0x4580020100087882 */ /* 0x000fe20000000000 */
[----:B------:R-:W-:Y:S01]  /*06e0*/  UMOV UR9, 0x4013ccf1 ;  /* 0x4013ccf100097882 */ /* 0x000fe20000000000 */
[----:B------:R-:W-:Y:S01]  /*06f0*/  UMOV UR10, 0xaf23011e ;  /* 0xaf23011e000a7882 */ /* 0x000fe20000000000 */
[----:B------:R-:W-:Y:S01]  /*0700*/  DFMA R54, R36, UR8, -R54 ;  /* 0x0000000824367c2b */ /* 0x000fe20008000836 */
[----:B------:R-:W-:Y:S01]  /*0710*/  UMOV UR8, 0x14ff4e50 ;  /* 0x14ff4e5000087882 */ /* 0x000fe20000000000 */
[----:B------:R-:W-:Y:S01]  /*0720*/  UMOV UR9, 0x403f228b ;  /* 0x403f228b00097882 */ /* 0x000fe20000000000 */
[----:B------:R-:W-:Y:S01]  /*0730*/  UMOV UR11, 0x403c29a0 ;  /* 0x403c29a0000b7882 */ /* 0x000fe20000000000 */
[----:B------:R-:W-:-:S02]  /*0740*/  DFMA R44, R40, UR8, R44 ;  /* 0x00000008282c7c2b */ /* 0x000fc4000800002c */
[C---:B------:R-:W-:Y:S02]  /*0750*/  DFMA R56, R40.reuse, -UR10, R56 ;  /* 0x8000000a28387c2b */ /* 0x040fe40008000038 */
        /* <DEDUP_REMOVED lines=13> */
[----:B------:R-:W-:Y:S01]  /*0830*/  DFMA R36, R30, -UR26, -R36 ;  /* 0x8000001a1e247c2b */ /* 0x000fe20008000824 */
[----:B------:R-:W-:Y:S01]  /*0840*/  UMOV UR10, 0x1f6cab69 ;  /* 0x1f6cab69000a7882 */ /* 0x000fe20000000000 */
[----:B------:R-:W-:Y:S01]  /*0850*/  DFMA R46, R6, UR8, R54 ;  /* 0x00000008062e7c2b */ /* 0x000fe20008000036 */
[----:B------:R-:W-:Y:S01]  /*0860*/  UMOV UR11, 0x4032c66b ;  /* 0x4032c66b000b7882 */ /* 0x000fe20000000000 */
[----:B------:R-:W-:Y:S01]  /*0870*/  UMOV UR8, 0x14ff4e50 ;  /* 0x14ff4e5000087882 */ /* 0x000fe20000000000 */
[----:B------:R-:W-:Y:S01]  /*0880*/  UMOV UR9, 0x404f228b ;  /* 0x404f228b00097882 */ /* 0x000fe20000000000 */
[C---:B------:R-:W-:Y:S01]  /*0890*/  DFMA R56, R4.reuse, -UR10, R56 ;  /* 0x8000000a04387c2b */ /* 0x040fe20008000038 */
[----:B------:R-:W2:Y:S01]  /*08a0*/  LDG.E.64 R6, desc[UR6][R26.64+0x110] ;  /* 0x000110061a067981 */ /* 0x000ea2000c1e1b00 */
[----:B------:R-:W-:-:S02]  /*08b0*/  DFMA R40, R4, UR22, R40 ;  /* 0x0000001604287c2b */ /* 0x000fc40008000028 */
[----:B------:R-:W-:Y:S01]  /*08c0*/  DFMA R44, R4, -UR8, R44 ;  /* 0x80000008042c7c2b */ /* 0x000fe2000800002c */
[----:B------:R-:W3:Y:S01]  /*08d0*/  LDG.E.64 R4, desc[UR6][R26.64+0x18] ;  /* 0x000018061a047981 */ /* 0x000ee2000c1e1b00 */
[----:B------:R-:W-:Y:S01]  /*08e0*/  DFMA R54, R32, UR28, R36 ;  /* 0x0000001c20367c2b */ /* 0x000fe20008000024 */
[----:B------:R-:W-:Y:S01]  /*08f0*/  UMOV UR8, 0x1f6cab6a ;  /* 0x1f6cab6a00087882 */ /* 0x000fe20000000000 */
[----:B------:R-:W-:Y:S02]  /*0900*/  UMOV UR9, 0x4042c66b ;  /* 0x4042c66b00097882 */ /* 0x000fe40000000000 */
[C---:B------:R-:W-:Y:S01]  /*0910*/  DFMA R40, R24.reuse, -UR24, R40 ;  /* 0x8000001818287c2b */ /* 0x040fe20008000028 */
[----:B------:R-:W4:Y:S01]  /*0920*/  LDG.E.64 R36, desc[UR6][R26.64] ;  /* 0x000000061a247981 */ /* 0x000f22000c1e1b00 */
[----:B------:R-:W-:Y:S01]  /*0930*/  DFMA R56, R24, UR8, R56 ;  /* 0x0000000818387c2b */ /* 0x000fe20008000038 */
        /* <DEDUP_REMOVED lines=9> */
[----:B------:R-:W-:Y:S01]  /*09d0*/  UMOV UR11, 0x3fde0a44 ;  /* 0x3fde0a44000b7882 */ /* 0x000fe20000000000 */
[C---:B------:R-:W-:Y:S01]  /*09e0*/  DFMA R44, R52.reuse, -UR8, R44 ;  /* 0x80000008342c7c2b */ /* 0x040fe2000800002c */
[----:B------:R-:W5:Y:S01]  /*09f0*/  LDG.E.64 R46, desc[UR6][R26.64+0x50] ;  /* 0x000050061a2e7981 */ /* 0x000f62000c1e1b00 */
[----:B------:R-:W-:-:S02]  /*0a00*/  DFMA R56, R52, -UR10, R56 ;  /* 0x8000000a34387c2b */ /* 0x000fc40008000038 */
[----:B------:R-:W-:Y:S01]  /*0a10*/  DFMA R52, R52, -UR16, R40 ;  /* 0x8000001034347c2b */ /* 0x000fe20008000028 */
[----:B------:R-:W5:Y:S01]  /*0a20*/  LDG.E.64 R40, desc[UR6][R26.64+0x28] ;  /* 0x000028061a287981 */ /* 0x000f62000c1e1b00 */
[----:B------:R-:W-:Y:S01]  /*0a30*/  UMOV UR10, 0xea8696c9 ;  /* 0xea8696c9000a7882 */ /* 0x000fe20000000000 */
[----:B------:R-:W-:Y:S02]  /*0a40*/  UMOV UR11, 0x403cadec ;  /* 0x403cadec000b7882 */ /* 0x000fe40000000000 */
        /* <DEDUP_REMOVED lines=8> */
[----:B------:R-:W-:-:S02]  /*0ad0*/  DFMA R44, R48, UR8, R44 ;  /* 0x00000008302c7c2b */ /* 0x000fc4000800002c */
[----:B------:R-:W-:Y:S02]  /*0ae0*/  DFMA R54, R2, -UR10, R54 ;  /* 0x8000000a02367c2b */ /* 0x000fe40008000036 */
[----:B------:R-:W-:Y:S01]  /*0af0*/  DFMA R48, R48, UR18, R52 ;  /* 0x0000001230307c2b */ /* 0x000fe20008000034 */
[----:B------:R-:W5:Y:S01]  /*0b00*/  LDG.E.64 R52, desc[UR6][R26.64+0x60] ;  /* 0x000060061a347981 */ /* 0x000f62000c1e1b00 */
[----:B------:R-:W-:Y:S01]  /*0b10*/  UMOV UR8, 0xd490e48d ;  /* 0xd490e48d00087882 */ /* 0x000fe20000000000 */
[----:B------:R-:W-:-:S03]  /*0b20*/  UMOV UR9, 0x4029088e ;  /* 0x4029088e00097882 */ /* 0x000fc60000000000 */
[----:B------:R-:W-:Y:S02]  /*0b30*/  DFMA R54, R38, -UR26, R54 ;  /* 0x8000001a26367c2b */ /* 0x000fe40008000036 */
[C---:B------:R-:W-:Y:S02]  /*0b40*/  DFMA R56, R8.reuse, -UR8, R56 ;  /* 0x8000000808387c2b */ /* 0x040fe40008000038 */
[----:B------:R-:W-:Y:S01]  /*0b50*/  DFMA R48, R8, -UR24, R48 ;  /* 0x8000001808307c2b */ /* 0x000fe20008000030 */
[----:B------:R-:W5:Y:S01]  /*0b60*/  LDG.E.64 R8, desc[UR6][R26.64+0x70] ;  /* 0x000070061a087981 */ /* 0x000f62000c1e1b00 */
[----:B------:R-:W-:Y:S01]  /*0b70*/  UMOV UR8, 0x7b462d64 ;  /* 0x7b462d6400087882 */ /* 0x000fe20000000000 */
[----:B------:R-:W-:Y:S02]  /*0b80*/  UMOV UR9, 0x40353dd7 ;  /* 0x40353dd700097882 */ /* 0x000fe40000000000 */
[----:B------:R-:W-:Y:S02]  /*0b90*/  DFMA R16, R16, UR8, R20 ;  /* 0x0000000810107c2b */ /* 0x000fe40008000014 */
[----:B------:R-:W-:Y:S01]  /*0ba0*/  DFMA R20, R12, UR28, R54 ;  /* 0x0000001c0c147c2b */ /* 0x000fe20008000036 */
[----:B------:R-:W5:Y:S07]  /*0bb0*/  LDG.E.64 R54, desc[UR6][R26.64+0xa8] ;  /* 0x0000a8061a367981 */ /* 0x000f6e000c1e1b00 */
[----:B------:R-:W-:-:S02]  /*0bc0*/  DFMA R58, R34, -UR10, R20 ;  /* 0x8000000a223a7c2b */ /* 0x000fc40008000014 */
[----:B------:R-:W5:Y:S01]  /*0bd0*/  LDG.E.64 R20, desc[UR6][R26.64+0xb8] ;  /* 0x0000b8061a147981 */ /* 0x000f62000c1e1b00 */
[----:B------:R-:W-:Y:S01]  /*0be0*/  UMOV UR8, 0x102b0693 ;  /* 0x102b069300087882 */ /* 0x000fe20000000000 */
[----:B------:R-:W-:-:S04]  /*0bf0*/  UMOV UR9, 0x3ff17b14 ;  /* 0x3ff17b1400097882 */ /* 0x000fc80000000000 */
[----:B------:R-:W-:Y:S02]  /*0c00*/  DFMA R28, R28, UR8, R58 ;  /* 0x000000081c1c7c2b */ /* 0x000fe4000800003a */
[----:B------:R-:W5:Y:S01]  /*0c10*/  LDG.E.64 R58, desc[UR6][R26.64+0xc8] ;  /* 0x0000c8061a3a7981 */ /* 0x000f62000c1e1b00 */
[----:B------:R-:W-:Y:S01]  /*0c20*/  UMOV UR8, 0xe45cad2f ;  /* 0xe45cad2f00087882 */ /* 0x000fe20000000000 */
[----:B------:R-:W-:Y:S01]  /*0c30*/  UMOV UR9, 0x40171ff8 ;  /* 0x40171ff800097882 */ /* 0x000fe20000000000 */
[----:B------:R-:W-:Y:S01]  /*0c40*/  UMOV UR10, 0x7b462d64 ;  /* 0x7b462d64000a7882 */ /* 0x000fe20000000000 */
[----:B------:R-:W-:Y:S01]  /*0c50*/  UMOV UR11, 0x40253dd7 ;  /* 0x40253dd7000b7882 */ /* 0x000fe20000000000 */
[----:B--2---:R-:W-:Y:S02]  /*0c60*/  DFMA R6, R6, UR8, R48 ;  /* 0x0000000806067c2b */ /* 0x004fe40008000030 */
[----:B---3--:R-:W-:-:S08]  /*0c70*/  DMUL R48, R4, UR14 ;  /* 0x0000000e04307c28 */ /* 0x008fd00008000000 */
[----:B----4-:R-:W-:-:S08]  /*0c80*/  DFMA R48, R36, -UR16, -R48 ;  /* 0x8000001024307c2b */ /* 0x010fd00008000830 */
[----:B-----5:R-:W-:-:S08]  /*0c90*/  DFMA R48, R40, UR18, R48 ;  /* 0x0000001228307c2b */ /* 0x020fd00008000030 */
[----:B------:R-:W-:-:S08]  /*0ca0*/  DFMA R48, R46, -UR20, R48 ;  /* 0x800000142e307c2b */ /* 0x000fd00008000030 */
[----:B------:R-:W-:-:S08]  /*0cb0*/  DFMA R48, R52, UR22, R48 ;  /* 0x0000001634307c2b */ /* 0x000fd00008000030 */
[----:B------:R-:W-:-:S08]  /*0cc0*/  DFMA R48, R8, -UR24, R48 ;  /* 0x8000001808307c2b */ /* 0x000fd00008000030 */
[----:B------:R-:W-:-:S08]  /*0cd0*/  DFMA R48, R54, -UR16, R48 ;  /* 0x8000001036307c2b */ /* 0x000fd00008000030 */
[----:B------:R-:W-:-:S08]  /*0ce0*/  DFMA R48, R20, UR18, R48 ;  /* 0x0000001214307c2b */ /* 0x000fd00008000030 */
[----:B------:R-:W-:-:S08]  /*0cf0*/  DFMA R48, R58, -UR24, R48 ;  /* 0x800000183a307c2b */ /* 0x000fd00008000030 */
[----:B------:R-:W-:Y:S01]  /*0d00*/  DFMA R60, R60, UR8, R48 ;  /* 0x000000083c3c7c2b */ /* 0x000fe20008000030 */
[----:B------:R-:W-:Y:S01]  /*0d10*/  UMOV UR8, 0x5a17b8bd ;  /* 0x5a17b8bd00087882 */ /* 0x000fe20000000000 */
[----:B------:R-:W-:Y:S02]  /*0d20*/  UMOV UR9, 0x400a8d4d ;  /* 0x400a8d4d00097882 */ /* 0x000fe40000000000 */
[----:B------:R-:W-:-:S08]  /*0d30*/  DMUL R26, R18, UR8 ;  /* 0x00000008121a7c28 */ /* 0x000fd00008000000 */
[----:B------:R-:W-:Y:S01]  /*0d40*/  DFMA R26, R30, UR8, R26 ;  /* 0x000000081e1a7c2b */ /* 0x000fe2000800001a */
[----:B------:R-:W-:Y:S01]  /*0d50*/  UMOV UR8, 0xe6ba7b28 ;  /* 0xe6ba7b2800087882 */ /* 0x000fe20000000000 */
[----:B------:R-:W-:-:S06]  /*0d60*/  UMOV UR9, 0x4031b388 ;  /* 0x4031b38800097882 */ /* 0x000fcc0000000000 */
[----:B------:R-:W-:Y:S01]  /*0d70*/  DFMA R26, R32, -UR8, R26 ;  /* 0x80000008201a7c2b */ /* 0x000fe2000800001a */
[----:B------:R-:W-:Y:S01]  /*0d80*/  UMOV UR8, 0x5a17b8bd ;  /* 0x5a17b8bd00087882 */ /* 0x000fe20000000000 */
[----:B------:R-:W-:-:S06]  /*0d90*/  UMOV UR9, 0x400a8d4d ;  /* 0x400a8d4d00097882 */ /* 0x000fcc0000000000 */
[----:B------:R-:W-:-:S08]  /*0da0*/  DFMA R26, R14, -UR8, R26 ;  /* 0x800000080e1a7c2b */ /* 0x000fd0000800001a */
[----:B------:R-:W-:Y:S02]  /*0db0*/  DFMA R2, R2, UR10, R26 ;  /* 0x0000000a02027c2b */ /* 0x000fe4000800001a */
[----:B------:R-:W-:Y:S01]  /*0dc0*/  DMUL R26, R4, UR12 ;  /* 0x0000000c041a7c28 */ /* 0x000fe20008000000 */
[----:B------:R-:W-:Y:S01]  /*0dd0*/  UMOV UR10, 0x1f6cab69 ;  /* 0x1f6cab69000a7882 */ /* 0x000fe20000000000 */
[----:B------:R-:W-:-:S06]  /*0de0*/  UMOV UR11, 0x4022c66b ;  /* 0x4022c66b000b7882 */ /* 0x000fcc0000000000 */
[----:B------:R-:W-:-:S08]  /*0df0*/  DFMA R26, R36, UR12, -R26 ;  /* 0x0000000c241a7c2b */ /* 0x000fd0000800081a */
        /* <DEDUP_REMOVED lines=17> */
[C---:B------:R-:W-:Y:S02]  /*0f10*/  DFMA R26, R18.reuse, UR10, -R26 ;  /* 0x0000000a121a7c2b */ /* 0x040fe4000800081a */
[----:B------:R-:W-:Y:S01]  /*0f20*/  DMUL R18, R18, UR16 ;  /* 0x0000001012127c28 */ /* 0x000fe20008000000 */
[----:B------:R-:W-:Y:S01]  /*0f30*/  UMOV UR12, 0x6c67888e ;  /* 0x6c67888e000c7882 */ /* 0x000fe20000000000 */
[----:B------:R-:W-:Y:S01]  /*0f40*/  UMOV UR13, 0x40052aed ;  /* 0x40052aed000d7882 */ /* 0x000fe20000000000 */
[----:B------:R-:W-:Y:S01]  /*0f50*/  UMOV UR14, 0xd7ffa13c ;  /* 0xd7ffa13c000e7882 */ /* 0x000fe20000000000 */
[----:B------:R-:W-:-:S04]  /*0f60*/  UMOV UR15, 0x3fe09af4 ;  /* 0x3fe09af4000f7882 */ /* 0x000fc80000000000 */
[----:B------:R-:W-:Y:S01]  /*0f70*/  DFMA R30, R30, UR12, -R18 ;  /* 0x0000000c1e1e7c2b */ /* 0x000fe20008000812 */
[----:B------:R-:W-:Y:S01]  /*0f80*/  UMOV UR12, 0xdff898b ;  /* 0x0dff898b000c7882 */ /* 0x000fe20000000000 */
[----:B------:R-:W-:Y:S02]  /*0f90*/  UMOV UR13, 0x4024c1b2 ;  /* 0x4024c1b2000d7882 */ /* 0x000fe40000000000 */
[----:B------:R-:W-:Y:S02]  /*0fa0*/  DFMA R26, R32, UR12, R26 ;  /* 0x0000000c201a7c2b */ /* 0x000fe4000800001a */
[----:B------:R-:W-:-:S06]  /*0fb0*/  DMUL R18, R36, UR14 ;  /* 0x0000000e24127c28 */ /* 0x000fcc0008000000 */
[----:B------:R-:W-:Y:S01]  /*0fc0*/  DFMA R26, R14, UR10, R26 ;  /* 0x0000000a0e1a7c2b */ /* 0x000fe2000800001a */
[----:B------:R-:W-:Y:S01]  /*0fd0*/  UMOV UR10, 0x72ff9564 ;  /* 0x72ff9564000a7882 */ /* 0x000fe20000000000 */
[----:B------:R-:W-:Y:S02]  /*0fe0*/  UMOV UR11, 0x4012ae53 ;  /* 0x4012ae53000b7882 */ /* 0x000fe40000000000 */
[----:B------:R-:W-:Y:S01]  /*0ff0*/  DFMA R18, R4, UR10, -R18 ;  /* 0x0000000a04127c2b */ /* 0x000fe20008000812 */
        /* <DEDUP_REMOVED lines=21> */
[----:B------:R-:W-:Y:S01]  /*1150*/  DFMA R40, R46, UR10, R40 ;  /* 0x0000000a2e287c2b */ /* 0x000fe20008000028 */
[----:B------:R-:W0:Y:S01]  /*1160*/  LDC.64 R2, c[0x0][0x380] ;  /* 0x0000e000ff027b82 */ /* 0x000e220000000a00 */
[----:B------:R-:W-:Y:S01]  /*1170*/  DFMA R18, R12, UR8, R18 ;  /* 0x000000080c127c2b */ /* 0x000fe20008000012 */
[----:B------:R-:W-:Y:S01]  /*1180*/  UMOV UR8, 0xbd249493 ;  /* 0xbd24949300087882 */ /* 0x000fe20000000000 */
[----:B------:R-:W-:-:S02]  /*1190*/  UMOV UR9, 0x3fe6a113 ;  /* 0x3fe6a11300097882 */ /* 0x000fc40000000000 */
[----:B------:R-:W-:Y:S01]  /*11a0*/  DFMA R4, R36, UR8, -R4 ;  /* 0x0000000824047c2b */ /* 0x000fe20008000804 */
[----:B------:R-:W-:Y:S01]  /*11b0*/  UMOV UR8, 0x7b462d64 ;  /* 0x7b462d6400087882 */ /* 0x000fe20000000000 */
[----:B------:R-:W-:Y:S01]  /*11c0*/  UMOV UR9, 0x40253dd7 ;  /* 0x40253dd700097882 */ /* 0x000fe20000000000 */
[----:B------:R-:W-:Y:S02]  /*11d0*/  DFMA R40, R52, -UR14, R40 ;  /* 0x8000000e34287c2b */ /* 0x000fe40008000028 */
[----:B------:R-:W-:Y:S01]  /*11e0*/  DFMA R34, R34, -UR8, R18 ;  /* 0x8000000822227c2b */ /* 0x000fe20008000012 */
[----:B------:R-:W-:Y:S01]  /*11f0*/  UMOV UR8, 0xbf4f3418 ;  /* 0xbf4f341800087882 */ /* 0x000fe20000000000 */
[----:B------:R-:W-:Y:S02]  /*1200*/  UMOV UR9, 0x3ff687b3 ;  /* 0x3ff687b300097882 */ /* 0x000fe40000000000 */
        /* <DEDUP_REMOVED lines=9> */
[C---:B------:R-:W-:Y:S01]  /*12a0*/  DFMA R8, R20.reuse, UR8, R8 ;  /* 0x0000000814087c2b */ /* 0x040fe20008000008 */
        /* <DEDUP_REMOVED lines=9> */
[----:B------:R-:W-:-:S02]  /*1340*/  DFMA R4, R54, -UR10, R4 ;  /* 0x8000000a36047c2b */ /* 0x000fc40008000004 */
[----:B------:R-:W-:Y:S01]  /*1350*/  DFMA R8, R58, -UR8, R8 ;  /* 0x800000083a087c2b */ /* 0x000fe20008000008 */
        /* <DEDUP_REMOVED lines=17> */
.L_x_36:
        /* <DEDUP_REMOVED lines=9> */
.L_x_122:


//--------------------- .text._Z22right_cart2sph_inplaceILi6EEvPdiii --------------------------
	.section	.text._Z22right_cart2sph_inplaceILi6EEvPdiii,"ax",@progbits
	.align	128
.text._Z22right_cart2sph_inplaceILi6EEvPdiii:
        .type           _Z22right_cart2sph_inplaceILi6EEvPdiii,@function
        .size           _Z22right_cart2sph_inplaceILi6EEvPdiii,(.L_x_123 - _Z22right_cart2sph_inplaceILi6EEvPdiii)
        .other          _Z22right_cart2sph_inplaceILi6EEvPdiii,@"STO_CUDA_ENTRY STV_DEFAULT"
_Z22right_cart2sph_inplaceILi6EEvPdiii:
        /* <DEDUP_REMOVED lines=62> */
[----:B------:R-:W5:Y:S04]  /*03e0*/  LDG.E.64 R40, desc[UR6][R2.64+0xc8] ;  /* 0x0000c80602287981 */ /* 0x000f68000c1e1b00 */
[----:B------:R-:W5:Y:S04]  /*03f0*/  LDG.E.64 R50, desc[UR6][R2.64+0xd8] ;  /* 0x0000d80602327981 */ /* 0x000f68000c1e1b00 */
[----:B------:R-:W5:Y:S01]  /*0400*/  LDG.E.64 R52, desc[UR6][R2.64+0xa0] ;  /* 0x0000a00602347981 */ /* 0x000f62000c1e1b00 */
[----:B--2---:R-:W-:Y:S01]  /*0410*/  DMUL R24, R22, UR10 ;  /* 0x0000000a16187c28 */ /* 0x004fe20008000000 */
[----:B------:R-:W-:Y:S01]  /*0420*/  UMOV UR10, 0x2405da13 ;  /* 0x2405da13000a7882 */ /* 0x000fe20000000000 */
[----:B------:R-:W-:Y:S01]  /*0430*/  UMOV UR11, 0x402b53ce ;  /* 0x402b53ce000b7882 */ /* 0x000fe20000000000 */
[----:B---3--:R-:W-:-:S02]  /*0440*/  DMUL R34, R26, UR20 ;  /* 0x000000141a227c28 */ /* 0x008fc40008000000 */
[----:B------:R-:W-:Y:S01]  /*0450*/  DMUL R22, R22, -UR10 ;  /* 0x8000000a16167c28 */ /* 0x000fe20008000000 */
[----:B------:R-:W-:Y:S02]  /*0460*/  UMOV UR10, 0x9d059304 ;  /* 0x9d059304000a7882 */ /* 0x000fe40000000000 */
[----:B------:R-:W-:Y:S01]  /*0470*/  DFMA R24, R26, UR24, R24 ;  /* 0x000000181a187c2b */ /* 0x000fe20008000018 */
[----:B------:R-:W-:Y:S02]  /*0480*/  UMOV UR11, 0x40342ebe ;  /* 0x40342ebe000b7882 */ /* 0x000fe40000000000 */
[----:B----4-:R-:W-:Y:S01]  /*0490*/  DFMA R34, R32, UR10, -R34 ;  /* 0x0000000a20227c2b */ /* 0x010fe20008000822 */
[----:B------:R-:W-:Y:S01]  /*04a0*/  UMOV UR10, 0x96dc7996 ;  /* 0x96dc7996000a7882 */ /* 0x000fe20000000000 */
[----:B------:R-:W-:Y:S01]  /*04b0*/  UMOV UR11, 0x40161be2 ;  /* 0x40161be2000b7882 */ /* 0x000fe20000000000 */
[----:B------:R-:W-:Y:S02]  /*04c0*/  DFMA R26, R26, UR18, R22 ;  /* 0x000000121a1a7c2b */ /* 0x000fe40008000016 */
[----:B------:R-:W-:-:S02]  /*04d0*/  DFMA R32, R32, -UR26, R24 ;  /* 0x8000001a20207c2b */ /* 0x000fc40008000018 */
[C---:B-----5:R-:W-:Y:S01]  /*04e0*/  DMUL R42, R20.reuse, UR10 ;  /* 0x0000000a142a7c28 */ /* 0x060fe20008000000 */
[----:B------:R-:W-:Y:S01]  /*04f0*/  UMOV UR10, 0x88beb914 ;  /* 0x88beb914000a7882 */ /* 0x000fe20000000000 */
[C---:B------:R-:W-:Y:S01]  /*0500*/  DMUL R24, R20.reuse, UR14 ;  /* 0x0000000e14187c28 */ /* 0x040fe20008000000 */
[----:B------:R-:W-:Y:S02]  /*0510*/  UMOV UR11, 0x4037aa8b ;  /* 0x4037aa8b000b7882 */ /* 0x000fe40000000000 */
[----:B------:R-:W-:Y:S01]  /*0520*/  DMUL R22, R20, UR10 ;  /* 0x0000000a14167c28 */ /* 0x000fe20008000000 */
[----:B------:R-:W-:Y:S01]  /*0530*/  UMOV UR10, 0xf1255b30 ;  /* 0xf1255b30000a7882 */ /* 0x000fe20000000000 */
[----:B------:R-:W-:Y:S01]  /*0540*/  UMOV UR11, 0x402094e9 ;  /* 0x402094e9000b7882 */ /* 0x000fe20000000000 */
[----:B------:R-:W2:Y:S01]  /*0550*/  LDG.E.64 R20, desc[UR6][R2.64+0x38] ;  /* 0x0000380602147981 */ /* 0x000ea2000c1e1b00 */
[C---:B------:R-:W-:Y:S02]  /*0560*/  DFMA R42, R28.reuse, -UR10, -R42 ;  /* 0x8000000a1c2a7c2b */ /* 0x040fe4000800082a */
[----:B------:R-:W-:Y:S01]  /*0570*/  DFMA R24, R28, UR12, R24 ;  /* 0x0000000c1c187c2b */ /* 0x000fe20008000018 */
[----:B------:R-:W-:Y:S01]  /*0580*/  UMOV UR10, 0x88beb914 ;  /* 0x88beb914000a7882 */ /* 0x000fe20000000000 */
[----:B------:R-:W-:-:S02]  /*0590*/  UMOV UR11, 0x4027aa8b ;  /* 0x4027aa8b000b7882 */ /* 0x000fc40000000000 */
[----:B------:R-:W-:Y:S01]  /*05a0*/  DFMA R28, R28, UR10, -R22 ;  /* 0x0000000a1c1c7c2b */ /* 0x000fe20008000816 */
[----:B------:R-:W-:Y:S01]  /*05b0*/  UMOV UR10, 0xf1cec1a7 ;  /* 0xf1cec1a7000a7882 */ /* 0x000fe20000000000 */
[----:B------:R-:W-:Y:S01]  /*05c0*/  UMOV UR11, 0x40274e0a ;  /* 0x40274e0a000b7882 */ /* 0x000fe20000000000 */
[C---:B------:R-:W-:Y:S01]  /*05d0*/  DFMA R42, R30.reuse, UR22, R42 ;  /* 0x000000161e2a7c2b */ /* 0x040fe2000800002a */
[----:B------:R-:W3:Y:S01]  /*05e0*/  LDG.E.64 R22, desc[UR6][R2.64+0x10] ;  /* 0x0000100602167981 */ /* 0x000ee2000c1e1b00 */
[----:B------:R-:W-:Y:S02]  /*05f0*/  DFMA R30, R30, -UR10, R24 ;  /* 0x8000000a1e1e7c2b */ /* 0x000fe40008000018 */
[C---:B------:R-:W-:Y:S01]  /*0600*/  DFMA R26, R38.reuse, UR18, R26 ;  /* 0x00000012261a7c2b */ /* 0x040fe2000800001a */
[----:B------:R-:W4:Y:S01]  /*0610*/  LDG.E.64 R24, desc[UR6][R2.64+0xa8] ;  /* 0x0000a80602187981 */ /* 0x000f22000c1e1b00 */
[C---:B------:R-:W-:Y:S01]  /*0620*/  DFMA R34, R38.reuse, UR20, R34 ;  /* 0x0000001426227c2b */ /* 0x040fe20008000022 */
[----:B------:R-:W-:Y:S01]  /*0630*/  UMOV UR18, 0x6fefa76 ;  /* 0x06fefa7600127882 */ /* 0x000fe20000000000 */
[----:B------:R-:W-:Y:S01]  /*0640*/  UMOV UR19, 0x4002eed6 ;  /* 0x4002eed600137882 */ /* 0x000fe20000000000 */
[----:B------:R-:W-:Y:S01]  /*0650*/  UMOV UR20, 0x96dc7996 ;  /* 0x96dc799600147882 */ /* 0x000fe20000000000 */
[----:B------:R-:W-:Y:S01]  /*0660*/  UMOV UR21, 0x40061be2 ;  /* 0x40061be200157882 */ /* 0x000fe20000000000 */
[----:B------:R-:W-:-:S02]  /*0670*/  DFMA R38, R38, UR24, R32 ;  /* 0x0000001826267c2b */ /* 0x000fc40008000020 */
[C---:B------:R-:W-:Y:S02]  /*0680*/  DFMA R28, R48.reuse, UR18, R28 ;  /* 0x00000012301c7c2b */ /* 0x040fe4000800001c */
[C---:B------:R-:W-:Y:S01]  /*0690*/  DFMA R42, R48.reuse, UR20, R42 ;  /* 0x00000014302a7c2b */ /* 0x040fe2000800002a */
[----:B------:R-:W5:Y:S01]  /*06a0*/  LDG.E.64 R32, desc[UR6][R2.64+0xb8] ;  /* 0x0000b80602207981 */ /* 0x000f62000c1e1b00 */
[----:B------:R-:W-:-:S03]  /*06b0*/  DFMA R48, R48, UR12, R30 ;  /* 0x0000000c30307c2b */ /* 0x000fc6000800001e */
[----:B------:R-:W5:Y:S01]  /*06c0*/  LDG.E.64 R30, desc[UR6][R2.64+0x48] ;  /* 0x00004806021e7981 */ /* 0x000f62000c1e1b00 */
[----:B------:R-:W-:Y:S01]  /*06d0*/  UMOV UR18, 0x9d059304 ;  /* 0x9d05930400127882 */ /* 0x000fe20000000000 */
[----:B------:R-:W-:Y:S02]  /*06e0*/  UMOV UR19, 0x40342ebe ;  /* 0x40342ebe00137882 */ /* 0x000fe40000000000 */
[C---:B------:R-:W-:Y:S02]  /*06f0*/  DFMA R34, R36.reuse, -UR18, R34 ;  /* 0x8000001224227c2b */ /* 0x040fe40008000022 */
[----:B------:R-:W-:Y:S01]  /*0700*/  DFMA R36, R36, -UR26, R38 ;  /* 0x8000001a24247c2b */ /* 0x000fe20008000026 */
[----:B------:R-:W5:Y:S01]  /*0710*/  LDG.E.64 R38, desc[UR6][R2.64+0x80] ;  /* 0x0000800602267981 */ /* 0x000f62000c1e1b00 */
[----:B------:R-:W-:Y:S01]  /*0720*/  UMOV UR18, 0x73d0a21e ;  /* 0x73d0a21e00127882 */ /* 0x000fe20000000000 */
[----:B------:R-:W-:Y:S02]  /*0730*/  UMOV UR19, 0x401d7a83 ;  /* 0x401d7a8300137882 */ /* 0x000fe40000000000 */
[----:B------:R-:W-:-:S02]  /*0740*/  DFMA R42, R46, -UR18, R42 ;  /* 0x800000122e2a7c2b */ /* 0x000fc4000800002a */
[----:B------:R-:W-:Y:S01]  /*0750*/  DFMA R46, R46, -UR10, R48 ;  /* 0x8000000a2e2e7c2b */ /* 0x000fe20008000030 */
[----:B------:R0:W5:Y:S01]  /*0760*/  LDG.E.64 R48, desc[UR6][R2.64+0x90] ;  /* 0x0000900602307981 */ /* 0x000162000c1e1b00 */
[----:B------:R-:W-:Y:S02]  /*0770*/  UMOV UR19, 0x402d7a83 ;  /* 0x402d7a8300137882 */ /* 0x000fe40000000000 */
[----:B------:R-:W-:Y:S01]  /*0780*/  DFMA R36, R4, UR18, R36 ;  /* 0x0000001204247c2b */ /* 0x000fe20008000024 */
[----:B------:R-:W-:Y:S01]  /*0790*/  UMOV UR18, 0x8e3f0152 ;  /* 0x8e3f015200127882 */ /* 0x000fe20000000000 */
[----:B------:R-:W-:Y:S01]  /*07a0*/  UMOV UR19, 0x4012a4d5 ;  /* 0x4012a4d500137882 */ /* 0x000fe20000000000 */
[----:B------:R-:W-:Y:S01]  /*07b0*/  UMOV UR17, 0x3fee8362 ;  /* 0x3fee836200117882 */ /* 0x000fe20000000000 */
[----:B------:R-:W-:Y:S01]  /*07c0*/  DFMA R6, R6, UR18, R46 ;  /* 0x0000001206067c2b */ /* 0x000fe2000800002e */
[----:B------:R-:W-:Y:S01]  /*07d0*/  UMOV UR22, 0x73d0a21e ;  /* 0x73d0a21e00167882 */ /* 0x000fe20000000000 */
[----:B------:R-:W-:Y:S01]  /*07e0*/  IADD3 R47, PT, PT, R0, UR16, R45 ;  /* 0x00000010002f7c10 */ /* 0x000fe2000fffe02d */
[----:B------:R-:W-:Y:S01]  /*07f0*/  UMOV UR16, 0x31f2b0ec ;  /* 0x31f2b0ec00107882 */ /* 0x000fe20000000000 */
[----:B------:R-:W-:Y:S01]  /*0800*/  UMOV UR23, 0x3fdd7a83 ;  /* 0x3fdd7a8300177882 */ /* 0x000fe20000000000 */
[C---:B------:R-:W-:Y:S01]  /*0810*/  DMUL R44, R8.reuse, UR16 ;  /* 0x00000010082c7c28 */ /* 0x040fe20008000000 */
[----:B------:R-:W-:Y:S01]  /*0820*/  UMOV UR16, 0xcbf7209d ;  /* 0xcbf7209d00107882 */ /* 0x000fe20000000000 */
[----:B------:R-:W-:Y:S01]  /*0830*/  UMOV UR17, 0x3fd45796 ;  /* 0x3fd4579600117882 */ /* 0x000fe20000000000 */
[----:B0-----:R-:W-:Y:S01]  /*0840*/  DMUL R2, R8, UR22 ;  /* 0x0000001608027c28 */ /* 0x001fe20008000000 */
[----:B------:R-:W-:Y:S01]  /*0850*/  UMOV UR20, 0xa57604b1 ;  /* 0xa57604b100147882 */ /* 0x000fe20000000000 */
[----:B------:R-:W-:Y:S01]  /*0860*/  UMOV UR21, 0x4016e289 ;  /* 0x4016e28900157882 */ /* 0x000fe20000000000 */
[----:B------:R-:W-:Y:S01]  /*0870*/  UMOV UR36, 0x73d0a21e ;  /* 0x73d0a21e00247882 */ /* 0x000fe20000000000 */
[----:B------:R-:W-:Y:S01]  /*0880*/  UMOV UR37, 0x401d7a83 ;  /* 0x401d7a8300257882 */ /* 0x000fe20000000000 */
[C---:B------:R-:W-:Y:S01]  /*0890*/  DFMA R44, R10.reuse, -UR16, -R44 ;  /* 0x800000100a2c7c2b */ /* 0x040fe2000800082c */
[----:B------:R-:W-:Y:S01]  /*08a0*/  UMOV UR25, 0x3fdd7a83 ;  /* 0x3fdd7a8300197882 */ /* 0x000fe20000000000 */
[----:B------:R-:W-:Y:S01]  /*08b0*/  UMOV UR27, 0x401d7a83 ;  /* 0x401d7a83001b7882 */ /* 0x000fe20000000000 */
[----:B------:R-:W-:Y:S01]  /*08c0*/  DFMA R2, R10, UR22, R2 ;  /* 0x000000160a027c2b */ /* 0x000fe20008000002 */
[----:B------:R-:W-:Y:S01]  /*08d0*/  UMOV UR28, 0x4a6adc02 ;  /* 0x4a6adc02001c7882 */ /* 0x000fe20000000000 */
[----:B------:R-:W-:Y:S01]  /*08e0*/  UMOV UR29, 0x3fe02565 ;  /* 0x3fe02565001d7882 */ /* 0x000fe20000000000 */
[----:B------:R-:W-:Y:S01]  /*08f0*/  UMOV UR32, 0x9b04638e ;  /* 0x9b04638e00207882 */ /* 0x000fe20000000000 */
[----:B------:R-:W-:Y:S01]  /*0900*/  UMOV UR33, 0x40247eda ;  /* 0x40247eda00217882 */ /* 0x000fe20000000000 */
[C---:B------:R-:W-:Y:S01]  /*0910*/  DFMA R44, R12.reuse, UR20, R44 ;  /* 0x000000140c2c7c2b */ /* 0x040fe2000800002c */
[----:B------:R-:W-:Y:S01]  /*0920*/  UMOV UR22, 0x31f2b0ec ;  /* 0x31f2b0ec00167882 */ /* 0x000fe20000000000 */
[----:B------:R-:W-:Y:S01]  /*0930*/  UMOV UR23, 0x3fee8362 ;  /* 0x3fee836200177882 */ /* 0x000fe20000000000 */
        /* <DEDUP_REMOVED lines=8> */
[----:B------:R-:W-:Y:S01]  /*09c0*/  DFMA R2, R14, -UR24, R2 ;  /* 0x800000180e027c2b */ /* 0x000fe20008000002 */
[----:B------:R-:W0:Y:S04]  /*09d0*/  LDC.64 R4, c[0x0][0x380] ;  /* 0x0000e000ff047b82 */ /* 0x000e280000000a00 */
[----:B------:R-:W-:Y:S01]  /*09e0*/  DFMA R44, R16, UR22, R44 ;  /* 0x00000016102c7c2b */ /* 0x000fe2000800002c */
[----:B------:R-:W-:Y:S01]  /*09f0*/  UMOV UR22, 0x31f2b0ec ;  /* 0x31f2b0ec00167882 */ /* 0x000fe20000000000 */
[----:B------:R-:W-:Y:S01]  /*0a00*/  UMOV UR23, 0x401e8362 ;  /* 0x401e836200177882 */ /* 0x000fe20000000000 */
[----:B------:R-:W-:-:S05]  /*0a10*/  DFMA R2, R18, UR26, R2 ;  /* 0x0000001a12027c2b */ /* 0x000fca0008000002 */
[----:B------:R-:W-:Y:S02]  /*0a20*/  DFMA R18, R18, -UR22, R44 ;  /* 0x8000001612127c2b */ /* 0x000fe4000800002c */
[----:B------:R-:W-:Y:S01]  /*0a30*/  DMUL R44, R10, UR28 ;  /* 0x0000001c0a2c7c28 */ /* 0x000fe20008000000 */
[----:B------:R-:W-:Y:S01]  /*0a40*/  UMOV UR28, 0x9d059302 ;  /* 0x9d059302001c7882 */ /* 0x000fe20000000000 */
[----:B------:R-:W-:-:S06]  /*0a50*/  UMOV UR29, 0x40042ebe ;  /* 0x40042ebe001d7882 */ /* 0x000fcc0000000000 */
[C---:B------:R-:W-:Y:S02]  /*0a60*/  DFMA R44, R8.reuse, UR28, -R44 ;  /* 0x0000001c082c7c2b */ /* 0x040fe4000800082c */
[----:B------:R-:W-:-:S06]  /*0a70*/  DMUL R8, R8, UR32 ;  /* 0x0000002008087c28 */ /* 0x000fcc0008000000 */
[----:B------:R-:W-:Y:S02]  /*0a80*/  DFMA R44, R12, UR30, R44 ;  /* 0x0000001e0c2c7c2b */ /* 0x000fe4000800002c */
[----:B------:R-:W-:-:S06]  /*0a90*/  DFMA R8, R10, UR34, -R8 ;  /* 0x000000220a087c2b */ /* 0x000fcc0008000808 */
[C---:B------:R-:W-:Y:S02]  /*0aa0*/  DFMA R44, R14.reuse, UR28, R44 ;  /* 0x0000001c0e2c7c2b */ /* 0x040fe4000800002c */
[----:B------:R-:W-:Y:S01]  /*0ab0*/  DFMA R8, R14, UR32, R8 ;  /* 0x000000200e087c2b */ /* 0x000fe20008000008 */
[----:B0-----:R-:W-:-:S05]  /*0ac0*/  IMAD.WIDE R4, R47, 0x8, R4 ;  /* 0x000000082f047825 */ /* 0x001fca00078e0204 */
[----:B------:R-:W-:Y:S04]  /*0ad0*/  STG.E.64 desc[UR6][R4.64], R26 ;  /* 0x0000001a04007986 */ /* 0x000fe8000c101b06 */
[----:B------:R-:W-:Y:S04]  /*0ae0*/  STG.E.64 desc[UR6][R4.64+0x8], R28 ;  /* 0x0000081c04007986 */ /* 0x000fe8000c101b06 */
[----:B------:R-:W-:Y:S04]  /*0af0*/  STG.E.64 desc[UR6][R4.64+0x10], R34 ;  /* 0x0000102204007986 */ /* 0x000fe8000c101b06 */
[----:B------:R-:W-:Y:S04]  /*0b00*/  STG.E.64 desc[UR6][R4.64+0x18], R42 ;  /* 0x0000182a04007986 */ /* 0x000fe8000c101b06 */
[----:B------:R-:W-:Y:S04]  /*0b10*/  STG.E.64 desc[UR6][R4.64+0x20], R36 ;  /* 0x0000202404007986 */ /* 0x000fe8000c101b06 */
[----:B------:R-:W-:Y:S01]  /*0b20*/  STG.E.64 desc[UR6][R4.64+0x28], R6 ;  /* 0x0000280604007986 */ /* 0x000fe2000c101b06 */
[----:B--2---:R-:W-:Y:S01]  /*0b30*/  DMUL R10, R20, UR14 ;  /* 0x0000000e140a7c28 */ /* 0x004fe20008000000 */
[----:B------:R-:W-:Y:S01]  /*0b40*/  UMOV UR14, 0xeb885c86 ;  /* 0xeb885c86000e7882 */ /* 0x000fe20000000000 */
[----:B------:R-:W-:-:S02]  /*0b50*/  UMOV UR15, 0x403e461d ;  /* 0x403e461d000f7882 */ /* 0x000fc40000000000 */
[----:B------:R-:W-:Y:S01]  /*0b60*/  DFMA R44, R16, -UR14, R44 ;  /* 0x8000000e102c7c2b */ /* 0x000fe2000800002c */
[----:B------:R-:W-:Y:S01]  /*0b70*/  UMOV UR14, 0x96dc7996 ;  /* 0x96dc7996000e7882 */ /* 0x000fe20000000000 */
[----:B------:R-:W-:Y:S02]  /*0b80*/  UMOV UR15, 0x40061be2 ;  /* 0x40061be2000f7882 */ /* 0x000fe40000000000 */
[C---:B---3--:R-:W-:Y:S01]  /*0b90*/  DMUL R14, R22.reuse, UR14 ;  /* 0x0000000e160e7c28 */ /* 0x048fe20008000000 */
[----:B------:R-:W-:Y:S01]  /*0ba0*/  UMOV UR14, 0xe99e480f ;  /* 0xe99e480f000e7882 */ /* 0x000fe20000000000 */
[----:B------:R-:W-:Y:S01]  /*0bb0*/  UMOV UR15, 0x3fe5dca4 ;  /* 0x3fe5dca4000f7882 */ /* 0x000fe20000000000 */
[----:B------:R-:W-:Y:S02]  /*0bc0*/  DFMA R10, R22, UR12, R10 ;  /* 0x0000000c160a7c2b */ /* 0x000fe4000800000a */
[C---:B----4-:R-:W-:Y:S01]  /*0bd0*/  DFMA R8, R24.reuse, -UR14, R8 ;  /* 0x8000000e18087c2b */ /* 0x050fe20008000008 */
[----:B------:R-:W-:Y:S01]  /*0be0*/  UMOV UR14, 0x4a6adc02 ;  /* 0x4a6adc02000e7882 */ /* 0x000fe20000000000 */
[----:B------:R-:W-:Y:S01]  /*0bf0*/  UMOV UR15, 0x3fe02565 ;  /* 0x3fe02565000f7882 */ /* 0x000fe20000000000 */
[----:B------:R-:W-:-:S02]  /*0c00*/  DFMA R12, R24, -UR24, R2 ;  /* 0x80000018180c7c2b */ /* 0x000fc40008000002 */
[C---:B------:R-:W-:Y:S01]  /*0c10*/  DFMA R2, R24.reuse, -UR14, R44 ;  /* 0x8000000e18027c2b */ /* 0x040fe2000800002c */
[----:B------:R-:W-:Y:S01]  /*0c20*/  UMOV UR14, 0x96dc7996 ;  /* 0x96dc7996000e7882 */ /* 0x000fe20000000000 */
[----:B------:R-:W-:Y:S01]  /*0c30*/  UMOV UR15, 0x40161be2 ;  /* 0x40161be2000f7882 */ /* 0x000fe20000000000 */
[----:B------:R-:W-:Y:S02]  /*0c40*/  DFMA R18, R24, -UR16, R18 ;  /* 0x8000001018127c2b */ /* 0x000fe40008000012 */
[----:B------:R-:W-:Y:S02]  /*0c50*/  DFMA R14, R20, UR14, -R14 ;  /* 0x0000000e140e7c2b */ /* 0x000fe4000800080e */
[----:B-----5:R-:W-:Y:S01]  /*0c60*/  DFMA R10, R30, -UR10, R10 ;  /* 0x8000000a1e0a7c2b */ /* 0x020fe2000800000a */
[----:B------:R-:W-:Y:S01]  /*0c70*/  UMOV UR16, 0x88beb914 ;  /* 0x88beb91400107882 */ /* 0x000fe20000000000 */
[----:B------:R-:W-:Y:S02]  /*0c80*/  UMOV UR17, 0x4037aa8b ;  /* 0x4037aa8b00117882 */ /* 0x000fe40000000000 */
[----:B------:R-:W-:-:S02]  /*0c90*/  DFMA R18, R32, UR20, R18 ;  /* 0x0000001420127c2b */ /* 0x000fc40008000012 */
[----:B------:R-:W-:Y:S02]  /*0ca0*/  DMUL R20, R20, UR16 ;  /* 0x0000001014147c28 */ /* 0x000fe40008000000 */
[----:B------:R-:W-:Y:S02]  /*0cb0*/  DFMA R14, R30, UR26, R14 ;  /* 0x0000001a1e0e7c2b */ /* 0x000fe4000800000e */
[----:B------:R-:W-:Y:S01]  /*0cc0*/  DFMA R10, R38, UR12, R10 ;  /* 0x0000000c260a7c2b */ /* 0x000fe2000800000a */
[----:B------:R-:W-:Y:S01]  /*0cd0*/  UMOV UR14, 0x6fefa76 ;  /* 0x06fefa76000e7882 */ /* 0x000fe20000000000 */
[----:B------:R-:W-:Y:S01]  /*0ce0*/  UMOV UR15, 0x4002eed6 ;  /* 0x4002eed6000f7882 */ /* 0x000fe20000000000 */
[----:B------:R-:W-:Y:S01]  /*0cf0*/  UMOV UR12, 0xf1255b30 ;  /* 0xf1255b30000c7882 */ /* 0x000fe20000000000 */
[----:B------:R-:W-:Y:S01]  /*0d00*/  UMOV UR13, 0x402094e9 ;  /* 0x402094e9000d7882 */ /* 0x000fe20000000000 */
[----:B------:R-:W-:Y:S02]  /*0d10*/  DFMA R12, R32, UR26, R12 ;  /* 0x0000001a200c7c2b */ /* 0x000fe4000800000c */
[----:B------:R-:W-:-:S02]  /*0d20*/  DFMA R20, R22, UR14, -R20 ;  /* 0x0000000e16147c2b */ /* 0x000fc40008000814 */
[----:B------:R-:W-:Y:S02]  /*0d30*/  DFMA R18, R40, -UR22, R18 ;  /* 0x8000001628127c2b */ /* 0x000fe40008000012 */
[----:B------:R-:W-:Y:S02]  /*0d40*/  DFMA R14, R38, UR12, R14 ;  /* 0x0000000c260e7c2b */ /* 0x000fe4000800000e */
        /* <DEDUP_REMOVED lines=8> */
[----:B------:R-:W-:Y:S02]  /*0dd0*/  DFMA R12, R40, -UR36, R12 ;  /* 0x80000024280c7c2b */ /* 0x000fe4000800000c */
[----:B------:R-:W-:Y:S02]  /*0de0*/  DFMA R20, R38, UR14, R20 ;  /* 0x0000000e26147c2b */ /* 0x000fe40008000014 */
[----:B------:R-:W-:Y:S02]  /*0df0*/  DFMA R18, R50, UR12, R18 ;  /* 0x0000000c32127c2b */ /* 0x000fe40008000012 */
[----:B------:R-:W-:Y:S02]  /*0e00*/  DFMA R14, R48, -UR10, R14 ;  /* 0x8000000a300e7c2b */ /* 0x000fe4000800000e */
[----:B------:R-:W-:Y:S01]  /*0e10*/  DFMA R10, R52, UR18, R10 ;  /* 0x00000012340a7c2b */ /* 0x000fe2000800000a */
        /* <DEDUP_REMOVED lines=8> */
.L_x_37:
        /* <DEDUP_REMOVED lines=14> */
.L_x_123:


//--------------------- .text._Z22right_cart2sph_inplaceILi5EEvPdiii --------------------------
	.section	.text._Z22right_cart2sph_inplaceILi5EEvPdiii,"ax",@progbits
	.align	128
.text._Z22right_cart2sph_inplaceILi5EEvPdiii:
        .type           _Z22right_cart2sph_inplaceILi5EEvPdiii,@function
        .size           _Z22right_cart2sph_inplaceILi5EEvPdiii,(.L_x_124 - _Z22right_cart2sph_inplaceILi5EEvPdiii)
        .other          _Z22right_cart2sph_inplaceILi5EEvPdiii,@"STO_CUDA_ENTRY STV_DEFAULT"
_Z22right_cart2sph_inplaceILi5EEvPdiii:
        /* <DEDUP_REMOVED lines=35> */
[----:B------:R-:W5:Y:S01]  /*0230*/  LDG.E.64 R2, desc[UR4][R16.64+0x10] ;  /* 0x0000100410027981 */ /* 0x000f62000c1e1b00 */
[----:B------:R-:W-:-:S03]  /*0240*/  UMOV UR12, 0x2dd863c6 ;  /* 0x2dd863c6000c7882 */ /* 0x000fc60000000000 */
[----:B------:R-:W5:Y:S01]  /*0250*/  LDG.E.64 R22, desc[UR4][R16.64+0x48] ;  /* 0x0000480410167981 */ /* 0x000f62000c1e1b00 */
[----:B------:R-:W-:Y:S01]  /*0260*/  UMOV UR13, 0x401a415a ;  /* 0x401a415a000d7882 */ /* 0x000fe20000000000 */
[----:B------:R-:W-:Y:S01]  /*0270*/  UMOV UR16, 0x28019a83 ;  /* 0x28019a8300107882 */ /* 0x000fe20000000000 */
[----:B------:R-:W-:Y:S01]  /*0280*/  UMOV UR17, 0x3fef4fae ;  /* 0x3fef4fae00117882 */ /* 0x000fe20000000000 */
[----:B------:R-:W5:Y:S01]  /*0290*/  LDG.E.64 R6, desc[UR4][R16.64+0x88] ;  /* 0x0000880410067981 */ /* 0x000f62000c1e1b00 */
[----:B------:R-:W-:Y:S01]  /*02a0*/  UMOV UR18, 0xf36df79b ;  /* 0xf36df79b00127882 */ /* 0x000fe20000000000 */
[----:B------:R-:W-:Y:S01]  /*02b0*/  UMOV UR19, 0x3fecfd13 ;  /* 0x3fecfd1300137882 */ /* 0x000fe20000000000 */
[----:B------:R-:W-:Y:S01]  /*02c0*/  UMOV UR14, 0x2dd863c7 ;  /* 0x2dd863c7000e7882 */ /* 0x000fe20000000000 */
[----:B------:R-:W5:Y:S01]  /*02d0*/  LDG.E.64 R26, desc[UR4][R16.64+0x68] ;  /* 0x00006804101a7981 */ /* 0x000f62000c1e1b00 */
[----:B------:R-:W-:-:S03]  /*02e0*/  UMOV UR15, 0x400a415a ;  /* 0x400a415a000f7882 */ /* 0x000fc60000000000 */
        /* <DEDUP_REMOVED lines=11> */
[----:B--2---:R-:W-:-:S02]  /*03a0*/  DMUL R18, R20, UR12 ;  /* 0x0000000c14127c28 */ /* 0x004fc40008000000 */
[C---:B------:R-:W-:Y:S02]  /*03b0*/  DMUL R8, R20.reuse, UR16 ;  /* 0x0000001014087c28 */ /* 0x040fe40008000000 */
[----:B------:R-:W-:Y:S01]  /*03c0*/  DMUL R20, R20, UR18 ;  /* 0x0000001214147c28 */ /* 0x000fe20008000000 */
[----:B------:R-:W-:Y:S01]  /*03d0*/  UMOV UR12, 0x9e0133e2 ;  /* 0x9e0133e2000c7882 */ /* 0x000fe20000000000 */
[----:B------:R-:W-:Y:S02]  /*03e0*/  UMOV UR13, 0x3ff77bc2 ;  /* 0x3ff77bc2000d7882 */ /* 0x000fe40000000000 */
[C---:B---3--:R-:W-:Y:S02]  /*03f0*/  DFMA R18, R14.reuse, UR14, -R18 ;  /* 0x0000000e0e127c2b */ /* 0x048fe40008000812 */
[C---:B------:R-:W-:Y:S02]  /*0400*/  DFMA R8, R14.reuse, -UR12, -R8 ;  /* 0x8000000c0e087c2b */ /* 0x040fe40008000808 */
[----:B------:R-:W-:-:S02]  /*0410*/  DFMA R14, R14, UR20, R20 ;  /* 0x000000140e0e7c2b */ /* 0x000fc40008000014 */
[----:B------:R-:W2:Y:S01]  /*0420*/  LDG.E.64 R20, desc[UR4][R16.64+0x90] ;  /* 0x0000900410147981 */ /* 0x000ea2000c1e1b00 */
[----:B------:R-:W-:-:S03]  /*0430*/  UMOV UR13, 0x40277bc2 ;  /* 0x40277bc2000d7882 */ /* 0x000fc60000000000 */
[C---:B----4-:R-:W-:Y:S02]  /*0440*/  DFMA R8, R32.reuse, UR12, R8 ;  /* 0x0000000c20087c2b */ /* 0x050fe40008000008 */
[----:B------:R-:W-:Y:S02]  /*0450*/  DFMA R32, R32, -UR22, R14 ;  /* 0x8000001620207c2b */ /* 0x000fe4000800000e */
[----:B------:R-:W3:Y:S01]  /*0460*/  LDG.E.64 R14, desc[UR4][R16.64+0xa0] ;  /* 0x0000a004100e7981 */ /* 0x000ee2000c1e1b00 */
[----:B------:R-:W-:Y:S01]  /*0470*/  UMOV UR12, 0xf179e96c ;  /* 0xf179e96c000c7882 */ /* 0x000fe20000000000 */
[----:B------:R-:W-:Y:S01]  /*0480*/  UMOV UR13, 0x3fe50114 ;  /* 0x3fe50114000d7882 */ /* 0x000fe20000000000 */
[----:B------:R-:W-:Y:S01]  /*0490*/  UMOV UR14, 0x28019a83 ;  /* 0x28019a83000e7882 */ /* 0x000fe20000000000 */
[----:B------:R-:W-:Y:S01]  /*04a0*/  UMOV UR15, 0x3fdf4fae ;  /* 0x3fdf4fae000f7882 */ /* 0x000fe20000000000 */
[C---:B-----5:R-:W-:Y:S01]  /*04b0*/  DFMA R18, R10.reuse, UR12, R18 ;  /* 0x0000000c0a127c2b */ /* 0x060fe20008000012 */
[----:B------:R-:W-:Y:S01]  /*04c0*/  UMOV UR12, 0xd7ffa13b ;  /* 0xd7ffa13b000c7882 */ /* 0x000fe20000000000 */
[C---:B------:R-:W-:Y:S01]  /*04d0*/  DFMA R8, R10.reuse, UR14, R8 ;  /* 0x0000000e0a087c2b */ /* 0x040fe20008000008 */
[----:B------:R-:W-:Y:S01]  /*04e0*/  UMOV UR13, 0x40209af4 ;  /* 0x40209af4000d7882 */ /* 0x000fe20000000000 */
[----:B------:R-:W-:Y:S01]  /*04f0*/  DFMA R10, R10, UR20, R32 ;  /* 0x000000140a0a7c2b */ /* 0x000fe20008000020 */
[----:B------:R-:W-:Y:S01]  /*0500*/  UMOV UR16, 0xe82e889d ;  /* 0xe82e889d00107882 */ /* 0x000fe20000000000 */
[----:B------:R-:W-:Y:S01]  /*0510*/  UMOV UR17, 0x40132c94 ;  /* 0x40132c9400117882 */ /* 0x000fe20000000000 */
[----:B------:R-:W-:-:S02]  /*0520*/  DMUL R32, R30, UR12 ;  /* 0x0000000c1e207c28 */ /* 0x000fc40008000000 */
[----:B------:R-:W-:-:S06]  /*0530*/  DMUL R30, R30, -UR16 ;  /* 0x800000101e1e7c28 */ /* 0x000fcc0008000000 */
[C---:B------:R-:W-:Y:S01]  /*0540*/  DFMA R32, R28.reuse, UR12, -R32 ;  /* 0x0000000c1c207c2b */ /* 0x040fe20008000820 */
[----:B------:R-:W-:Y:S01]  /*0550*/  UMOV UR12, 0x850e960c ;  /* 0x850e960c000c7882 */ /* 0x000fe20000000000 */
[----:B------:R-:W-:Y:S01]  /*0560*/  UMOV UR13, 0x400c116d ;  /* 0x400c116d000d7882 */ /* 0x000fe20000000000 */
[----:B------:R-:W-:Y:S02]  /*0570*/  DFMA R30, R28, -UR16, R30 ;  /* 0x800000101c1e7c2b */ /* 0x000fe4000800001e */
[----:B------:R-:W-:-:S08]  /*0580*/  DMUL R28, R4, UR12 ;  /* 0x0000000c041c7c28 */ /* 0x000fd00008000000 */
[----:B------:R-:W-:Y:S01]  /*0590*/  DFMA R28, R2, UR24, R28 ;  /* 0x00000018021c7c2b */ /* 0x000fe2000800001c */
[----:B------:R-:W-:Y:S01]  /*05a0*/  UMOV UR12, 0x28019a83 ;  /* 0x28019a83000c7882 */ /* 0x000fe20000000000 */
[----:B------:R-:W-:Y:S01]  /*05b0*/  UMOV UR13, 0x400f4fae ;  /* 0x400f4fae000d7882 */ /* 0x000fe20000000000 */
[----:B------:R-:W-:-:S05]  /*05c0*/  DFMA R10, R6, -UR22, R10 ;  /* 0x80000016060a7c2b */ /* 0x000fca000800000a */
[----:B------:R-:W-:Y:S02]  /*05d0*/  DFMA R28, R22, -UR26, R28 ;  /* 0x8000001a161c7c2b */ /* 0x000fe4000800001c */
[----:B------:R-:W-:Y:S01]  /*05e0*/  DFMA R8, R6, -UR12, R8 ;  /* 0x8000000c06087c2b */ /* 0x000fe20008000008 */
[----:B------:R-:W-:Y:S01]  /*05f0*/  UMOV UR12, 0xe82e889d ;  /* 0xe82e889d000c7882 */ /* 0x000fe20000000000 */
[----:B------:R-:W-:Y:S01]  /*0600*/  UMOV UR13, 0x40232c94 ;  /* 0x40232c94000d7882 */ /* 0x000fe20000000000 */
[----:B------:R-:W4:Y:S01]  /*0610*/  LDG.E.64 R6, desc[UR4][R16.64+0x18] ;  /* 0x0000180410067981 */ /* 0x000f22000c1e1b00 */
[----:B------:R-:W-:Y:S01]  /*0620*/  DFMA R26, R26, UR12, R30 ;  /* 0x0000000c1a1a7c2b */ /* 0x000fe2000800001e */
[----:B------:R-:W-:Y:S01]  /*0630*/  UMOV UR12, 0xf36df79b ;  /* 0xf36df79b000c7882 */ /* 0x000fe20000000000 */
[----:B------:R-:W-:Y:S01]  /*0640*/  DFMA R30, R12, UR24, R28 ;  /* 0x000000180c1e7c2b */ /* 0x000fe2000800001c */
[----:B------:R-:W-:Y:S01]  /*0650*/  UMOV UR13, 0x400cfd13 ;  /* 0x400cfd13000d7882 */ /* 0x000fe20000000000 */
[----:B------:R-:W0:Y:S01]  /*0660*/  LDC.64 R28, c[0x0][0x380] ;  /* 0x0000e000ff1c7b82 */ /* 0x000e220000000a00 */
[----:B------:R-:W-:Y:S01]  /*0670*/  DFMA R10, R24, UR12, R10 ;  /* 0x0000000c180a7c2b */ /* 0x000fe2000800000a */
[----:B------:R-:W5:Y:S01]  /*0680*/  LDG.E.64 R24, desc[UR4][R16.64] ;  /* 0x0000000410187981 */ /* 0x000f62000c1e1b00 */
[----:B------:R-:W-:Y:S01]  /*0690*/  UMOV UR24, 0xd231b11e ;  /* 0xd231b11e00187882 */ /* 0x000fe20000000000 */
[----:B------:R-:W-:Y:S01]  /*06a0*/  UMOV UR25, 0x3fedf074 ;  /* 0x3fedf07400197882 */ /* 0x000fe20000000000 */
[----:B------:R-:W-:-:S05]  /*06b0*/  IADD3 R35, PT, PT, R35, UR9, R0 ;  /* 0x0000000923237c10 */ /* 0x000fca000fffe000 */
[----:B0-----:R-:W-:Y:S02]  /*06c0*/  IMAD.WIDE R28, R35, 0x8, R28 ;  /* 0x00000008231c7825 */ /* 0x001fe400078e021c */
[----:B------:R-:W5:Y:S01]  /*06d0*/  LDG.E.64 R34, desc[UR4][R16.64+0x60] ;  /* 0x0000600410227981 */ /* 0x000f62000c1e1b00 */
[----:B--2---:R-:W-:-:S08]  /*06e0*/  DFMA R30, R20, -UR26, R30 ;  /* 0x8000001a141e7c2b */ /* 0x004fd0000800001e */
[----:B---3--:R-:W-:Y:S02]  /*06f0*/  DFMA R14, R14, UR24, R30 ;  /* 0x000000180e0e7c2b */ /* 0x008fe4000800001e */
[----:B------:R-:W2:Y:S04]  /*0700*/  LDG.E.64 R30, desc[UR4][R16.64+0x28] ;  /* 0x00002804101e7981 */ /* 0x000ea8000c1e1b00 */
[----:B------:R-:W3:Y:S01]  /*0710*/  LDG.E.64 R16, desc[UR4][R16.64+0x70] ;  /* 0x0000700410107981 */ /* 0x000ee2000c1e1b00 */
[----:B------:R-:W-:Y:S01]  /*0720*/  UMOV UR8, 0x43ff71d9 ;  /* 0x43ff71d900087882 */ /* 0x000fe20000000000 */
[----:B------:R-:W-:Y:S02]  /*0730*/  UMOV UR9, 0x4028e86f ;  /* 0x4028e86f00097882 */ /* 0x000fe40000000000 */
[----:B------:R0:W-:Y:S01]  /*0740*/  STG.E.64 desc[UR4][R28.64], R18 ;  /* 0x000000121c007986 */ /* 0x0001e2000c101b04 */
[----:B------:R-:W-:Y:S01]  /*0750*/  UMOV UR24, 0xe82e889d ;  /* 0xe82e889d00187882 */ /* 0x000fe20000000000 */
[----:B------:R-:W-:Y:S01]  /*0760*/  UMOV UR25, 0x40132c94 ;  /* 0x40132c9400197882 */ /* 0x000fe20000000000 */
[----:B0-----:R-:W-:Y:S01]  /*0770*/  DMUL R18, R4, -UR8 ;  /* 0x8000000804127c28 */ /* 0x001fe20008000000 */
[----:B------:R-:W-:Y:S01]  /*0780*/  UMOV UR8, 0xe82e889d ;  /* 0xe82e889d00087882 */ /* 0x000fe20000000000 */
[----:B------:R-:W-:-:S02]  /*0790*/  UMOV UR9, 0x40032c94 ;  /* 0x40032c9400097882 */ /* 0x000fc40000000000 */
[----:B------:R-:W-:Y:S01]  /*07a0*/  DMUL R4, R2, UR8 ;  /* 0x0000000802047c28 */ /* 0x000fe20008000000 */
[----:B------:R5:W-:Y:S07]  /*07b0*/  STG.E.64 desc[UR4][R28.64+0x8], R32 ;  /* 0x000008201c007986 */ /* 0x000bee000c101b04 */
[----:B------:R-:W-:Y:S02]  /*07c0*/  DFMA R22, R22, UR24, -R4 ;  /* 0x0000001816167c2b */ /* 0x000fe40008000804 */
[----:B----4-:R-:W-:-:S02]  /*07d0*/  DMUL R4, R6, UR18 ;  /* 0x0000001206047c28 */ /* 0x010fc40008000000 */
[----:B-----5:R-:W-:Y:S01]  /*07e0*/  DMUL R32, R24, UR14 ;  /* 0x0000000e18207c28 */ /* 0x020fe20008000000 */
[----:B------:R-:W-:-:S05]  /*07f0*/  UMOV UR15, 0x3fef4fae ;  /* 0x3fef4fae000f7882 */ /* 0x000fca0000000000 */
[----:B------:R-:W-:Y:S02]  /*0800*/  DFMA R4, R24, UR20, R4 ;  /* 0x0000001418047c2b */ /* 0x000fe40008000004 */
[----:B------:R-:W-:Y:S01]  /*0810*/  DFMA R32, R6, UR14, -R32 ;  /* 0x0000000e06207c2b */ /* 0x000fe20008000820 */
[----:B------:R-:W-:Y:S01]  /*0820*/  UMOV UR15, 0x400f4fae ;  /* 0x400f4fae000f7882 */ /* 0x000fe20000000000 */
[----:B------:R-:W-:Y:S01]  /*0830*/  DFMA R22, R12, UR8, R22 ;  /* 0x000000080c167c2b */ /* 0x000fe20008000016 */
[----:B------:R-:W-:Y:S01]  /*0840*/  UMOV UR8, 0xf179e96c ;  /* 0xf179e96c00087882 */ /* 0x000fe20000000000 */
[----:B------:R-:W-:Y:S01]  /*0850*/  UMOV UR9, 0x3fe50114 ;  /* 0x3fe5011400097882 */ /* 0x000fe20000000000 */
[----:B------:R-:W-:Y:S01]  /*0860*/  UMOV UR26, 0xd7ffa13b ;  /* 0xd7ffa13b001a7882 */ /* 0x000fe20000000000 */
[----:B------:R-:W-:Y:S02]  /*0870*/  UMOV UR27, 0x40009af4 ;  /* 0x40009af4001b7882 */ /* 0x000fe40000000000 */
[----:B------:R-:W-:-:S02]  /*0880*/  DFMA R2, R2, UR26, R18 ;  /* 0x0000001a02027c2b */ /* 0x000fc40008000012 */
[----:B------:R-:W-:-:S06]  /*0890*/  DFMA R22, R20, -UR16, R22 ;  /* 0x8000001014167c2b */ /* 0x000fcc0008000016 */
[----:B------:R-:W-:Y:S01]  /*08a0*/  DFMA R2, R12, UR26, R2 ;  /* 0x0000001a0c027c2b */ /* 0x000fe20008000002 */
[----:B------:R-:W-:Y:S04]  /*08b0*/  STG.E.64 desc[UR4][R28.64+0x18], R26 ;  /* 0x0000181a1c007986 */ /* 0x000fe8000c101b04 */
[----:B------:R-:W-:Y:S04]  /*08c0*/  STG.E.64 desc[UR4][R28.64+0x38], R22 ;  /* 0x000038161c007986 */ /* 0x000fe8000c101b04 */
[----:B------:R-:W-:Y:S04]  /*08d0*/  STG.E.64 desc[UR4][R28.64+0x48], R2 ;  /* 0x000048021c007986 */ /* 0x000fe8000c101b04 */
[----:B------:R-:W-:Y:S04]  /*08e0*/  STG.E.64 desc[UR4][R28.64+0x10], R8 ;  /* 0x000010081c007986 */ /* 0x000fe8000c101b04 */
[----:B------:R-:W-:Y:S04]  /*08f0*/  STG.E.64 desc[UR4][R28.64+0x20], R10 ;  /* 0x0000200a1c007986 */ /* 0x000fe8000c101b04 */
[----:B------:R-:W-:Y:S01]  /*0900*/  STG.E.64 desc[UR4][R28.64+0x28], R14 ;  /* 0x0000280e1c007986 */ /* 0x000fe2000c101b04 */
[----:B--2---:R-:W-:-:S02]  /*0910*/  DFMA R4, R30, -UR22, R4 ;  /* 0x800000161e047c2b */ /* 0x004fc40008000004 */
[----:B------:R-:W-:Y:S01]  /*0920*/  DFMA R30, R30, UR14, R32 ;  /* 0x0000000e1e1e7c2b */ /* 0x000fe20008000020 */
[----:B------:R-:W-:Y:S01]  /*0930*/  UMOV UR14, 0x2dd863c6 ;  /* 0x2dd863c6000e7882 */ /* 0x000fe20000000000 */
[----:B------:R-:W-:Y:S02]  /*0940*/  UMOV UR15, 0x401a415a ;  /* 0x401a415a000f7882 */ /* 0x000fe40000000000 */
[----:B------:R-:W-:Y:S02]  /*0950*/  DMUL R6, R6, UR14 ;  /* 0x0000000e06067c28 */ /* 0x000fe40008000000 */
[----:B------:R-:W-:-:S06]  /*0960*/  DFMA R4, R36, UR20, R4 ;  /* 0x0000001424047c2b */ /* 0x000fcc0008000004 */
[----:B------:R-:W-:Y:S01]  /*0970*/  DFMA R6, R24, UR8, -R6 ;  /* 0x0000000818067c2b */ /* 0x000fe20008000806 */
[----:B------:R-:W-:Y:S01]  /*0980*/  UMOV UR8, 0x9e0133e2 ;  /* 0x9e0133e200087882 */ /* 0x000fe20000000000 */
[----:B------:R-:W-:Y:S01]  /*0990*/  UMOV UR9, 0x3ff77bc2 ;  /* 0x3ff77bc200097882 */ /* 0x000fe20000000000 */
[----:B------:R-:W-:Y:S02]  /*09a0*/  DFMA R4, R34, -UR22, R4 ;  /* 0x8000001622047c2b */ /* 0x000fe40008000004 */
[C---:B------:R-:W-:Y:S01]  /*09b0*/  DFMA R30, R36.reuse, UR8, R30 ;  /* 0x00000008241e7c2b */ /* 0x040fe2000800001e */
[----:B------:R-:W-:Y:S01]  /*09c0*/  UMOV UR8, 0x2dd863c7 ;  /* 0x2dd863c700087882 */ /* 0x000fe20000000000 */
[----:B------:R-:W-:Y:S02]  /*09d0*/  UMOV UR9, 0x400a415a ;  /* 0x400a415a00097882 */ /* 0x000fe40000000000 */
[----:B------:R-:W-:Y:S01]  /*09e0*/  DFMA R6, R36, UR8, R6 ;  /* 0x0000000824067c2b */ /* 0x000fe20008000006 */
[----:B------:R-:W-:Y:S01]  /*09f0*/  UMOV UR8, 0x9e0133e2 ;  /* 0x9e0133e200087882 */ /* 0x000fe20000000000 */
[----:B------:R-:W-:Y:S01]  /*0a00*/  UMOV UR9, 0x40277bc2 ;  /* 0x40277bc200097882 */ /* 0x000fe20000000000 */
[----:B---3--:R-:W-:-:S02]  /*0a10*/  DFMA R4, R16, UR12, R4 ;  /* 0x0000000c10047c2b */ /* 0x008fc40008000004 */
[----:B------:R-:W-:Y:S02]  /*0a20*/  DFMA R30, R34, -UR8, R30 ;  /* 0x80000008221e7c2b */ /* 0x000fe4000800001e */
[----:B------:R-:W-:Y:S04]  /*0a30*/  STG.E.64 desc[UR4][R28.64+0x50], R6 ;  /* 0x000050061c007986 */ /* 0x000fe8000c101b04 */
[----:B------:R-:W-:Y:S04]  /*0a40*/  STG.E.64 desc[UR4][R28.64+0x30], R4 ;  /* 0x000030041c007986 */ /* 0x000fe8000c101b04 */
[----:B------:R-:W-:Y:S01]  /*0a50*/  STG.E.64 desc[UR4][R28.64+0x40], R30 ;  /* 0x0000401e1c007986 */ /* 0x000fe2000c101b04 */
[----:B------:R-:W-:Y:S05]  /*0a60*/  EXIT ;  /* 0x000000000000794d */ /* 0x000fea0003800000 */
.L_x_38:
        /* <DEDUP_REMOVED lines=9> */
.L_x_124:


//--------------------- .text._Z22right_cart2sph_inplaceILi4EEvPdiii --------------------------
	.section	.text._Z22right_cart2sph_inplaceILi4EEvPdiii,"ax",@progbits
	.align	128
.text._Z22right_cart2sph_inplaceILi4EEvPdiii:
        .type           _Z22right_cart2sph_inplaceILi4EEvPdiii,@function
        .size           _Z22right_cart2sph_inplaceILi4EEvPdiii,(.L_x_125 - _Z22right_cart2sph_inplaceILi4EEvPdiii)
        .other          _Z22right_cart2sph_inplaceILi4EEvPdiii,@"STO_CUDA_ENTRY STV_DEFAULT"
_Z22right_cart2sph_inplaceILi4EEvPdiii:
        /* <DEDUP_REMOVED lines=29> */
[----:B------:R-:W2:Y:S04]  /*01d0*/  LDG.E.64 R12, desc[UR4][R2.64+0x18] ;  /* 0x00001804020c7981 */ /* 0x000ea8000c1e1b00 */
[----:B------:R-:W3:Y:S04]  /*01e0*/  LDG.E.64 R8, desc[UR4][R2.64+0x50] ;  /* 0x0000500402087981 */ /* 0x000ee8000c1e1b00 */
[----:B------:R-:W4:Y:S04]  /*01f0*/  LDG.E.64 R20, desc[UR4][R2.64+0x28] ;  /* 0x0000280402147981 */ /* 0x000f28000c1e1b00 */
[----:B------:R-:W4:Y:S04]  /*0200*/  LDG.E.64 R18, desc[UR4][R2.64+0x60] ;  /* 0x0000600402127981 */ /* 0x000f28000c1e1b00 */
[----:B------:R-:W5:Y:S04]  /*0210*/  LDG.E.64 R22, desc[UR4][R2.64+0x8] ;  /* 0x0000080402167981 */ /* 0x000f68000c1e1b00 */
[----:B------:R-:W5:Y:S04]  /*0220*/  LDG.E.64 R16, desc[UR4][R2.64+0x40] ;  /* 0x0000400402107981 */ /* 0x000f68000c1e1b00 */
[----:B------:R-:W5:Y:S04]  /*0230*/  LDG.E.64 R4, desc[UR4][R2.64+0x30] ;  /* 0x0000300402047981 */ /* 0x000f68000c1e1b00 */
[----:B------:R-:W5:Y:S01]  /*0240*/  LDG.E.64 R6, desc[UR4][R2.64+0x70] ;  /* 0x0000700402067981 */ /* 0x000f62000c1e1b00 */
[----:B------:R-:W-:Y:S01]  /*0250*/  UMOV UR12, 0x3a4aeedb ;  /* 0x3a4aeedb000c7882 */ /* 0x000fe20000000000 */
[----:B------:R-:W-:-:S02]  /*0260*/  UMOV UR13, 0x40044f92 ;  /* 0x40044f92000d7882 */ /* 0x000fc40000000000 */
[----:B------:R-:W5:Y:S01]  /*0270*/  LDG.E.64 R28, desc[UR4][R2.64+0x48] ;  /* 0x00004804021c7981 */ /* 0x000f62000c1e1b00 */
[C-C-:B--2---:R-:W-:Y:S02]  /*0280*/  DFMA R14, R12.reuse, 2, R10.reuse ;  /* 0x400000000c0e782b */ /* 0x144fe4000000000a */
[----:B------:R-:W-:Y:S02]  /*0290*/  DFMA R12, R12, -6, R10 ;  /* 0xc01800000c0c782b */ /* 0x000fe4000000000a */
[----:B---3--:R-:W-:-:S04]  /*02a0*/  DADD R10, -R10, R8 ;  /* 0x000000000a0a7229 */ /* 0x008fc80000000108 */
[----:B------:R-:W-:Y:S02]  /*02b0*/  DADD R14, R14, R8 ;  /* 0x000000000e0e7229 */ /* 0x000fe40000000008 */
[----:B------:R-:W-:Y:S02]  /*02c0*/  DADD R8, R8, R12 ;  /* 0x0000000008087229 */ /* 0x000fe4000000000c */
[C---:B----4-:R-:W-:Y:S02]  /*02d0*/  DADD R12, R20.reuse, R18 ;  /* 0x00000000140c7229 */ /* 0x050fe40000000012 */
[----:B------:R-:W-:Y:S01]  /*02e0*/  DFMA R20, R20, 6, R10 ;  /* 0x401800001414782b */ /* 0x000fe2000000000a */
[----:B------:R-:W2:Y:S05]  /*02f0*/  LDG.E.64 R10, desc[UR4][R2.64+0x20] ;  /* 0x00002004020a7981 */ /* 0x000eaa000c1e1b00 */
[----:B------:R-:W-:-:S02]  /*0300*/  DMUL R24, R12, -UR12 ;  /* 0x8000000c0c187c28 */ /* 0x000fc40008000000 */
[----:B------:R-:W2:Y:S01]  /*0310*/  LDG.E.64 R12, desc[UR4][R2.64+0x58] ;  /* 0x00005804020c7981 */ /* 0x000ea2000c1e1b00 */
[----:B-----5:R-:W-:Y:S01]  /*0320*/  DFMA R16, R16, 6, -R22 ;  /* 0x401800001010782b */ /* 0x020fe20000000816 */
[----:B------:R-:W-:Y:S01]  /*0330*/  UMOV UR13, 0x3fd44f92 ;  /* 0x3fd44f92000d7882 */ /* 0x000fe20000000000 */
[----:B------:R-:W-:Y:S01]  /*0340*/  DFMA R18, R18, -6, R20 ;  /* 0xc01800001212782b */ /* 0x000fe20000000014 */
[----:B------:R-:W3:Y:S02]  /*0350*/  LDG.E.64 R20, desc[UR4][R2.64+0x10] ;  /* 0x0000100402147981 */ /* 0x000ee4000c1e1b00 */
[----:B------:R-:W-:Y:S02]  /*0360*/  DFMA R14, R14, UR12, R24 ;  /* 0x0000000c0e0e7c2b */ /* 0x000fe40008000018 */
[----:B------:R-:W3:Y:S01]  /*0370*/  LDG.E.64 R24, desc[UR4][R2.64+0x38] ;  /* 0x0000380402187981 */ /* 0x000ee2000c1e1b00 */
[----:B------:R-:W-:Y:S02]  /*0380*/  DADD R22, R22, -R4 ;  /* 0x0000000016167229 */ /* 0x000fe40000000804 */
[----:B------:R-:W-:Y:S01]  /*0390*/  DADD R16, -R4, R16 ;  /* 0x0000000004107229 */ /* 0x000fe20000000110 */
[----:B------:R-:W4:Y:S01]  /*03a0*/  LDG.E.64 R4, desc[UR4][R2.64+0x68] ;  /* 0x0000680402047981 */ /* 0x000f22000c1e1b00 */
[----:B------:R-:W-:Y:S01]  /*03b0*/  UMOV UR12, 0xf863e924 ;  /* 0xf863e924000c7882 */ /* 0x000fe20000000000 */
[----:B------:R-:W-:-:S02]  /*03c0*/  UMOV UR13, 0x3feb14c2 ;  /* 0x3feb14c2000d7882 */ /* 0x000fc40000000000 */
[----:B------:R-:W-:Y:S01]  /*03d0*/  DFMA R6, R6, UR12, R14 ;  /* 0x0000000c06067c2b */ /* 0x000fe2000800000e */
[----:B------:R-:W0:Y:S01]  /*03e0*/  LDC.64 R14, c[0x0][0x380] ;  /* 0x0000e000ff0e7b82 */ /* 0x000e220000000a00 */
[----:B------:R-:W-:Y:S01]  /*03f0*/  IADD3 R27, PT, PT, R0, UR9, R27 ;  /* 0x00000009001b7c10 */ /* 0x000fe2000fffe01b */
[----:B------:R-:W-:Y:S01]  /*0400*/  UMOV UR8, 0x3901edf5 ;  /* 0x3901edf500087882 */ /* 0x000fe20000000000 */
[----:B------:R-:W-:-:S03]  /*0410*/  UMOV UR9, 0x40000e9f ;  /* 0x40000e9f00097882 */ /* 0x000fc60000000000 */
[----:B0-----:R-:W-:Y:S01]  /*0420*/  IMAD.WIDE R14, R27, 0x8, R14 ;  /* 0x000000081b0e7825 */ /* 0x001fe200078e020e */
[----:B------:R-:W-:Y:S01]  /*0430*/  UMOV UR12, 0x4c02929c ;  /* 0x4c02929c000c7882 */ /* 0x000fe20000000000 */
[----:B------:R-:W-:-:S03]  /*0440*/  UMOV UR13, 0x400568d4 ;  /* 0x400568d4000d7882 */ /* 0x000fc60000000000 */
[----:B------:R-:W-:Y:S01]  /*0450*/  STG.E.64 desc[UR4][R14.64+0x20], R6 ;  /* 0x000020060e007986 */ /* 0x000fe2000c101b04 */
[C-C-:B--2---:R-:W-:Y:S02]  /*0460*/  DADD R26, R10.reuse, R12.reuse ;  /* 0x000000000a1a7229 */ /* 0x144fe4000000000c */
[----:B------:R-:W-:-:S06]  /*0470*/  DFMA R10, R10, 3, -R12 ;  /* 0x400800000a0a782b */ /* 0x000fcc000000080c */
[----:B------:R-:W-:Y:S02]  /*0480*/  DMUL R26, R26, UR8 ;  /* 0x000000081a1a7c28 */ /* 0x000fe40008000000 */
[----:B---3--:R-:W-:Y:S01]  /*0490*/  DADD R12, R20, R24 ;  /* 0x00000000140c7229 */ /* 0x008fe20000000018 */
[----:B------:R-:W-:Y:S01]  /*04a0*/  UMOV UR8, 0x4c02929c ;  /* 0x4c02929c00087882 */ /* 0x000fe20000000000 */
[----:B------:R-:W-:-:S04]  /*04b0*/  UMOV UR9, 0x400568d4 ;  /* 0x400568d400097882 */ /* 0x000fc80000000000 */
[----:B----4-:R-:W-:Y:S01]  /*04c0*/  DFMA R4, R4, UR8, -R26 ;  /* 0x0000000804047c2b */ /* 0x010fe2000800081a */
[----:B------:R-:W-:Y:S01]  /*04d0*/  UMOV UR8, 0x3901edf5 ;  /* 0x3901edf500087882 */ /* 0x000fe20000000000 */
[----:B------:R-:W-:Y:S02]  /*04e0*/  UMOV UR9, 0x40000e9f ;  /* 0x40000e9f00097882 */ /* 0x000fe40000000000 */
[----:B------:R-:W-:Y:S01]  /*04f0*/  DMUL R12, R12, UR8 ;  /* 0x000000080c0c7c28 */ /* 0x000fe20008000000 */
[----:B------:R-:W-:Y:S01]  /*0500*/  UMOV UR8, 0xaa0d83a4 ;  /* 0xaa0d83a400087882 */ /* 0x000fe20000000000 */
[----:B------:R-:W-:Y:S01]  /*0510*/  DFMA R20, R24, -3, R20 ;  /* 0xc00800001814782b */ /* 0x000fe20000000014 */
[----:B------:R-:W-:Y:S02]  /*0520*/  UMOV UR9, 0x400406d8 ;  /* 0x400406d800097882 */ /* 0x000fe40000000000 */
[----:B------:R-:W-:Y:S01]  /*0530*/  DMUL R22, R22, UR8 ;  /* 0x0000000816167c28 */ /* 0x000fe20008000000 */
[----:B------:R-:W-:Y:S01]  /*0540*/  UMOV UR8, 0xa45d91d8 ;  /* 0xa45d91d800087882 */ /* 0x000fe20000000000 */
[----:B------:R-:W-:Y:S01]  /*0550*/  UMOV UR9, 0x3ffc5274 ;  /* 0x3ffc527400097882 */ /* 0x000fe20000000000 */
[----:B------:R-:W-:Y:S01]  /*0560*/  DFMA R28, R28, UR12, -R12 ;  /* 0x0000000c1c1c7c2b */ /* 0x000fe2000800080c */
[----:B------:R-:W-:Y:S01]  /*0570*/  UMOV UR12, 0xa45d91d8 ;  /* 0xa45d91d8000c7882 */ /* 0x000fe20000000000 */
[----:B------:R-:W-:Y:S01]  /*0580*/  DMUL R10, R10, UR8 ;  /* 0x000000080a0a7c28 */ /* 0x000fe20008000000 */
[----:B------:R-:W-:Y:S01]  /*0590*/  UMOV UR13, 0x3ffc5274 ;  /* 0x3ffc5274000d7882 */ /* 0x000fe20000000000 */
[----:B------:R-:W-:Y:S01]  /*05a0*/  UMOV UR8, 0x27d29b67 ;  /* 0x27d29b6700087882 */ /* 0x000fe20000000000 */
[----:B------:R-:W-:Y:S01]  /*05b0*/  UMOV UR9, 0x3fee4710 ;  /* 0x3fee471000097882 */ /* 0x000fe20000000000 */
[----:B------:R-:W-:Y:S01]  /*05c0*/  DMUL R20, R20, UR12 ;  /* 0x0000000c14147c28 */ /* 0x000fe20008000000 */
[----:B------:R-:W-:Y:S01]  /*05d0*/  UMOV UR12, 0xaa0d83a4 ;  /* 0xaa0d83a4000c7882 */ /* 0x000fe20000000000 */
[----:B------:R-:W-:Y:S01]  /*05e0*/  DMUL R16, R16, UR8 ;  /* 0x0000000810107c28 */ /* 0x000fe20008000000 */
[----:B------:R-:W-:Y:S01]  /*05f0*/  UMOV UR13, 0x3fe406d8 ;  /* 0x3fe406d8000d7882 */ /* 0x000fe20000000000 */
[----:B------:R-:W-:Y:S01]  /*0600*/  UMOV UR9, 0x3fde4710 ;  /* 0x3fde471000097882 */ /* 0x000fe20000000000 */
[----:B------:R-:W-:-:S02]  /*0610*/  DMUL R8, R8, UR12 ;  /* 0x0000000c08087c28 */ /* 0x000fc40008000000 */
        /* <DEDUP_REMOVED lines=10> */
.L_x_39:
        /* <DEDUP_REMOVED lines=12> */
.L_x_125:


//--------------------- .text._Z22right_cart2sph_inplaceILi3EEvPdiii --------------------------
	.section	.text._Z22right_cart2sph_inplaceILi3EEvPdiii,"ax",@progbits
	.align	128
.text._Z22right_cart2sph_inplaceILi3EEvPdiii:
        .type           _Z22right_cart2sph_inplaceILi3EEvPdiii,@function
        .size           _Z22right_cart2sph_inplaceILi3EEvPdiii,(.L_x_126 - _Z22right_cart2sph_inplaceILi3EEvPdiii)
        .other          _Z22right_cart2sph_inplaceILi3EEvPdiii,@"STO_CUDA_ENTRY STV_DEFAULT"
_Z22right_cart2sph_inplaceILi3EEvPdiii:
        /* <DEDUP_REMOVED lines=14> */
[----:B------:R-:W-:Y:S01]  /*00e0*/  IMAD R21, R21, UR8, RZ ;  /* 0x0000000815157c24 */ /* 0x000fe2000f8e02ff */
[----:B------:R-:W1:Y:S01]  /*00f0*/  LDC.64 R16, c[0x0][0x380] ;  /* 0x0000e000ff107b82 */ /* 0x000e620000000a00 */
[----:B------:R-:W-:Y:S01]  /*0100*/  IMAD R0, R0, 0xa, RZ ;  /* 0x0000000a00007824 */ /* 0x000fe200078e02ff */
[----:B------:R-:W2:Y:S02]  /*0110*/  LDCU.64 UR10, c[0x0][0x380] ;  /* 0x00007000ff0a77ac */ /* 0x000ea40008000a00 */
[----:B------:R-:W-:Y:S01]  /*0120*/  SHF.R.S32.HI R2, RZ, 0x1f, R21 ;  /* 0x0000001fff027819 */ /* 0x000fe20000011415 */
[----:B------:R-:W3:Y:S01]  /*0130*/  LDCU.64 UR4, c[0x0][0x358] ;  /* 0x00006b00ff0477ac */ /* 0x000ee20008000a00 */
[----:B0-----:R-:W-:Y:S02]  /*0140*/  USHF.R.S32.HI UR6, URZ, 0x1f, UR7 ;  /* 0x0000001fff067899 */ /* 0x001fe40008011407 */
[----:B------:R-:W-:-:S04]  /*0150*/  IADD3 R3, P0, P1, R21, UR7, R0 ;  /* 0x0000000715037c10 */ /* 0x000fc8000f91e000 */
[----:B------:R-:W-:Y:S02]  /*0160*/  IADD3.X R2, PT, PT, R2, UR6, RZ, P0, P1 ;  /* 0x0000000602027c10 */ /* 0x000fe400087e24ff */
[----:B--2---:R-:W-:-:S04]  /*0170*/  LEA R28, P0, R3, UR10, 0x3 ;  /* 0x0000000a031c7c11 */ /* 0x004fc8000f8018ff */
[----:B------:R-:W-:-:S05]  /*0180*/  LEA.HI.X R29, R3, UR11, R2, 0x3, P0 ;  /* 0x0000000b031d7c11 */ /* 0x000fca00080f1c02 */
[----:B---3--:R-:W2:Y:S04]  /*0190*/  LDG.E.64 R18, desc[UR4][R28.64+0x8] ;  /* 0x000008041c127981 */ /* 0x008ea8000c1e1b00 */
[----:B------:R-:W2:Y:S04]  /*01a0*/  LDG.E.64 R26, desc[UR4][R28.64+0x30] ;  /* 0x000030041c1a7981 */ /* 0x000ea8000c1e1b00 */
[----:B------:R-:W3:Y:S04]  /*01b0*/  LDG.E.64 R22, desc[UR4][R28.64+0x40] ;  /* 0x000040041c167981 */ /* 0x000ee8000c1e1b00 */
[----:B------:R-:W4:Y:S04]  /*01c0*/  LDG.E.64 R8, desc[UR4][R28.64+0x10] ;  /* 0x000010041c087981 */ /* 0x000f28000c1e1b00 */
[----:B------:R-:W4:Y:S04]  /*01d0*/  LDG.E.64 R10, desc[UR4][R28.64+0x38] ;  /* 0x000038041c0a7981 */ /* 0x000f28000c1e1b00 */
[----:B------:R-:W5:Y:S04]  /*01e0*/  LDG.E.64 R6, desc[UR4][R28.64] ;  /* 0x000000041c067981 */ /* 0x000f68000c1e1b00 */
[----:B------:R-:W5:Y:S04]  /*01f0*/  LDG.E.64 R14, desc[UR4][R28.64+0x18] ;  /* 0x000018041c0e7981 */ /* 0x000f68000c1e1b00 */
[----:B------:R-:W5:Y:S04]  /*0200*/  LDG.E.64 R2, desc[UR4][R28.64+0x48] ;  /* 0x000048041c027981 */ /* 0x000f68000c1e1b00 */
[----:B------:R-:W5:Y:S04]  /*0210*/  LDG.E.64 R12, desc[UR4][R28.64+0x28] ;  /* 0x000028041c0c7981 */ /* 0x000f68000c1e1b00 */
[----:B------:R-:W5:Y:S01]  /*0220*/  LDG.E.64 R4, desc[UR4][R28.64+0x20] ;  /* 0x000020041c047981 */ /* 0x000f62000c1e1b00 */
[----:B------:R-:W-:Y:S01]  /*0230*/  UMOV UR10, 0x55555555 ;  /* 0x55555555000a7882 */ /* 0x000fe20000000000 */
[----:B------:R-:W-:Y:S01]  /*0240*/  UMOV UR11, 0x3fe55555 ;  /* 0x3fe55555000b7882 */ /* 0x000fe20000000000 */
[----:B------:R-:W-:Y:S01]  /*0250*/  IADD3 R21, PT, PT, R21, UR7, R0 ;  /* 0x0000000715157c10 */ /* 0x000fe2000fffe000 */
[----:B------:R-:W-:Y:S01]  /*0260*/  UMOV UR6, 0x183e613b ;  /* 0x183e613b00067882 */ /* 0x000fe20000000000 */
[----:B------:R-:W-:-:S03]  /*0270*/  UMOV UR7, 0x3fe2e1a3 ;  /* 0x3fe2e1a300077882 */ /* 0x000fc60000000000 */
[----:B-1----:R-:W-:Y:S01]  /*0280*/  IMAD.WIDE R16, R21, 0x8, R16 ;  /* 0x0000000815107825 */ /* 0x002fe200078e0210 */
[C-C-:B--2---:R-:W-:Y:S02]  /*0290*/  DADD R24, R18.reuse, R26.reuse ;  /* 0x0000000012187229 */ /* 0x144fe4000000001a */
[----:B------:R-:W-:-:S06]  /*02a0*/  DFMA R18, R18, 3, -R26 ;  /* 0x400800001212782b */ /* 0x000fcc000000081a */
[----:B---3--:R-:W-:Y:S02]  /*02b0*/  DFMA R22, R22, 4, -R24 ;  /* 0x401000001616782b */ /* 0x008fe40000000818 */
[----:B------:R-:W-:Y:S02]  /*02c0*/  DMUL R18, R18, UR6 ;  /* 0x0000000612127c28 */ /* 0x000fe40008000000 */
[C-C-:B----4-:R-:W-:Y:S02]  /*02d0*/  DADD R24, R8.reuse, R10.reuse ;  /* 0x0000000008187229 */ /* 0x150fe4000000000a */
[----:B------:R-:W-:-:S03]  /*02e0*/  DADD R8, R8, -R10 ;  /* 0x0000000008087229 */ /* 0x000fc6000000080a */
[----:B------:R-:W-:Y:S01]  /*02f0*/  STG.E.64 desc[UR4][R16.64], R18 ;  /* 0x0000001210007986 */ /* 0x000fe2000c101b04 */
[----:B-----5:R-:W-:Y:S02]  /*0300*/  DADD R10, R6, R14 ;  /* 0x00000000060a7229 */ /* 0x020fe4000000000e */
[----:B------:R-:W-:Y:S02]  /*0310*/  DFMA R6, R14, -3, R6 ;  /* 0xc00800000e06782b */ /* 0x000fe40000000006 */
[----:B------:R-:W-:Y:S01]  /*0320*/  DFMA R2, R2, UR10, -R24 ;  /* 0x0000000a02027c2b */ /* 0x000fe20008000818 */
[----:B------:R-:W-:Y:S01]  /*0330*/  UMOV UR10, 0xe45cad2e ;  /* 0xe45cad2e000a7882 */ /* 0x000fe20000000000 */
[----:B------:R-:W-:Y:S02]  /*0340*/  UMOV UR11, 0x40071ff8 ;  /* 0x40071ff8000b7882 */ /* 0x000fe40000000000 */
[----:B------:R-:W-:Y:S02]  /*0350*/  DFMA R10, R12, 4, -R10 ;  /* 0x401000000c0a782b */ /* 0x000fe4000000080a */
[----:B------:R-:W-:Y:S01]  /*0360*/  DMUL R6, R6, UR6 ;  /* 0x0000000606067c28 */ /* 0x000fe20008000000 */
[----:B------:R-:W-:Y:S01]  /*0370*/  UMOV UR6, 0x3d058e84 ;  /* 0x3d058e8400067882 */ /* 0x000fe20000000000 */
[----:B------:R-:W-:Y:S01]  /*0380*/  DMUL R4, R4, UR10 ;  /* 0x0000000a04047c28 */ /* 0x000fe20008000000 */
[----:B------:R-:W-:Y:S01]  /*0390*/  UMOV UR11, 0x3ff71ff8 ;  /* 0x3ff71ff8000b7882 */ /* 0x000fe20000000000 */
[----:B------:R-:W-:Y:S01]  /*03a0*/  UMOV UR7, 0x3ff1e997 ;  /* 0x3ff1e99700077882 */ /* 0x000fe20000000000 */
[----:B------:R-:W-:Y:S01]  /*03b0*/  DMUL R8, R8, UR10 ;  /* 0x0000000a08087c28 */ /* 0x000fe20008000000 */
[----:B------:R-:W-:Y:S01]  /*03c0*/  UMOV UR10, 0x65e56e9 ;  /* 0x065e56e9000a7882 */ /* 0x000fe20000000000 */
[----:B------:R-:W-:Y:S01]  /*03d0*/  UMOV UR11, 0x3fdd403d ;  /* 0x3fdd403d000b7882 */ /* 0x000fe20000000000 */
[----:B------:R-:W-:Y:S01]  /*03e0*/  DMUL R2, R2, UR6 ;  /* 0x0000000602027c28 */ /* 0x000fe20008000000 */
[----:B------:R-:W-:Y:S01]  /*03f0*/  STG.E.64 desc[UR4][R16.64+0x8], R4 ;  /* 0x0000080410007986 */ /* 0x000fe2000c101b04 */
[----:B------:R-:W-:-:S02]  /*0400*/  DMUL R22, R22, UR10 ;  /* 0x0000000a16167c28 */ /* 0x000fc40008000000 */
[----:B------:R-:W-:Y:S01]  /*0410*/  DMUL R10, R10, UR10 ;  /* 0x0000000a0a0a7c28 */ /* 0x000fe20008000000 */
[----:B------:R-:W-:Y:S04]  /*0420*/  STG.E.64 desc[UR4][R16.64+0x28], R8 ;  /* 0x0000280810007986 */ /* 0x000fe8000c101b04 */
[----:B------:R-:W-:Y:S04]  /*0430*/  STG.E.64 desc[UR4][R16.64+0x30], R6 ;  /* 0x0000300610007986 */ /* 0x000fe8000c101b04 */
[----:B------:R-:W-:Y:S04]  /*0440*/  STG.E.64 desc[UR4][R16.64+0x10], R22 ;  /* 0x0000101610007986 */ /* 0x000fe8000c101b04 */
[----:B------:R-:W-:Y:S04]  /*0450*/  STG.E.64 desc[UR4][R16.64+0x18], R2 ;  /* 0x0000180210007986 */ /* 0x000fe8000c101b04 */
[----:B------:R-:W-:Y:S01]  /*0460*/  STG.E.64 desc[UR4][R16.64+0x20], R10 ;  /* 0x0000200a10007986 */ /* 0x000fe2000c101b04 */
[----:B------:R-:W-:Y:S05]  /*0470*/  EXIT ;  /* 0x000000000000794d */ /* 0x000fea0003800000 */
.L_x_40:
        /* <DEDUP_REMOVED lines=16> */
.L_x_126:


//--------------------- .text._Z22right_cart2sph_inplaceILi2EEvPdiii --------------------------
	.section	.text._Z22right_cart2sph_inplaceILi2EEvPdiii,"ax",@progbits
	.align	128
.text._Z22right_cart2sph_inplaceILi2EEvPdiii:
        .type           _Z22right_cart2sph_inplaceILi2EEvPdiii,@function
        .size           _Z22right_cart2sph_inplaceILi2EEvPdiii,(.L_x_127 - _Z22right_cart2sph_inplaceILi2EEvPdiii)
        .other          _Z22right_cart2sph_inplaceILi2EEvPdiii,@"STO_CUDA_ENTRY STV_DEFAULT"
_Z22right_cart2sph_inplaceILi2EEvPdiii:
        /* <DEDUP_REMOVED lines=29> */
[----:B------:R-:W5:Y:S04]  /*01d0*/  LDG.E.64 R4, desc[UR4][R8.64+0x10] ;  /* 0x0000100408047981 */ /* 0x000f68000c1e1b00 */
[----:B------:R-:W5:Y:S01]  /*01e0*/  LDG.E.64 R2, desc[UR4][R8.64+0x28] ;  /* 0x0000280408027981 */ /* 0x000f62000c1e1b00 */
[----:B------:R-:W-:Y:S01]  /*01f0*/  UMOV UR10, 0x1a8c679a ;  /* 0x1a8c679a000a7882 */ /* 0x000fe20000000000 */
[----:B------:R-:W-:Y:S01]  /*0200*/  UMOV UR11, 0x3fd42f60 ;  /* 0x3fd42f60000b7882 */ /* 0x000fe20000000000 */
[----:B------:R-:W-:Y:S01]  /*0210*/  IADD3 R21, PT, PT, R21, UR7, R0 ;  /* 0x0000000715157c10 */ /* 0x000fe2000fffe000 */
[----:B------:R-:W-:Y:S01]  /*0220*/  UMOV UR6, 0x102b0694 ;  /* 0x102b069400067882 */ /* 0x000fe20000000000 */
[----:B------:R-:W-:Y:S01]  /*0230*/  UMOV UR7, 0x3ff17b14 ;  /* 0x3ff17b1400077882 */ /* 0x000fe20000000000 */
[----:B--2---:R-:W-:-:S02]  /*0240*/  DADD R16, R12, R14 ;  /* 0x000000000c107229 */ /* 0x004fc4000000000e */
[----:B------:R-:W-:Y:S02]  /*0250*/  DADD R12, R12, -R14 ;  /* 0x000000000c0c7229 */ /* 0x000fe4000000080e */
[----:B---3--:R-:W-:Y:S01]  /*0260*/  DMUL R10, R10, UR6 ;  /* 0x000000060a0a7c28 */ /* 0x008fe20008000000 */
[----:B-1----:R-:W-:-:S03]  /*0270*/  IMAD.WIDE R14, R21, 0x8, R18 ;  /* 0x00000008150e7825 */ /* 0x002fc600078e0212 */
[----:B------:R-:W-:Y:S01]  /*0280*/  DMUL R16, R16, -UR10 ;  /* 0x8000000a10107c28 */ /* 0x000fe20008000000 */
[----:B------:R-:W-:Y:S01]  /*0290*/  UMOV UR10, 0x102b0694 ;  /* 0x102b0694000a7882 */ /* 0x000fe20000000000 */
[----:B----4-:R-:W-:Y:S01]  /*02a0*/  DMUL R6, R6, UR6 ;  /* 0x0000000606067c28 */ /* 0x010fe20008000000 */
[----:B------:R-:W-:Y:S01]  /*02b0*/  UMOV UR11, 0x3fe17b14 ;  /* 0x3fe17b14000b7882 */ /* 0x000fe20000000000 */
[----:B-----5:R-:W-:Y:S01]  /*02c0*/  DMUL R4, R4, UR6 ;  /* 0x0000000604047c28 */ /* 0x020fe20008000000 */
[----:B------:R-:W-:Y:S01]  /*02d0*/  UMOV UR6, 0x1a8c679a ;  /* 0x1a8c679a00067882 */ /* 0x000fe20000000000 */
[----:B------:R-:W-:Y:S01]  /*02e0*/  UMOV UR7, 0x3fe42f60 ;  /* 0x3fe42f6000077882 */ /* 0x000fe20000000000 */
[----:B------:R-:W-:Y:S01]  /*02f0*/  DMUL R12, R12, UR10 ;  /* 0x0000000a0c0c7c28 */ /* 0x000fe20008000000 */
[----:B------:R-:W-:Y:S01]  /*0300*/  STG.E.64 desc[UR4][R14.64], R10 ;  /* 0x0000000a0e007986 */ /* 0x000fe2000c101b04 */
[----:B------:R-:W-:-:S03]  /*0310*/  DFMA R2, R2, UR6, R16 ;  /* 0x0000000602027c2b */ /* 0x000fc60008000010 */
[----:B------:R-:W-:Y:S04]  /*0320*/  STG.E.64 desc[UR4][R14.64+0x8], R6 ;  /* 0x000008060e007986 */ /* 0x000fe8000c101b04 */
[----:B------:R-:W-:Y:S04]  /*0330*/  STG.E.64 desc[UR4][R14.64+0x18], R4 ;  /* 0x000018040e007986 */ /* 0x000fe8000c101b04 */
[----:B------:R-:W-:Y:S04]  /*0340*/  STG.E.64 desc[UR4][R14.64+0x20], R12 ;  /* 0x0000200c0e007986 */ /* 0x000fe8000c101b04 */
[----:B------:R-:W-:Y:S01]  /*0350*/  STG.E.64 desc[UR4][R14.64+0x10], R2 ;  /* 0x000010020e007986 */ /* 0x000fe2000c101b04 */
[----:B------:R-:W-:Y:S05]  /*0360*/  EXIT ;  /* 0x000000000000794d */ /* 0x000fea0003800000 */
.L_x_41:
        /* <DEDUP_REMOVED lines=9> */
.L_x_127:


//--------------------- .text._Z22right_cart2sph_inplaceILi1EEvPdiii --------------------------
	.section	.text._Z22right_cart2sph_inplaceILi1EEvPdiii,"ax",@progbits
	.align	128
.text._Z22right_cart2sph_inplaceILi1EEvPdiii:
        .type           _Z22right_cart2sph_inplaceILi1EEvPdiii,@function
        .size           _Z22right_cart2sph_inplaceILi1EEvPdiii,(.L_x_128 - _Z22right_cart2sph_inplaceILi1EEvPdiii)
        .other          _Z22right_cart2sph_inplaceILi1EEvPdiii,@"STO_CUDA_ENTRY STV_DEFAULT"
_Z22right_cart2sph_inplaceILi1EEvPdiii:
        /* <DEDUP_REMOVED lines=26> */
[----:B------:R-:W3:Y:S04]  /*01a0*/  LDG.E.64 R6, desc[UR4][R2.64+0x8] ;  /* 0x0000080402067981 */ /* 0x000ee8000c1e1b00 */
[----:B------:R-:W4:Y:S01]  /*01b0*/  LDG.E.64 R8, desc[UR4][R2.64+0x10] ;  /* 0x0000100402087981 */ /* 0x000f22000c1e1b00 */
[----:B------:R-:W-:-:S05]  /*01c0*/  IADD3 R13, PT, PT, R13, UR7, R0 ;  /* 0x000000070d0d7c10 */ /* 0x000fca000fffe000 */
[----:B-1----:R-:W-:-:S05]  /*01d0*/  IMAD.WIDE R10, R13, 0x8, R10 ;  /* 0x000000080d0a7825 */ /* 0x002fca00078e020a */
[----:B--2---:R-:W-:Y:S04]  /*01e0*/  STG.E.64 desc[UR4][R10.64], R4 ;  /* 0x000000040a007986 */ /* 0x004fe8000c101b04 */
[----:B---3--:R-:W-:Y:S04]  /*01f0*/  STG.E.64 desc[UR4][R10.64+0x8], R6 ;  /* 0x000008060a007986 */ /* 0x008fe8000c101b04 */
[----:B----4-:R-:W-:Y:S01]  /*0200*/  STG.E.64 desc[UR4][R10.64+0x10], R8 ;  /* 0x000010080a007986 */ /* 0x010fe2000c101b04 */
[----:B------:R-:W-:Y:S05]  /*0210*/  EXIT ;  /* 0x000000000000794d */ /* 0x000fea0003800000 */
.L_x_42:
        /* <DEDUP_REMOVED lines=14> */
.L_x_128:


//--------------------- .text._Z22right_cart2sph_inplaceILi0EEvPdiii --------------------------
	.section	.text._Z22right_cart2sph_inplaceILi0EEvPdiii,"ax",@progbits
	.align	128
.text._Z22right_cart2sph_inplaceILi0EEvPdiii:
        .type           _Z22right_cart2sph_inplaceILi0EEvPdiii,@function
        .size           _Z22right_cart2sph_inplaceILi0EEvPdiii,(.L_x_129 - _Z22right_cart2sph_inplaceILi0EEvPdiii)
        .other          _Z22right_cart2sph_inplaceILi0EEvPdiii,@"STO_CUDA_ENTRY STV_DEFAULT"
_Z22right_cart2sph_inplaceILi0EEvPdiii:
        /* <DEDUP_REMOVED lines=16> */
[----:B------:R-:W2:Y:S03]  /*0100*/  LDCU.64 UR10, c[0x0][0x380] ;  /* 0x00007000ff0a77ac */ /* 0x000ea60008000a00 */
[----:B------:R-:W-:Y:S01]  /*0110*/  SHF.R.S32.HI R0, RZ, 0x1f, R7 ;  /* 0x0000001fff007819 */ /* 0x000fe20000011407 */
[----:B------:R-:W3:Y:S01]  /*0120*/  LDCU.64 UR4, c[0x0][0x358] ;  /* 0x00006b00ff0477ac */ /* 0x000ee20008000a00 */
[----:B0-----:R-:W-:Y:S02]  /*0130*/  USHF.R.S32.HI UR6, URZ, 0x1f, UR7 ;  /* 0x0000001fff067899 */ /* 0x001fe40008011407 */
[----:B------:R-:W-:-:S04]  /*0140*/  IADD3 R3, P0, P1, R7, UR7, R6 ;  /* 0x0000000707037c10 */ /* 0x000fc8000f91e006 */
[----:B------:R-:W-:Y:S02]  /*0150*/  IADD3.X R0, PT, PT, R0, UR6, RZ, P0, P1 ;  /* 0x0000000600007c10 */ /* 0x000fe400087e24ff */
[----:B--2---:R-:W-:-:S04]  /*0160*/  LEA R2, P0, R3, UR10, 0x3 ;  /* 0x0000000a03027c11 */ /* 0x004fc8000f8018ff */
[----:B------:R-:W-:-:S06]  /*0170*/  LEA.HI.X R3, R3, UR11, R0, 0x3, P0 ;  /* 0x0000000b03037c11 */ /* 0x000fcc00080f1c00 */
[----:B---3--:R-:W2:Y:S01]  /*0180*/  LDG.E.64 R2, desc[UR4][R2.64] ;  /* 0x0000000402027981 */ /* 0x008ea2000c1e1b00 */
[----:B------:R-:W-:-:S05]  /*0190*/  IADD3 R7, PT, PT, R7, UR7, R6 ;  /* 0x0000000707077c10 */ /* 0x000fca000fffe006 */
[----:B-1----:R-:W-:-:S05]  /*01a0*/  IMAD.WIDE R4, R7, 0x8, R4 ;  /* 0x0000000807047825 */ /* 0x002fca00078e0204 */
[----:B--2---:R-:W-:Y:S01]  /*01b0*/  STG.E.64 desc[UR4][R4.64], R2 ;  /* 0x0000000204007986 */ /* 0x004fe2000c101b04 */
[----:B------:R-:W-:Y:S05]  /*01c0*/  EXIT ;  /* 0x000000000000794d */ /* 0x000fea0003800000 */
.L_x_43:
        /* <DEDUP_REMOVED lines=11> */
.L_x_129:


//--------------------- .text._Z21left_cart2sph_inplaceILi10EEvPdiii --------------------------
	.section	.text._Z21left_cart2sph_inplaceILi10EEvPdiii,"ax",@progbits
	.align	128
.text._Z21left_cart2sph_inplaceILi10EEvPdiii:
        .type           _Z21left_cart2sph_inplaceILi10EEvPdiii,@function
        .size           _Z21left_cart2sph_inplaceILi10EEvPdiii,(.L_x_130 - _Z21left_cart2sph_inplaceILi10EEvPdiii)
        .other          _Z21left_cart2sph_inplaceILi10EEvPdiii,@"STO_CUDA_ENTRY STV_DEFAULT"
_Z21left_cart2sph_inplaceILi10EEvPdiii:
        /* <DEDUP_REMOVED lines=16> */
[----:B------:R-:W3:Y:S01]  /*0100*/  LDC R3, c[0x0][0x360] ;  /* 0x0000d800ff037b82 */ /* 0x000ee20000000800 */
[----:B0-----:R-:W-:-:S04]  /*0110*/  IMAD R0, R0, UR29, R5 ;  /* 0x0000001d00007c24 */ /* 0x001fc8000f8e0205 */
[----:B--2---:R-:W-:-:S04]  /*0120*/  IMAD R9, R0, 0x42, R9 ;  /* 0x0000004200097824 */ /* 0x004fc800078e0209 */
[----:B------:R-:W-:Y:S02]  /*0130*/  IMAD R9, R9, R8, RZ ;  /* 0x0000000809097224 */ /* 0x000fe400078e02ff */
[----:B---3--:R-:W-:-:S05]  /*0140*/  IMAD R0, R3, UR28, R2 ;  /* 0x0000001c03007c24 */ /* 0x008fca000f8e0202 */
[----:B------:R-:W-:Y:S02]  /*0150*/  SHF.R.S32.HI R2, RZ, 0x1f, R0 ;  /* 0x0000001fff027819 */ /* 0x000fe40000011400 */
[----:B------:R-:W-:-:S04]  /*0160*/  IADD3 R3, P0, PT, R9, R0, RZ ;  /* 0x0000000009037210 */ /* 0x000fc80007f1e0ff */
[----:B------:R-:W-:Y:S02]  /*0170*/  LEA.HI.X.SX32 R2, R9, R2, 0x1, P0 ;  /* 0x0000000209027211 */ /* 0x000fe400000f0eff */
[----:B-1----:R-:W-:-:S04]  /*0180*/  LEA R4, P0, R3, UR4, 0x3 ;  /* 0x0000000403047c11 */ /* 0x002fc8000f8018ff */
[----:B------:R-:W-:Y:S01]  /*0190*/  LEA.HI.X R5, R3, UR5, R2, 0x3, P0 ;  /* 0x0000000503057c11 */ /* 0x000fe200080f1c02 */
[----:B------:R-:W0:Y:S02]  /*01a0*/  LDCU.64 UR4, c[0x0][0x358] ;  /* 0x00006b00ff0477ac */ /* 0x000e240008000a00 */
[----:B------:R-:W-:-:S04]  /*01b0*/  IMAD.WIDE R42, R8, 0x8, R4 ;  /* 0x00000008082a7825 */ /* 0x000fc800078e0204 */
[----:B------:R-:W-:-:S04]  /*01c0*/  IMAD.WIDE R20, R8, 0x28, R42 ;  /* 0x0000002808147825 */ /* 0x000fc800078e022a */
[C---:B------:R-:W-:Y:S01]  /*01d0*/  IMAD.WIDE R40, R8.reuse, 0x48, R20 ;  /* 0x0000004808287825 */ /* 0x040fe200078e0214 */
[----:B0-----:R-:W2:Y:S03]  /*01e0*/  LDG.E.64 R42, desc[UR4][R42.64] ;  /* 0x000000042a2a7981 */ /* 0x001ea6000c1e1b00 */
[C---:B------:R-:W-:Y:S01]  /*01f0*/  IMAD.WIDE R62, R8.reuse, 0x68, R40 ;  /* 0x00000068083e7825 */ /* 0x040fe200078e0228 */
[----:B------:R-:W3:Y:S04]  /*0200*/  LDG.E.64 R20, desc[UR4][R20.64] ;  /* 0x0000000414147981 */ /* 0x000ee8000c1e1b00 */
[----:B------:R-:W4:Y:S01]  /*0210*/  LDG.E.64 R40, desc[UR4][R40.64] ;  /* 0x0000000428287981 */ /* 0x000f22000c1e1b00 */
[----:B------:R-:W-:-:S03]  /*0220*/  IMAD.WIDE R70, R8, 0x88, R62 ;  /* 0x0000008808467825 */ /* 0x000fc600078e023e */
[----:B------:R-:W5:Y:S01]  /*0230*/  LDG.E.64 R62, desc[UR4][R62.64] ;  /* 0x000000043e3e7981 */ /* 0x000f62000c1e1b00 */
[----:B------:R-:W-:-:S03]  /*0240*/  IMAD.WIDE R34, R8, -0x148, R70 ;  /* 0xfffffeb808227825 */ /* 0x000fc600078e0246 */
[----:B------:R-:W5:Y:S04]  /*0250*/  LDG.E.64 R4, desc[UR4][R4.64] ;  /* 0x0000000404047981 */ /* 0x000f68000c1e1b00 */
[----:B------:R-:W5:Y:S01]  /*0260*/  LDG.E.64 R70, desc[UR4][R70.64] ;  /* 0x0000000446467981 */ /* 0x000f62000c1e1b00 */
[----:B------:R-:W-:-:S03]  /*0270*/  IMAD.WIDE R32, R8, 0x38, R34 ;  /* 0x0000003808207825 */ /* 0x000fc600078e0222 */
[----:B------:R-:W5:Y:S01]  /*0280*/  LDG.E.64 R34, desc[UR4][R34.64] ;  /* 0x0000000422227981 */ /* 0x000f62000c1e1b00 */
[----:B------:R-:W-:-:S03]  /*0290*/  IMAD.WIDE R30, R8, 0x58, R32 ;  /* 0x00000058081e7825 */ /* 0x000fc600078e0220 */
[----:B------:R-:W5:Y:S01]  /*02a0*/  LDG.E.64 R32, desc[UR4][R32.64] ;  /* 0x0000000420207981 */ /* 0x000f62000c1e1b00 */
[----:B------:R-:W-:-:S03]  /*02b0*/  IMAD.WIDE R74, R8, 0x78, R30 ;  /* 0x00000078084a7825 */ /* 0x000fc600078e021e */
[----:B------:R-:W5:Y:S01]  /*02c0*/  LDG.E.64 R30, desc[UR4][R30.64] ;  /* 0x000000041e1e7981 */ /* 0x000f62000c1e1b00 */
[----:B------:R-:W-:-:S03]  /*02d0*/  IMAD.WIDE R14, R8, 0x98, R74 ;  /* 0x00000098080e7825 */ /* 0x000fc600078e024a */
[----:B------:R-:W5:Y:S01]  /*02e0*/  LDG.E.64 R74, desc[UR4][R74.64] ;  /* 0x000000044a4a7981 */ /* 0x000f62000c1e1b00 */
[----:B------:R-:W-:-:S03]  /*02f0*/  IMAD.WIDE R2, R8, -0x180, R14 ;  /* 0xfffffe8008027825 */ /* 0x000fc600078e020e */
[----:B------:R-:W5:Y:S04]  /*0300*/  LDG.E.64 R14, desc[UR4][R14.64] ;  /* 0x000000040e0e7981 */ /* 0x000f68000c1e1b00 */
[----:B------:R0:W4:Y:S01]  /*0310*/  LDG.E.64 R44, desc[UR4][R2.64] ;  /* 0x00000004022c7981 */ /* 0x000122000c1e1b00 */
[----:B------:R-:W-:-:S05]  /*0320*/  IMAD.WIDE R6, R8, 0x48, R2 ;  /* 0x0000004808067825 */ /* 0x000fca00078e0202 */
[----:B------:R1:W5:Y:S01]  /*0330*/  LDG.E.64 R38, desc[UR4][R6.64] ;  /* 0x0000000406267981 */ /* 0x000362000c1e1b00 */
[----:B------:R-:W-:-:S04]  /*0340*/  IMAD.WIDE R72, R8, 0x68, R6 ;  /* 0x0000006808487825 */ /* 0x000fc800078e0206 */
[C---:B------:R-:W-:Y:S02]  /*0350*/  IMAD.WIDE R60, R8.reuse, 0x88, R72 ;  /* 0x00000088083c7825 */ /* 0x040fe400078e0248 */
[----:B------:R-:W5:Y:S02]  /*0360*/  LDG.E.64 R72, desc[UR4][R72.64] ;  /* 0x0000000448487981 */ /* 0x000f64000c1e1b00 */
[C---:B------:R-:W-:Y:S02]  /*0370*/  IMAD.WIDE R10, R8.reuse, -0x110, R60 ;  /* 0xfffffef0080a7825 */ /* 0x040fe400078e023c */
[----:B------:R-:W5:Y:S04]  /*0380*/  LDG.E.64 R60, desc[UR4][R60.64] ;  /* 0x000000043c3c7981 */ /* 0x000f68000c1e1b00 */
[----:B------:R1:W5:Y:S01]  /*0390*/  LDG.E.64 R36, desc[UR4][R10.64] ;  /* 0x000000040a247981 */ /* 0x000362000c1e1b00 */
[----:B------:R-:W-:-:S04]  /*03a0*/  IMAD.WIDE R100, R8, 0x58, R10 ;  /* 0x0000005808647825 */ /* 0x000fc800078e020a */
[C---:B------:R-:W-:Y:S02]  /*03b0*/  IMAD.WIDE R76, R8.reuse, 0x78, R100 ;  /* 0x00000078084c7825 */ /* 0x040fe400078e0264 */
[----:B------:R-:W5:Y:S02]  /*03c0*/  LDG.E.64 R100, desc[UR4][R100.64] ;  /* 0x0000000464647981 */ /* 0x000f64000c1e1b00 */
[C---:B------:R-:W-:Y:S02]  /*03d0*/  IMAD.WIDE R22, R8.reuse, 0x98, R76 ;  /* 0x0000009808167825 */ /* 0x040fe400078e024c */
[----:B------:R-:W5:Y:S02]  /*03e0*/  LDG.E.64 R76, desc[UR4][R76.64] ;  /* 0x000000044c4c7981 */ /* 0x000f64000c1e1b00 */
[C---:B0-----:R-:W-:Y:S02]  /*03f0*/  IMAD.WIDE R2, R8.reuse, -0x138, R22 ;  /* 0xfffffec808027825 */ /* 0x041fe400078e0216 */
[----:B------:R-:W5:Y:S04]  /*0400*/  LDG.E.64 R22, desc[UR4][R22.64] ;  /* 0x0000000416167981 */ /* 0x000f68000c1e1b00 */
[----:B------:R0:W5:Y:S01]  /*0410*/  LDG.E.64 R58, desc[UR4][R2.64] ;  /* 0x00000004023a7981 */ /* 0x000162000c1e1b00 */
[----:B------:R-:W-:-:S04]  /*0420*/  IMAD.WIDE R78, R8, 0x68, R2 ;  /* 0x00000068084e7825 */ /* 0x000fc800078e0202 */
[C---:B-1----:R-:W-:Y:S02]  /*0430*/  IMAD.WIDE R6, R8.reuse, 0x88, R78 ;  /* 0x0000008808067825 */ /* 0x042fe400078e024e */
[----:B------:R-:W5:Y:S02]  /*0440*/  LDG.E.64 R78, desc[UR4][R78.64] ;  /* 0x000000044e4e7981 */ /* 0x000f64000c1e1b00 */
[C---:B------:R-:W-:Y:S02]  /*0450*/  IMAD.WIDE R10, R8.reuse, -0xb8, R6 ;  /* 0xffffff48080a7825 */ /* 0x040fe400078e0206 */
[----:B------:R-:W5:Y:S04]  /*0460*/  LDG.E.64 R6, desc[UR4][R6.64] ;  /* 0x0000000406067981 */ /* 0x000f68000c1e1b00 */
[----:B------:R-:W5:Y:S01]  /*0470*/  LDG.E.64 R86, desc[UR4][R10.64] ;  /* 0x000000040a567981 */ /* 0x000f62000c1e1b00 */
[----:B------:R-:W-:-:S04]  /*0480*/  IMAD.WIDE R80, R8, 0x78, R10 ;  /* 0x0000007808507825 */ /* 0x000fc800078e020a */
[C---:B------:R-:W-:Y:S02]  /*0490*/  IMAD.WIDE R28, R8.reuse, 0x98, R80 ;  /* 0x00000098081c7825 */ /* 0x040fe400078e0250 */
[----:B------:R-:W5:Y:S02]  /*04a0*/  LDG.E.64 R80, desc[UR4][R80.64] ;  /* 0x0000000450507981 */ /* 0x000f64000c1e1b00 */
[C---:B0-----:R-:W-:Y:S02]  /*04b0*/  IMAD.WIDE R2, R8.reuse, -0xd0, R28 ;  /* 0xffffff3008027825 */ /* 0x041fe400078e021c */
[----:B------:R-:W5:Y:S04]  /*04c0*/  LDG.E.64 R28, desc[UR4][R28.64] ;  /* 0x000000041c1c7981 */ /* 0x000f68000c1e1b00 */
[----:B------:R-:W5:Y:S01]  /*04d0*/  LDG.E.64 R82, desc[UR4][R2.64] ;  /* 0x0000000402527981 */ /* 0x000f62000c1e1b00 */
[----:B------:R-:W-:-:S04]  /*04e0*/  IMAD.WIDE R12, R8, 0x40, RZ ;  /* 0x00000040080c7825 */ /* 0x000fc800078e02ff */
[----:B------:R-:W-:-:S03]  /*04f0*/  IMAD.WIDE R24, R8, 0x88, R2 ;  /* 0x0000008808187825 */ /* 0x000fc600078e0202 */
[----:B------:R-:W-:-:S04]  /*0500*/  IADD3 R12, P0, PT, R24, -R12, RZ ;  /* 0x8000000c180c7210 */ /* 0x000fc80007f1e0ff */
[----:B------:R-:W-:Y:S02]  /*0510*/  IADD3.X R13, PT, PT, R25, ~R13, RZ, P0, !PT ;  /* 0x8000000d190d7210 */ /* 0x000fe400007fe4ff */
[----:B------:R-:W5:Y:S04]  /*0520*/  LDG.E.64 R24, desc[UR4][R24.64] ;  /* 0x0000000418187981 */ /* 0x000f68000c1e1b00 */
[----:B------:R2:W5:Y:S01]  /*0530*/  LDG.E.64 R10, desc[UR4][R12.64] ;  /* 0x000000040c0a7981 */ /* 0x000562000c1e1b00 */
[----:B------:R-:W-:-:S04]  /*0540*/  IMAD.WIDE R26, R8, 0x98, R12 ;  /* 0x00000098081a7825 */ /* 0x000fc800078e020c */
[C---:B------:R-:W-:Y:S02]  /*0550*/  IMAD.WIDE R46, R8.reuse, -0x48, R26 ;  /* 0xffffffb8082e7825 */ /* 0x040fe400078e021a */
[----:B------:R-:W5:Y:S04]  /*0560*/  LDG.E.64 R26, desc[UR4][R26.64] ;  /* 0x000000041a1a7981 */ /* 0x000f68000c1e1b00 */
[----:B------:R0:W5:Y:S01]  /*0570*/  LDG.E.64 R52, desc[UR4][R46.64] ;  /* 0x000000042e347981 */ /* 0x000162000c1e1b00 */
[----:B------:R-:W-:-:S04]  /*0580*/  IMAD.WIDE R18, R8, 0x58, R46 ;  /* 0x0000005808127825 */ /* 0x000fc800078e022e */
[C---:B------:R-:W-:Y:S01]  /*0590*/  IMAD.WIDE R50, R8.reuse, -0x1e8, R18 ;  /* 0xfffffe1808327825 */ /* 0x040fe200078e0212 */
[----:B------:R-:W-:Y:S01]  /*05a0*/  UMOV UR34, 0x1ac557 ;  /* 0x001ac55700227882 */ /* 0x000fe20000000000 */
[----:B------:R-:W-:Y:S01]  /*05b0*/  UMOV UR35, 0x4011d0b5 ;  /* 0x4011d0b500237882 */ /* 0x000fe20000000000 */
[----:B------:R-:W-:Y:S01]  /*05c0*/  UMOV UR8, 0x80282802 ;  /* 0x8028280200087882 */ /* 0x000fe20000000000 */
[----:B------:R-:W-:Y:S01]  /*05d0*/  UMOV UR9, 0x403ab90f ;  /* 0x403ab90f00097882 */ /* 0x000fe20000000000 */
[----:B------:R1:W5:Y:S01]  /*05e0*/  LDG.E.64 R2, desc[UR4][R50.64] ;  /* 0x0000000432027981 */ /* 0x000362000c1e1b00 */
[C---:B------:R-:W-:Y:S01]  /*05f0*/  IMAD.WIDE R56, R8.reuse, 0x10, R50 ;  /* 0x0000001008387825 */ /* 0x040fe200078e0232 */
        /* <DEDUP_REMOVED lines=10> */
[----:B------:R-:W-:Y:S01]  /*06a0*/  UMOV UR32, 0x79ff5a28 ;  /* 0x79ff5a2800207882 */ /* 0x000fe20000000000 */
[C---:B------:R-:W-:Y:S01]  /*06b0*/  IMAD.WIDE R68, R8.reuse, 0x10, R66 ;  /* 0x0000001008447825 */ /* 0x040fe200078e0242 */
[----:B------:R-:W-:Y:S01]  /*06c0*/  UMOV UR33, 0x3fed0f2c ;  /* 0x3fed0f2c00217882 */ /* 0x000fe20000000000 */
[----:B------:R-:W-:Y:S01]  /*06d0*/  UMOV UR40, 0x423af0a7 ;  /* 0x423af0a700287882 */ /* 0x000fe20000000000 */
[----:B------:R-:W-:Y:S01]  /*06e0*/  UMOV UR41, 0x401eb220 ;  /* 0x401eb22000297882 */ /* 0x000fe20000000000 */
[----:B------:R-:W-:Y:S01]  /*06f0*/  UMOV UR36, 0x19f479a1 ;  /* 0x19f479a100247882 */ /* 0x000fe20000000000 */
[----:B------:R-:W-:Y:S01]  /*0700*/  UMOV UR37, 0x4057d04b ;  /* 0x4057d04b00257882 */ /* 0x000fe20000000000 */
[----:B------:R-:W-:Y:S01]  /*0710*/  IMAD.WIDE R84, R8, 0x10, R68 ;  /* 0x0000001008547825 */ /* 0x000fe200078e0244 */
        /* <DEDUP_REMOVED lines=27> */
[----:B--2---:R-:W-:-:S08]  /*08d0*/  DMUL R12, R42, UR34 ;  /* 0x000000222a0c7c28 */ /* 0x004fd00008000000 */
[C---:B---3--:R-:W-:Y:S02]  /*08e0*/  DFMA R48, R20.reuse, UR8, -R12 ;  /* 0x0000000814307c2b */ /* 0x048fe4000800080c */
[----:B------:R2:W3:Y:S01]  /*08f0*/  LDG.E.64 R12, desc[UR4][R66.64] ;  /* 0x00000004420c7981 */ /* 0x0004e2000c1e1b00 */
[C---:B0-----:R-:W-:Y:S01]  /*0900*/  DMUL R46, R20.reuse, UR6 ;  /* 0x00000006142e7c28 */ /* 0x041fe20008000000 */
[----:B------:R-:W-:Y:S01]  /*0910*/  UMOV UR6, 0x229b4cd7 ;  /* 0x229b4cd700067882 */ /* 0x000fe20000000000 */
[----:B------:R-:W-:Y:S01]  /*0920*/  UMOV UR7, 0x400fc064 ;  /* 0x400fc06400077882 */ /* 0x000fe20000000000 */
[C---:B------:R-:W-:Y:S02]  /*0930*/  DMUL R54, R20.reuse, UR20 ;  /* 0x0000001414367c28 */ /* 0x040fe40008000000 */
[C---:B-1----:R-:W-:Y:S02]  /*0940*/  DMUL R50, R20.reuse, UR6 ;  /* 0x0000000614327c28 */ /* 0x042fe40008000000 */
[----:B------:R-:W-:Y:S01]  /*0950*/  DMUL R64, R20, UR22 ;  /* 0x0000001614407c28 */ /* 0x000fe20008000000 */
[----:B------:R0:W3:Y:S01]  /*0960*/  LDG.E.64 R20, desc[UR4][R68.64] ;  /* 0x0000000444147981 */ /* 0x0000e2000c1e1b00 */
[----:B------:R-:W-:Y:S01]  /*0970*/  UMOV UR6, 0x4accf306 ;  /* 0x4accf30600067882 */ /* 0x000fe20000000000 */
[----:B------:R-:W-:-:S02]  /*0980*/  UMOV UR7, 0x3ffdef85 ;  /* 0x3ffdef8500077882 */ /* 0x000fc40000000000 */
[C---:B------:R-:W-:Y:S02]  /*0990*/  DFMA R56, R42.reuse, -UR6, -R54 ;  /* 0x800000062a387c2b */ /* 0x040fe40008000836 */
[C---:B------:R-:W-:Y:S01]  /*09a0*/  DFMA R54, R42.reuse, UR38, -R50 ;  /* 0x000000262a367c2b */ /* 0x040fe20008000832 */
[----:B------:R1:W3:Y:S01]  /*09b0*/  LDG.E.64 R50, desc[UR4][R84.64] ;  /* 0x0000000454327981 */ /* 0x0002e2000c1e1b00 */
[C---:B--2---:R-:W-:Y:S01]  /*09c0*/  DFMA R66, R42.reuse, UR32, R64 ;  /* 0x000000202a427c2b */ /* 0x044fe20008000040 */
[----:B0-----:R-:W-:Y:S01]  /*09d0*/  IMAD.WIDE R68, R8, 0x38, R84 ;  /* 0x0000003808447825 */ /* 0x001fe200078e0254 */
[----:B------:R-:W-:Y:S01]  /*09e0*/  DFMA R46, R42, UR40, -R46 ;  /* 0x000000282a2e7c2b */ /* 0x000fe2000800082e */
[----:B------:R-:W-:Y:S01]  /*09f0*/  UMOV UR6, 0xa01e1e03 ;  /* 0xa01e1e0300067882 */ /* 0x000fe20000000000 */
[----:B------:R-:W-:Y:S01]  /*0a00*/  UMOV UR7, 0x40540acb ;  /* 0x40540acb00077882 */ /* 0x000fe20000000000 */
[----:B------:R-:W-:Y:S01]  /*0a10*/  UMOV UR8, 0x79167f7b ;  /* 0x79167f7b00087882 */ /* 0x000fe20000000000 */
[----:B------:R-:W-:Y:S01]  /*0a20*/  UMOV UR9, 0x4053a52f ;  /* 0x4053a52f00097882 */ /* 0x000fe20000000000 */
[----:B------:R0:W2:Y:S01]  /*0a30*/  LDG.E.64 R42, desc[UR4][R68.64] ;  /* 0x00000004442a7981 */ /* 0x0000a2000c1e1b00 */
[----:B----4-:R-:W-:-:S02]  /*0a40*/  DFMA R64, R44, UR6, R48 ;  /* 0x000000062c407c2b */ /* 0x010fc40008000030 */
[C---:B------:R-:W-:Y:S02]  /*0a50*/  DFMA R54, R44.reuse, -UR36, R54 ;  /* 0x800000242c367c2b */ /* 0x040fe40008000036 */
[C---:B------:R-:W-:Y:S02]  /*0a60*/  DFMA R56, R44.reuse, UR8, R56 ;  /* 0x000000082c387c2b */ /* 0x040fe40008000038 */
[----:B------:R-:W-:Y:S01]  /*0a70*/  DFMA R66, R44, -UR30, R66 ;  /* 0x8000001e2c427c2b */ /* 0x000fe20008000042 */
[----:B------:R-:W-:-:S05]  /*0a80*/  IMAD.WIDE R44, R8, 0x10, R68 ;  /* 0x00000010082c7825 */ /* 0x000fca00078e0244 */
[----:B------:R-:W4:Y:S01]  /*0a90*/  LDG.E.64 R48, desc[UR4][R44.64] ;  /* 0x000000042c307981 */ /* 0x000f22000c1e1b00 */
[C---:B------:R-:W-:Y:S01]  /*0aa0*/  IMAD.WIDE R88, R8.reuse, 0x10, R44 ;  /* 0x0000001008587825 */ /* 0x040fe200078e022c */
[----:B------:R-:W-:Y:S01]  /*0ab0*/  UMOV UR6, 0x342803ea ;  /* 0x342803ea00067882 */ /* 0x000fe20000000000 */
[----:B------:R-:W-:Y:S02]  /*0ac0*/  UMOV UR7, 0x40682c46 ;  /* 0x40682c4600077882 */ /* 0x000fe40000000000 */
[C---:B-1----:R-:W-:Y:S01]  /*0ad0*/  DFMA R84, R40.reuse, UR6, R46 ;  /* 0x0000000628547c2b */ /* 0x042fe2000800002e */
[----:B------:R-:W-:Y:S01]  /*0ae0*/  UMOV UR6, 0x5b7f839d ;  /* 0x5b7f839d00067882 */ /* 0x000fe20000000000 */
[----:B------:R1:W4:Y:S01]  /*0af0*/  LDG.E.64 R46, desc[UR4][R88.64] ;  /* 0x00000004582e7981 */ /* 0x000322000c1e1b00 */
[----:B------:R-:W-:Y:S01]  /*0b00*/  UMOV UR7, 0x4015cb61 ;  /* 0x4015cb6100077882 */ /* 0x000fe20000000000 */
[C---:B------:R-:W-:Y:S01]  /*0b10*/  IMAD.WIDE R90, R8.reuse, 0x10, R88 ;  /* 0x00000010085a7825 */ /* 0x040fe200078e0258 */
[C---:B------:R-:W-:Y:S01]  /*0b20*/  DFMA R66, R40.reuse, UR6, R66 ;  /* 0x0000000628427c2b */ /* 0x040fe20008000042 */
[----:B------:R-:W-:Y:S01]  /*0b30*/  UMOV UR6, 0xe672721 ;  /* 0x0e67272100067882 */ /* 0x000fe20000000000 */
[----:B------:R-:W-:Y:S01]  /*0b40*/  UMOV UR7, 0x403ca33c ;  /* 0x403ca33c00077882 */ /* 0x000fe20000000000 */
[----:B------:R-:W-:Y:S01]  /*0b50*/  DFMA R54, R40, -UR10, R54 ;  /* 0x8000000a28367c2b */ /* 0x000fe20008000036 */
[----:B------:R1:W4:Y:S01]  /*0b60*/  LDG.E.64 R44, desc[UR4][R90.64] ;  /* 0x000000045a2c7981 */ /* 0x000322000c1e1b00 */
[----:B-----5:R-:W-:Y:S01]  /*0b70*/  DMUL R40, R34, UR6 ;  /* 0x0000000622287c28 */ /* 0x020fe20008000000 */
[----:B------:R-:W-:Y:S01]  /*0b80*/  UMOV UR6, 0x2c1a5a43 ;  /* 0x2c1a5a4300067882 */ /* 0x000fe20000000000 */
[----:B------:R-:W-:Y:S01]  /*0b90*/  UMOV UR7, 0x40818972 ;  /* 0x4081897200077882 */ /* 0x000fe20000000000 */
[C---:B------:R-:W-:Y:S01]  /*0ba0*/  DFMA R56, R38.reuse, UR8, R56 ;  /* 0x0000000826387c2b */ /* 0x040fe20008000038 */
[----:B------:R-:W-:Y:S01]  /*0bb0*/  IMAD.WIDE R92, R8, 0x48, R90 ;  /* 0x00000048085c7825 */ /* 0x000fe200078e025a */
[C---:B------:R-:W-:Y:S01]  /*0bc0*/  DFMA R64, R38.reuse, -UR6, R64 ;  /* 0x8000000626407c2b */ /* 0x040fe20008000040 */
[----:B------:R-:W-:Y:S01]  /*0bd0*/  UMOV UR8, 0xbeda977e ;  /* 0xbeda977e00087882 */ /* 0x000fe20000000000 */
[----:B------:R-:W-:Y:S01]  /*0be0*/  UMOV UR9, 0x4042858f ;  /* 0x4042858f00097882 */ /* 0x000fe20000000000 */
[C---:B0-----:R-:W-:Y:S01]  /*0bf0*/  DFMA R68, R38.reuse, UR24, R54 ;  /* 0x0000001826447c2b */ /* 0x041fe20008000036 */
[----:B------:R-:W-:Y:S01]  /*0c00*/  UMOV UR6, 0xe672722 ;  /* 0x0e67272200067882 */ /* 0x000fe20000000000 */
[----:B------:R-:W-:Y:S01]  /*0c10*/  DFMA R66, R38, -UR26, R66 ;  /* 0x8000001a26427c2b */ /* 0x000fe20008000042 */
[----:B------:R-:W-:Y:S01]  /*0c20*/  UMOV UR7, 0x405ca33c ;  /* 0x405ca33c00077882 */ /* 0x000fe20000000000 */
[----:B------:R-:W-:-:S02]  /*0c30*/  DMUL R38, R32, UR8 ;  /* 0x0000000820267c28 */ /* 0x000fc40008000000 */
[C---:B------:R-:W-:Y:S01]  /*0c40*/  DFMA R54, R32.reuse, UR6, -R40 ;  /* 0x0000000620367c2b */ /* 0x040fe20008000828 */
[----:B------:R0:W5:Y:S01]  /*0c50*/  LDG.E.64 R40, desc[UR4][R92.64] ;  /* 0x000000045c287981 */ /* 0x000162000c1e1b00 */
[----:B------:R-:W-:Y:S01]  /*0c60*/  UMOV UR6, 0x948dce7c ;  /* 0x948dce7c00067882 */ /* 0x000fe20000000000 */
[----:B------:R-:W-:Y:S01]  /*0c70*/  UMOV UR7, 0x4032dfe2 ;  /* 0x4032dfe200077882 */ /* 0x000fe20000000000 */
[----:B------:R-:W-:Y:S01]  /*0c80*/  UMOV UR8, 0x9fdcbce8 ;  /* 0x9fdcbce800087882 */ /* 0x000fe20000000000 */
[----:B------:R-:W-:Y:S01]  /*0c90*/  UMOV UR9, 0x40720477 ;  /* 0x4072047700097882 */ /* 0x000fe20000000000 */
[C---:B------:R-:W-:Y:S01]  /*0ca0*/  IMAD.WIDE R96, R8.reuse, 0x10, R92 ;  /* 0x0000001008607825 */ /* 0x040fe200078e025c */
[C---:B-1----:R-:W-:Y:S02]  /*0cb0*/  DMUL R88, R32.reuse, UR6 ;  /* 0x0000000620587c28 */ /* 0x042fe40008000000 */
[----:B------:R-:W-:Y:S02]  /*0cc0*/  DMUL R102, R32, UR8 ;  /* 0x0000000820667c28 */ /* 0x000fe40008000000 */
[C---:B------:R-:W-:Y:S01]  /*0cd0*/  DFMA R32, R34.reuse, -UR10, -R38 ;  /* 0x8000000a22207c2b */ /* 0x040fe20008000826 */
[----:B------:R1:W5:Y:S01]  /*0ce0*/  LDG.E.64 R38, desc[UR4][R96.64] ;  /* 0x0000000460267981 */ /* 0x000362000c1e1b00 */
[----:B------:R-:W-:Y:S01]  /*0cf0*/  UMOV UR8, 0x948dce7b ;  /* 0x948dce7b00087882 */ /* 0x000fe20000000000 */
[----:B------:R-:W-:Y:S01]  /*0d00*/  UMOV UR9, 0x4012dfe2 ;  /* 0x4012dfe200097882 */ /* 0x000fe20000000000 */
[----:B------:R-:W-:Y:S01]  /*0d10*/  IMAD.WIDE R98, R8, 0x10, R96 ;  /* 0x0000001008627825 */ /* 0x000fe200078e0260 */
[----:B------:R-:W-:Y:S01]  /*0d20*/  DFMA R90, R34, UR8, R88 ;  /* 0x00000008225a7c2b */ /* 0x000fe20008000058 */
[----:B------:R-:W-:-:S02]  /*0d30*/  UMOV UR10, 0x5eef6f6a ;  /* 0x5eef6f6a000a7882 */ /* 0x000fc40000000000 */
[C---:B0-----:R-:W-:Y:S01]  /*0d40*/  DFMA R92, R36.reuse, UR12, R32 ;  /* 0x0000000c245c7c2b */ /* 0x041fe20008000020 */
[----:B------:R-:W-:Y:S01]  /*0d50*/  UMOV UR11, 0x4063177d ;  /* 0x4063177d000b7882 */ /* 0x000fe20000000000 */
[C---:B------:R-:W-:Y:S01]  /*0d60*/  DMUL R88, R36.reuse, UR42 ;  /* 0x0000002a24587c28 */ /* 0x040fe20008000000 */
[----:B------:R0:W5:Y:S01]  /*0d70*/  LDG.E.64 R32, desc[UR4][R98.64] ;  /* 0x0000000462207981 */ /* 0x000162000c1e1b00 */
[----:B-1----:R-:W-:Y:S01]  /*0d80*/  IMAD.WIDE R96, R8, 0x10, R98 ;  /* 0x0000001008607825 */ /* 0x002fe200078e0262 */
[C---:B------:R-:W-:Y:S01]  /*0d90*/  DFMA R54, R36.reuse, UR10, R54 ;  /* 0x0000000a24367c2b */ /* 0x040fe20008000036 */
[----:B------:R-:W-:Y:S01]  /*0da0*/  UMOV UR10, 0x4cec5822 ;  /* 0x4cec5822000a7882 */ /* 0x000fe20000000000 */
[----:B------:R-:W-:Y:S01]  /*0db0*/  UMOV UR11, 0x404f7524 ;  /* 0x404f7524000b7882 */ /* 0x000fe20000000000 */
[----:B------:R-:W-:Y:S01]  /*0dc0*/  UMOV UR12, 0x369efaaf ;  /* 0x369efaaf000c7882 */ /* 0x000fe20000000000 */
[----:B------:R-:W-:Y:S01]  /*0dd0*/  UMOV UR13, 0x403ee316 ;  /* 0x403ee316000d7882 */ /* 0x000fe20000000000 */
[----:B------:R-:W-:-:S02]  /*0de0*/  DFMA R94, R36, -UR10, R90 ;  /* 0x8000000a245e7c2b */ /* 0x000fc4000800005a */
[C---:B------:R-:W-:Y:S02]  /*0df0*/  DFMA R90, R34.reuse, UR12, -R102 ;  /* 0x0000000c225a7c2b */ /* 0x040fe40008000866 */
[----:B------:R-:W-:Y:S01]  /*0e00*/  DFMA R88, R34, UR14, -R88 ;  /* 0x0000000e22587c2b */ /* 0x000fe20008000858 */
[C---:B------:R-:W-:Y:S01]  /*0e10*/  IMAD.WIDE R102, R8.reuse, 0x10, R96 ;  /* 0x0000001008667825 */ /* 0x040fe200078e0260 */
[----:B------:R1:W5:Y:S04]  /*0e20*/  LDG.E.64 R34, desc[UR4][R96.64] ;  /* 0x0000000460227981 */ /* 0x000368000c1e1b00 */
[----:B------:R-:W5:Y:S01]  /*0e30*/  LDG.E.64 R36, desc[UR4][R102.64] ;  /* 0x0000000466247981 */ /* 0x000f62000c1e1b00 */
[C---:B------:R-:W-:Y:S01]  /*0e40*/  IMAD.WIDE R104, R8.reuse, 0x58, R102 ;  /* 0x0000005808687825 */ /* 0x040fe200078e0266 */
[C---:B------:R-:W-:Y:S01]  /*0e50*/  DFMA R54, R30.reuse, UR18, R54 ;  /* 0x000000121e367c2b */ /* 0x040fe20008000036 */
[----:B------:R-:W-:Y:S01]  /*0e60*/  UMOV UR14, 0x6fcb1b5b ;  /* 0x6fcb1b5b000e7882 */ /* 0x000fe20000000000 */
[----:B------:R-:W-:Y:S01]  /*0e70*/  UMOV UR15, 0x407b06b3 ;  /* 0x407b06b3000f7882 */ /* 0x000fe20000000000 */
[----:B------:R-:W-:Y:S01]  /*0e80*/  UMOV UR18, 0x237a52e8 ;  /* 0x237a52e800127882 */ /* 0x000fe20000000000 */
[----:B------:R-:W-:Y:S01]  /*0e90*/  IMAD.WIDE R106, R8, 0x10, R104 ;  /* 0x00000010086a7825 */ /* 0x000fe200078e0268 */
[----:B------:R-:W-:Y:S01]  /*0ea0*/  UMOV UR19, 0x404f0fd7 ;  /* 0x404f0fd700137882 */ /* 0x000fe20000000000 */
[----:B0-----:R-:W-:-:S02]  /*0eb0*/  DFMA R98, R30, -UR44, R92 ;  /* 0x8000002c1e627c2b */ /* 0x001fc4000800005c */
[C---:B------:R-:W-:Y:S02]  /*0ec0*/  DFMA R90, R30.reuse, UR14, R90 ;  /* 0x0000000e1e5a7c2b */ /* 0x040fe4000800005a */
[C---:B------:R-:W-:Y:S02]  /*0ed0*/  DFMA R94, R30.reuse, UR16, R94 ;  /* 0x000000101e5e7c2b */ /* 0x040fe4000800005e */
[----:B------:R-:W-:Y:S01]  /*0ee0*/  DFMA R92, R30, -UR18, R88 ;  /* 0x800000121e5c7c2b */ /* 0x000fe20008000058 */
[C---:B------:R-:W-:Y:S01]  /*0ef0*/  IMAD.WIDE R108, R8.reuse, 0x10, R106 ;  /* 0x00000010086c7825 */ /* 0x040fe200078e026a */
[----:B------:R-:W5:Y:S01]  /*0f00*/  LDG.E.64 R30, desc[UR4][R104.64] ;  /* 0x00000004681e7981 */ /* 0x000f62000c1e1b00 */
[----:B------:R-:W-:Y:S01]  /*0f10*/  UMOV UR18, 0xb6ab4b46 ;  /* 0xb6ab4b4600127882 */ /* 0x000fe20000000000 */
[----:B------:R-:W-:Y:S02]  /*0f20*/  UMOV UR19, 0x4087dd5c ;  /* 0x4087dd5c00137882 */ /* 0x000fe40000000000 */
[C---:B------:R-:W-:Y:S01]  /*0f30*/  DFMA R88, R100.reuse, -UR18, R54 ;  /* 0x8000001264587c2b */ /* 0x040fe20008000036 */
[C---:B------:R-:W-:Y:S01]  /*0f40*/  IMAD.WIDE R110, R8.reuse, 0x10, R108 ;  /* 0x00000010086e7825 */ /* 0x040fe200078e026c */
[----:B------:R-:W5:Y:S01]  /*0f50*/  LDG.E.64 R54, desc[UR4][R106.64] ;  /* 0x000000046a367981 */ /* 0x000f62000c1e1b00 */
[----:B------:R-:W-:Y:S01]  /*0f60*/  UMOV UR44, 0xc2ecee06 ;  /* 0xc2ecee06002c7882 */ /* 0x000fe20000000000 */
[----:B------:R-:W-:Y:S01]  /*0f70*/  UMOV UR45, 0x40715d36 ;  /* 0x40715d36002d7882 */ /* 0x000fe20000000000 */
[----:B------:R-:W-:Y:S01]  /*0f80*/  UMOV UR18, 0x39b1421b ;  /* 0x39b1421b00127882 */ /* 0x000fe20000000000 */
[----:B------:R-:W-:Y:S01]  /*0f90*/  UMOV UR19, 0x406797db ;  /* 0x406797db00137882 */ /* 0x000fe20000000000 */
[----:B------:R-:W-:Y:S01]  /*0fa0*/  IMAD.WIDE R112, R8, 0x10, R110 ;  /* 0x0000001008707825 */ /* 0x000fe200078e026e */
[----:B------:R-:W-:-:S02]  /*0fb0*/  DFMA R98, R100, UR44, R98 ;  /* 0x0000002c64627c2b */ /* 0x000fc40008000062 */
[C---:B-1----:R-:W-:Y:S02]  /*0fc0*/  DFMA R96, R100.reuse, -UR18, R94 ;  /* 0x8000001264607c2b */ /* 0x042fe4000800005e */
[----:B------:R-:W-:Y:S01]  /*0fd0*/  DFMA R100, R100, UR42, R92 ;  /* 0x0000002a64647c2b */ /* 0x000fe2000800005c */
[----:B------:R-:W-:Y:S01]  /*0fe0*/  UMOV UR42, 0x9e47e33e ;  /* 0x9e47e33e002a7882 */ /* 0x000fe20000000000 */
[C---:B------:R-:W-:Y:S01]  /*0ff0*/  DFMA R94, R58.reuse, -UR46, R56 ;  /* 0x8000002e3a5e7c2b */ /* 0x040fe20008000038 */
[----:B------:R-:W-:Y:S01]  /*1000*/  UMOV UR43, 0x406bc857 ;  /* 0x406bc857002b7882 */ /* 0x000fe20000000000 */
[----:B------:R0:W5:Y:S01]  /*1010*/  LDG.E.64 R56, desc[UR4][R108.64] ;  /* 0x000000046c387981 */ /* 0x000162000c1e1b00 */
[----:B------:R-:W-:Y:S01]  /*1020*/  DFMA R92, R58, UR42, R68 ;  /* 0x0000002a3a5c7c2b */ /* 0x000fe20008000044 */
[----:B------:R-:W-:Y:S01]  /*1030*/  IMAD.WIDE R68, R8, 0x10, R112 ;  /* 0x0000001008447825 */ /* 0x000fe200078e0270 */
[----:B------:R-:W-:Y:S01]  /*1040*/  UMOV UR44, 0xb25f6484 ;  /* 0xb25f6484002c7882 */ /* 0x000fe20000000000 */
[----:B------:R-:W-:-:S02]  /*1050*/  UMOV UR45, 0x406b3e39 ;  /* 0x406b3e39002d7882 */ /* 0x000fc40000000000 */
[----:B------:R-:W-:Y:S01]  /*1060*/  DFMA R66, R58, UR44, R66 ;  /* 0x0000002c3a427c2b */ /* 0x000fe20008000042 */
[----:B------:R-:W5:Y:S01]  /*1070*/  LDG.E.64 R58, desc[UR4][R110.64] ;  /* 0x000000046e3a7981 */ /* 0x000f62000c1e1b00 */
[C---:B------:R-:W-:Y:S01]  /*1080*/  DFMA R64, R62.reuse, -UR48, R64 ;  /* 0x800000303e407c2b */ /* 0x040fe20008000040 */
[C---:B0-----:R-:W-:Y:S01]  /*1090*/  IMAD.WIDE R108, R8.reuse, -0x1f8, R68 ;  /* 0xfffffe08086c7825 */ /* 0x041fe200078e0244 */
[----:B------:R-:W-:Y:S01]  /*10a0*/  UMOV UR46, 0x31ac347d ;  /* 0x31ac347d002e7882 */ /* 0x000fe20000000000 */
[----:B------:R-:W-:Y:S01]  /*10b0*/  UMOV UR47, 0x40570598 ;  /* 0x40570598002f7882 */ /* 0x000fe20000000000 */
[C---:B------:R-:W-:Y:S01]  /*10c0*/  DFMA R102, R62.reuse, -UR50, R92 ;  /* 0x800000323e667c2b */ /* 0x040fe2000800005c */
[----:B------:R-:W5:Y:S01]  /*10d0*/  LDG.E.64 R68, desc[UR4][R68.64] ;  /* 0x0000000444447981 */ /* 0x000f62000c1e1b00 */
[C---:B------:R-:W-:Y:S01]  /*10e0*/  DFMA R84, R62.reuse, -UR46, R84 ;  /* 0x8000002e3e547c2b */ /* 0x040fe20008000054 */
[----:B------:R-:W-:Y:S01]  /*10f0*/  IMAD.WIDE R106, R8, 0x28, R108 ;  /* 0x00000028086a7825 */ /* 0x000fe200078e026c */
[C---:B------:R-:W-:Y:S01]  /*1100*/  DFMA R94, R62.reuse, UR20, R94 ;  /* 0x000000143e5e7c2b */ /* 0x040fe2000800005e */
[----:B------:R-:W-:Y:S01]  /*1110*/  UMOV UR20, 0x2c1a5a43 ;  /* 0x2c1a5a4300147882 */ /* 0x000fe20000000000 */
[----:B------:R-:W-:Y:S01]  /*1120*/  DFMA R104, R62, UR22, R66 ;  /* 0x000000163e687c2b */ /* 0x000fe20008000042 */
[----:B------:R-:W-:Y:S01]  /*1130*/  UMOV UR21, 0x40818972 ;  /* 0x4081897200157882 */ /* 0x000fe20000000000 */
[----:B------:R-:W5:Y:S01]  /*1140*/  LDG.E.64 R62, desc[UR4][R112.64] ;  /* 0x00000004703e7981 */ /* 0x000f62000c1e1b00 */
[----:B------:R-:W-:-:S03]  /*1150*/  DFMA R92, R72, UR20, R64 ;  /* 0x00000014485c7c2b */ /* 0x000fc60008000040 */
[----:B------:R0:W5:Y:S04]  /*1160*/  LDG.E.64 R64, desc[UR4][R108.64] ;  /* 0x000000046c407981 */ /* 0x000168000c1e1b00 */
[----:B------:R1:W5:Y:S01]  /*1170*/  LDG.E.64 R66, desc[UR4][R106.64] ;  /* 0x000000046a427981 */ /* 0x000362000c1e1b00 */
[----:B------:R-:W-:Y:S01]  /*1180*/  UMOV UR20, 0x237a52e9 ;  /* 0x237a52e900147882 */ /* 0x000fe20000000000 */
[----:B------:R-:W-:Y:S01]  /*1190*/  UMOV UR21, 0x406f0fd7 ;  /* 0x406f0fd700157882 */ /* 0x000fe20000000000 */
[----:B------:R-:W-:Y:S01]  /*11a0*/  UMOV UR48, 0x79167f7b ;  /* 0x79167f7b00307882 */ /* 0x000fe20000000000 */
[----:B------:R-:W-:Y:S01]  /*11b0*/  DFMA R100, R86, UR20, R100 ;  /* 0x0000001456647c2b */ /* 0x000fe20008000064 */
[----:B0-----:R-:W-:Y:S01]  /*11c0*/  IMAD.WIDE R108, R8, 0x10, R106 ;  /* 0x00000010086c7825 */ /* 0x001fe200078e026a */
[----:B------:R-:W-:Y:S01]  /*11d0*/  UMOV UR49, 0x4053a52f ;  /* 0x4053a52f00317882 */ /* 0x000fe20000000000 */
[----:B------:R-:W-:Y:S01]  /*11e0*/  UMOV UR20, 0x948dce7a ;  /* 0x948dce7a00147882 */ /* 0x000fe20000000000 */
[----:B------:R-:W-:Y:S01]  /*11f0*/  UMOV UR21, 0x4062dfe2 ;  /* 0x4062dfe200157882 */ /* 0x000fe20000000000 */
[C---:B------:R-:W-:Y:S01]  /*1200*/  DFMA R102, R72.reuse, UR24, R102 ;  /* 0x0000001848667c2b */ /* 0x040fe20008000066 */
[----:B------:R-:W-:Y:S01]  /*1210*/  UMOV UR22, 0xb6b5ea6d ;  /* 0xb6b5ea6d00167882 */ /* 0x000fe20000000000 */
[C---:B------:R-:W-:Y:S01]  /*1220*/  DFMA R94, R72.reuse, -UR48, R94 ;  /* 0x80000030485e7c2b */ /* 0x040fe2000800005e */
[----:B------:R-:W-:Y:S01]  /*1230*/  UMOV UR23, 0x4074d641 ;  /* 0x4074d64100177882 */ /* 0x000fe20000000000 */
[----:B------:R-:W-:-:S02]  /*1240*/  DFMA R104, R72, -UR26, R104 ;  /* 0x8000001a48687c2b */ /* 0x000fc40008000068 */
[C---:B------:R-:W-:Y:S01]  /*1250*/  DFMA R96, R86.reuse, UR20, R96 ;  /* 0x0000001456607c2b */ /* 0x040fe20008000060 */
[----:B------:R0:W5:Y:S01]  /*1260*/  LDG.E.64 R72, desc[UR4][R108.64] ;  /* 0x000000046c487981 */ /* 0x000162000c1e1b00 */
[----:B------:R-:W-:Y:S01]  /*1270*/  DFMA R98, R86, -UR22, R98 ;  /* 0x8000001656627c2b */ /* 0x000fe20008000062 */
[----:B------:R-:W-:Y:S01]  /*1280*/  UMOV UR24, 0x369efaae ;  /* 0x369efaae00187882 */ /* 0x000fe20000000000 */
[----:B------:R-:W-:Y:S01]  /*1290*/  UMOV UR25, 0x405ee316 ;  /* 0x405ee31600197882 */ /* 0x000fe20000000000 */
[----:B------:R-:W-:Y:S01]  /*12a0*/  UMOV UR22, 0x9c92d2ce ;  /* 0x9c92d2ce00167882 */ /* 0x000fe20000000000 */
[----:B------:R-:W-:Y:S01]  /*12b0*/  UMOV UR23, 0x40547498 ;  /* 0x4054749800177882 */ /* 0x000fe20000000000 */
[----:B------:R-:W-:Y:S01]  /*12c0*/  IMAD.WIDE R110, R8, 0x38, R108 ;  /* 0x00000038086e7825 */ /* 0x000fe200078e026c */
[C---:B------:R-:W-:Y:S01]  /*12d0*/  DFMA R90, R74.reuse, -UR24, R90 ;  /* 0x800000184a5a7c2b */ /* 0x040fe2000800005a */
[----:B------:R-:W-:Y:S01]  /*12e0*/  UMOV UR24, 0xa68f0ace ;  /* 0xa68f0ace00187882 */ /* 0x000fe20000000000 */
[C---:B------:R-:W-:Y:S01]  /*12f0*/  DFMA R88, R74.reuse, -UR22, R88 ;  /* 0x800000164a587c2b */ /* 0x040fe20008000058 */
[----:B------:R-:W-:Y:S01]  /*1300*/  UMOV UR25, 0x4041bfe8 ;  /* 0x4041bfe800197882 */ /* 0x000fe20000000000 */
[----:B------:R-:W-:-:S02]  /*1310*/  DFMA R86, R74, UR6, R96 ;  /* 0x000000064a567c2b */ /* 0x000fc40008000060 */
[----:B------:R-:W-:Y:S01]  /*1320*/  DFMA R100, R74, -UR24, R100 ;  /* 0x800000184a647c2b */ /* 0x000fe20008000064 */
[----:B------:R0:W5:Y:S01]  /*1330*/  LDG.E.64 R74, desc[UR4][R110.64] ;  /* 0x000000046e4a7981 */ /* 0x000162000c1e1b00 */
[----:B------:R-:W-:Y:S01]  /*1340*/  UMOV UR24, 0xe672720 ;  /* 0x0e67272000187882 */ /* 0x000fe20000000000 */
[----:B------:R-:W-:Y:S01]  /*1350*/  UMOV UR25, 0x407ca33c ;  /* 0x407ca33c00197882 */ /* 0x000fe20000000000 */
[----:B------:R-:W-:Y:S01]  /*1360*/  IMAD.WIDE R112, R8, 0x10, R110 ;  /* 0x0000001008707825 */ /* 0x000fe200078e026e */
[C---:B------:R-:W-:Y:S01]  /*1370*/  DFMA R88, R76.reuse, UR24, R88 ;  /* 0x000000184c587c2b */ /* 0x040fe20008000058 */
[----:B------:R-:W-:Y:S01]  /*1380*/  UMOV UR22, 0x9e47e33c ;  /* 0x9e47e33c00167882 */ /* 0x000fe20000000000 */
[----:B------:R-:W-:Y:S01]  /*1390*/  UMOV UR23, 0x404bc857 ;  /* 0x404bc85700177882 */ /* 0x000fe20000000000 */
[----:B------:R-:W-:Y:S01]  /*13a0*/  UMOV UR24, 0x5a9bbe2f ;  /* 0x5a9bbe2f00187882 */ /* 0x000fe20000000000 */
[----:B------:R-:W-:Y:S01]  /*13b0*/  UMOV UR25, 0x40774be1 ;  /* 0x40774be100197882 */ /* 0x000fe20000000000 */
[----:B------:R-:W-:-:S02]  /*13c0*/  DFMA R98, R76, UR22, R98 ;  /* 0x000000164c627c2b */ /* 0x000fc40008000062 */
[C---:B------:R-:W-:Y:S02]  /*13d0*/  DFMA R96, R76.reuse, UR24, R100 ;  /* 0x000000184c607c2b */ /* 0x040fe40008000064 */
[----:B-1----:R-:W-:Y:S01]  /*13e0*/  DFMA R106, R76, -UR18, R86 ;  /* 0x800000124c6a7c2b */ /* 0x002fe20008000056 */
[----:B------:R-:W5:Y:S01]  /*13f0*/  LDG.E.64 R76, desc[UR4][R112.64] ;  /* 0x00000004704c7981 */ /* 0x000f62000c1e1b00 */
[C---:B0-----:R-:W-:Y:S01]  /*1400*/  IMAD.WIDE R108, R8.reuse, 0x10, R112 ;  /* 0x00000010086c7825 */ /* 0x041fe200078e0270 */
[----:B------:R-:W-:Y:S01]  /*1410*/  UMOV UR24, 0xae913d5e ;  /* 0xae913d5e00187882 */ /* 0x000fe20000000000 */
[----:B------:R-:W-:Y:S01]  /*1420*/  UMOV UR25, 0x408726f3 ;  /* 0x408726f300197882 */ /* 0x000fe20000000000 */
[----:B------:R-:W-:Y:S01]  /*1430*/  UMOV UR26, 0xb25f6486 ;  /* 0xb25f6486001a7882 */ /* 0x000fe20000000000 */
[----:B------:R-:W-:Y:S01]  /*1440*/  UMOV UR27, 0x407b3e39 ;  /* 0x407b3e39001b7882 */ /* 0x000fe20000000000 */
[C---:B------:R-:W-:Y:S02]  /*1450*/  DFMA R86, R78.reuse, -UR24, R102 ;  /* 0x800000184e567c2b */ /* 0x040fe40008000066 */
[----:B------:R-:W-:Y:S01]  /*1460*/  DFMA R100, R78, UR26, R104 ;  /* 0x0000001a4e647c2b */ /* 0x000fe20008000068 */
[----:B------:R0:W5:Y:S01]  /*1470*/  LDG.E.64 R78, desc[UR4][R108.64] ;  /* 0x000000046c4e7981 */ /* 0x000162000c1e1b00 */
[----:B------:R-:W-:Y:S01]  /*1480*/  IMAD.WIDE R110, R8, 0x48, R108 ;  /* 0x00000048086e7825 */ /* 0x000fe200078e026c */
        /* <DEDUP_REMOVED lines=8> */
[----:B------:R-:W-:Y:S01]  /*1510*/  DFMA R104, R80, UR26, R106 ;  /* 0x0000001a50687c2b */ /* 0x000fe2000800006a */
[----:B------:R1:W5:Y:S01]  /*1520*/  LDG.E.64 R80, desc[UR4][R110.64] ;  /* 0x000000046e507981 */ /* 0x000362000c1e1b00 */
[----:B0-----:R-:W-:Y:S01]  /*1530*/  IMAD.WIDE R108, R8, 0x10, R110 ;  /* 0x00000010086c7825 */ /* 0x001fe200078e026e */
[----:B------:R-:W-:Y:S01]  /*1540*/  UMOV UR50, 0xa17354a4 ;  /* 0xa17354a400327882 */ /* 0x000fe20000000000 */
[----:B------:R-:W-:Y:S01]  /*1550*/  UMOV UR51, 0x406a3194 ;  /* 0x406a319400337882 */ /* 0x000fe20000000000 */
[----:B------:R-:W-:Y:S01]  /*1560*/  UMOV UR46, 0x79ff5a27 ;  /* 0x79ff5a27002e7882 */ /* 0x000fe20000000000 */
[----:B------:R-:W-:Y:S01]  /*1570*/  UMOV UR47, 0x406d0f2c ;  /* 0x406d0f2c002f7882 */ /* 0x000fe20000000000 */
[C---:B------:R-:W-:Y:S02]  /*1580*/  DFMA R94, R82.reuse, UR50, R94 ;  /* 0x00000032525e7c2b */ /* 0x040fe4000800005e */
[----:B------:R-:W-:-:S02]  /*1590*/  DFMA R98, R82, -UR46, R100 ;  /* 0x8000002e52627c2b */ /* 0x000fc40008000064 */
[C---:B------:R-:W-:Y:S01]  /*15a0*/  DFMA R82, R70.reuse, UR40, R84 ;  /* 0x0000002846527c2b */ /* 0x040fe20008000054 */
[----:B------:R0:W5:Y:S01]  /*15b0*/  LDG.E.64 R84, desc[UR4][R108.64] ;  /* 0x000000046c547981 */ /* 0x000162000c1e1b00 */
[C---:B------:R-:W-:Y:S01]  /*15c0*/  DFMA R92, R70.reuse, UR34, R92 ;  /* 0x00000022465c7c2b */ /* 0x040fe2000800005c */
[C---:B------:R-:W-:Y:S01]  /*15d0*/  IMAD.WIDE R112, R8.reuse, 0x10, R108 ;  /* 0x0000001008707825 */ /* 0x040fe200078e026c */
[----:B------:R-:W-:Y:S01]  /*15e0*/  UMOV UR34, 0x4accf306 ;  /* 0x4accf30600227882 */ /* 0x000fe20000000000 */
[----:B------:R-:W-:Y:S01]  /*15f0*/  UMOV UR35, 0x3ffdef85 ;  /* 0x3ffdef8500237882 */ /* 0x000fe20000000000 */
[C---:B------:R-:W-:Y:S02]  /*1600*/  DFMA R100, R70.reuse, UR38, R86 ;  /* 0x0000002646647c2b */ /* 0x040fe40008000056 */
[C---:B------:R-:W-:Y:S02]  /*1610*/  DFMA R94, R70.reuse, UR34, R94 ;  /* 0x00000022465e7c2b */ /* 0x040fe4000800005e */
[----:B------:R-:W-:Y:S01]  /*1620*/  DFMA R106, R70, UR32, R98 ;  /* 0x00000020466a7c2b */ /* 0x000fe20008000062 */
[----:B------:R-:W5:Y:S01]  /*1630*/  LDG.E.64 R70, desc[UR4][R112.64] ;  /* 0x0000000470467981 */ /* 0x000f62000c1e1b00 */
[----:B-1----:R-:W-:Y:S01]  /*1640*/  IMAD.WIDE R110, R8, 0x10, R112 ;  /* 0x00000010086e7825 */ /* 0x002fe200078e0270 */
[----:B------:R-:W-:Y:S01]  /*1650*/  UMOV UR34, 0xa01e1e03 ;  /* 0xa01e1e0300227882 */ /* 0x000fe20000000000 */
[----:B------:R-:W-:-:S02]  /*1660*/  UMOV UR35, 0x40540acb ;  /* 0x40540acb00237882 */ /* 0x000fc40000000000 */
[C---:B------:R-:W-:Y:S02]  /*1670*/  DFMA R98, R60.reuse, -UR48, R94 ;  /* 0x800000303c627c2b */ /* 0x040fe4000800005e */
[C---:B------:R-:W-:Y:S02]  /*1680*/  DFMA R86, R60.reuse, -UR34, R92 ;  /* 0x800000223c567c2b */ /* 0x040fe4000800005c */
[C---:B------:R-:W-:Y:S02]  /*1690*/  DFMA R100, R60.reuse, -UR36, R100 ;  /* 0x800000243c647c2b */ /* 0x040fe40008000064 */
[----:B------:R-:W-:Y:S01]  /*16a0*/  DFMA R94, R60, -UR30, R106 ;  /* 0x8000001e3c5e7c2b */ /* 0x000fe2000800006a */
[----:B------:R1:W5:Y:S01]  /*16b0*/  LDG.E.64 R60, desc[UR4][R110.64] ;  /* 0x000000046e3c7981 */ /* 0x000362000c1e1b00 */
[----:B0-----:R-:W-:Y:S01]  /*16c0*/  IMAD.WIDE R108, R8, 0x58, R110 ;  /* 0x00000058086c7825 */ /* 0x001fe200078e026e */
[----:B------:R-:W-:Y:S01]  /*16d0*/  UMOV UR36, 0x229b4cd5 ;  /* 0x229b4cd500247882 */ /* 0x000fe20000000000 */
[----:B------:R-:W-:Y:S01]  /*16e0*/  UMOV UR37, 0x405fc064 ;  /* 0x405fc06400257882 */ /* 0x000fe20000000000 */
[----:B------:R-:W-:Y:S01]  /*16f0*/  UMOV UR34, 0x853459b1 ;  /* 0x853459b100227882 */ /* 0x000fe20000000000 */
[----:B------:R-:W-:Y:S01]  /*1700*/  UMOV UR35, 0x40559227 ;  /* 0x4055922700237882 */ /* 0x000fe20000000000 */
[----:B------:R-:W-:-:S02]  /*1710*/  DFMA R102, R10, UR36, R102 ;  /* 0x000000240a667c2b */ /* 0x000fc40008000066 */
[----:B------:R-:W-:Y:S01]  /*1720*/  DFMA R104, R10, -UR34, R104 ;  /* 0x800000220a687c2b */ /* 0x000fe20008000068 */
[----:B------:R0:W5:Y:S01]  /*1730*/  LDG.E.64 R10, desc[UR4][R108.64] ;  /* 0x000000046c0a7981 */ /* 0x000162000c1e1b00 */
[C---:B-1----:R-:W-:Y:S01]  /*1740*/  IMAD.WIDE R110, R8.reuse, 0x10, R108 ;  /* 0x00000010086e7825 */ /* 0x042fe200078e026c */
[----:B------:R-:W-:Y:S01]  /*1750*/  UMOV UR38, 0xe3a8a8a5 ;  /* 0xe3a8a8a500267882 */ /* 0x000fe20000000000 */
[----:B------:R-:W-:Y:S02]  /*1760*/  UMOV UR39, 0x40105d46 ;  /* 0x40105d4600277882 */ /* 0x000fe40000000000 */
[C---:B------:R-:W-:Y:S01]  /*1770*/  DFMA R92, R14.reuse, UR38, R88 ;  /* 0x000000260e5c7c2b */ /* 0x040fe20008000058 */
        /* <DEDUP_REMOVED lines=8> */
[----:B------:R-:W-:-:S02]  /*1800*/  DFMA R96, R14, UR40, R96 ;  /* 0x000000280e607c2b */ /* 0x000fc40008000060 */
[C---:B------:R-:W-:Y:S02]  /*1810*/  DFMA R90, R14.reuse, UR36, R90 ;  /* 0x000000240e5a7c2b */ /* 0x040fe4000800005a */
[C---:B------:R-:W-:Y:S02]  /*1820*/  DFMA R106, R14.reuse, UR8, R104 ;  /* 0x000000080e6a7c2b */ /* 0x040fe40008000068 */
[----:B------:R-:W-:Y:S01]  /*1830*/  DFMA R102, R14, UR38, R102 ;  /* 0x000000260e667c2b */ /* 0x000fe20008000066 */
[----:B------:R-:W5:Y:S01]  /*1840*/  LDG.E.64 R14, desc[UR4][R112.64] ;  /* 0x00000004700e7981 */ /* 0x000f62000c1e1b00 */
[----:B------:R-:W-:Y:S01]  /*1850*/  UMOV UR40, 0xda363631 ;  /* 0xda36363100287882 */ /* 0x000fe20000000000 */
[----:B------:R-:W-:Y:S01]  /*1860*/  UMOV UR41, 0x4035d1b3 ;  /* 0x4035d1b300297882 */ /* 0x000fe20000000000 */
[----:B0-----:R-:W-:Y:S01]  /*1870*/  IMAD.WIDE R108, R8, 0x10, R112 ;  /* 0x00000010086c7825 */ /* 0x001fe200078e0270 */
[C---:B------:R-:W-:Y:S01]  /*1880*/  DFMA R92, R22.reuse, -UR40, R92 ;  /* 0x80000028165c7c2b */ /* 0x040fe2000800005c */
[----:B------:R-:W-:Y:S01]  /*1890*/  UMOV UR48, 0x17a6e1f0 ;  /* 0x17a6e1f000307882 */ /* 0x000fe20000000000 */
[----:B------:R-:W-:Y:S01]  /*18a0*/  UMOV UR49, 0x4044b53a ;  /* 0x4044b53a00317882 */ /* 0x000fe20000000000 */
[----:B------:R-:W-:Y:S01]  /*18b0*/  UMOV UR40, 0x9e47e33c ;  /* 0x9e47e33c00287882 */ /* 0x000fe20000000000 */
[----:B------:R-:W-:Y:S01]  /*18c0*/  UMOV UR41, 0x404bc857 ;  /* 0x404bc85700297882 */ /* 0x000fe20000000000 */
[----:B------:R-:W-:-:S02]  /*18d0*/  DFMA R104, R22, -UR48, R96 ;  /* 0x8000003016687c2b */ /* 0x000fc40008000060 */
[C---:B------:R-:W-:Y:S01]  /*18e0*/  DFMA R102, R22.reuse, -UR40, R102 ;  /* 0x8000002816667c2b */ /* 0x040fe20008000066 */
[----:B------:R-:W5:Y:S01]  /*18f0*/  LDG.E.64 R96, desc[UR4][R108.64] ;  /* 0x000000046c607981 */ /* 0x000f62000c1e1b00 */
[----:B------:R-:W-:Y:S01]  /*1900*/  DFMA R106, R22, -UR10, R106 ;  /* 0x8000000a166a7c2b */ /* 0x000fe2000800006a */
[----:B-1----:R-:W-:Y:S01]  /*1910*/  IMAD.WIDE R110, R8, 0x10, R108 ;  /* 0x00000010086e7825 */ /* 0x002fe200078e026c */
        /* <DEDUP_REMOVED lines=15> */
[C---:B------:R-:W-:Y:S02]  /*1a10*/  DFMA R100, R24.reuse, -UR46, R94 ;  /* 0x8000002e18647c2b */ /* 0x040fe4000800005e */
[----:B------:R-:W-:Y:S01]  /*1a20*/  DFMA R94, R24, -UR42, R98 ;  /* 0x8000002a185e7c2b */ /* 0x000fe20008000062 */
[----:B------:R-:W-:Y:S01]  /*1a30*/  UMOV UR42, 0x6c67888f ;  /* 0x6c67888f002a7882 */ /* 0x000fe20000000000 */
[----:B------:R-:W-:-:S02]  /*1a40*/  UMOV UR43, 0x40452aed ;  /* 0x40452aed002b7882 */ /* 0x000fc40000000000 */
[----:B------:R-:W-:Y:S01]  /*1a50*/  DFMA R24, R26, -UR42, R102 ;  /* 0x8000002a1a187c2b */ /* 0x000fe20008000066 */
[----:B------:R-:W-:Y:S01]  /*1a60*/  UMOV UR42, 0x43ff71da ;  /* 0x43ff71da002a7882 */ /* 0x000fe20000000000 */
[----:B------:R-:W-:Y:S02]  /*1a70*/  UMOV UR43, 0x4048e86f ;  /* 0x4048e86f002b7882 */ /* 0x000fe40000000000 */
[----:B------:R-:W-:Y:S01]  /*1a80*/  DFMA R52, R52, UR42, R100 ;  /* 0x0000002a34347c2b */ /* 0x000fe20008000064 */
[----:B------:R-:W-:Y:S01]  /*1a90*/  UMOV UR42, 0x4accf305 ;  /* 0x4accf305002a7882 */ /* 0x000fe20000000000 */
[----:B------:R-:W-:Y:S01]  /*1aa0*/  UMOV UR43, 0x3fddef85 ;  /* 0x3fddef85002b7882 */ /* 0x000fe20000000000 */
[----:B------:R-:W-:Y:S02]  /*1ab0*/  DFMA R106, R26, -UR34, R106 ;  /* 0x800000221a6a7c2b */ /* 0x000fe4000800006a */
[C---:B------:R-:W-:Y:S01]  /*1ac0*/  DMUL R26, R4.reuse, UR42 ;  /* 0x0000002a041a7c28 */ /* 0x040fe20008000000 */
[----:B------:R-:W-:Y:S01]  /*1ad0*/  UMOV UR44, 0x1ac557 ;  /* 0x001ac557002c7882 */ /* 0x000fe20000000000 */
[----:B------:R-:W-:Y:S01]  /*1ae0*/  UMOV UR45, 0x3fe1d0b5 ;  /* 0x3fe1d0b5002d7882 */ /* 0x000fe20000000000 */
[----:B------:R-:W-:Y:S01]  /*1af0*/  UMOV UR46, 0xf819b641 ;  /* 0xf819b641002e7882 */ /* 0x000fe20000000000 */
[----:B------:R-:W-:Y:S01]  /*1b00*/  DMUL R98, R4, UR44 ;  /* 0x0000002c04627c28 */ /* 0x000fe20008000000 */
[----:B------:R-:W-:Y:S01]  /*1b10*/  UMOV UR47, 0x3ff673a3 ;  /* 0x3ff673a3002f7882 */ /* 0x000fe20000000000 */
[----:B------:R-:W-:Y:S01]  /*1b20*/  UMOV UR44, 0xc4fc66 ;  /* 0x00c4fc66002c7882 */ /* 0x000fe20000000000 */
[----:B------:R-:W-:Y:S01]  /*1b30*/  UMOV UR45, 0x3ff97350 ;  /* 0x3ff97350002d7882 */ /* 0x000fe20000000000 */
[----:B------:R-:W-:-:S02]  /*1b40*/  DFMA R100, R2, UR46, -R26 ;  /* 0x0000002e02647c2b */ /* 0x000fc4000800081a */
[----:B------:R-:W-:Y:S01]  /*1b50*/  DMUL R26, R2, UR44 ;  /* 0x0000002c021a7c28 */ /* 0x000fe20008000000 */
[----:B------:R-:W-:Y:S01]  /*1b60*/  UMOV UR56, 0x9d96ba ;  /* 0x009d96ba00387882 */ /* 0x000fe20000000000 */
[----:B------:R-:W-:Y:S01]  /*1b70*/  UMOV UR57, 0x3fd45c40 ;  /* 0x3fd45c4000397882 */ /* 0x000fe20000000000 */
[----:B------:R-:W-:Y:S01]  /*1b80*/  UMOV UR60, 0x702d2d05 ;  /* 0x702d2d05003c7882 */ /* 0x000fe20000000000 */
[----:B------:R-:W-:Y:S01]  /*1b90*/  UMOV UR61, 0x402e1031 ;  /* 0x402e1031003d7882 */ /* 0x000fe20000000000 */
[----:B------:R-:W-:-:S03]  /*1ba0*/  UMOV UR48, 0x5b7f839c ;  /* 0x5b7f839c00307882 */ /* 0x000fc60000000000 */
[----:B------:R-:W-:Y:S01]  /*1bb0*/  DFMA R26, R4, -UR56, -R26 ;  /* 0x80000038041a7c2b */ /* 0x000fe2000800081a */
        /* <DEDUP_REMOVED lines=9> */
[C---:B------:R-:W-:Y:S01]  /*1c50*/  DMUL R102, R2.reuse, UR62 ;  /* 0x0000003e02667c28 */ /* 0x040fe20008000000 */
[----:B------:R-:W-:Y:S01]  /*1c60*/  UMOV UR59, 0x40414432 ;  /* 0x40414432003b7882 */ /* 0x000fe20000000000 */
        /* <DEDUP_REMOVED lines=11> */
[----:B---3--:R-:W-:Y:S01]  /*1d20*/  DFMA R26, R12, -UR68, R26 ;  /* 0x800000440c1a7c2b */ /* 0x008fe2000800001a */
[----:B------:R-:W-:Y:S01]  /*1d30*/  UMOV UR48, 0x34fbf3b9 ;  /* 0x34fbf3b900307882 */ /* 0x000fe20000000000 */
[C---:B------:R-:W-:Y:S01]  /*1d40*/  DFMA R102, R4.reuse, UR44, -R102 ;  /* 0x0000002c04667c2b */ /* 0x040fe20008000866 */
[----:B------:R-:W-:Y:S01]  /*1d50*/  UMOV UR49, 0x3fe88e80 ;  /* 0x3fe88e8000317882 */ /* 0x000fe20000000000 */
[----:B------:R-:W-:Y:S01]  /*1d60*/  UMOV UR44, 0x5b7f839d ;  /* 0x5b7f839d002c7882 */ /* 0x000fe20000000000 */
[----:B------:R-:W-:Y:S01]  /*1d70*/  UMOV UR45, 0x4035cb61 ;  /* 0x4035cb61002d7882 */ /* 0x000fe20000000000 */
[----:B------:R-:W-:Y:S01]  /*1d80*/  DFMA R2, R4, UR48, -R2 ;  /* 0x0000003004027c2b */ /* 0x000fe20008000802 */
[----:B------:R-:W-:Y:S01]  /*1d90*/  UMOV UR70, 0xa17354a4 ;  /* 0xa17354a400467882 */ /* 0x000fe20000000000 */
[----:B------:R-:W-:Y:S01]  /*1da0*/  DFMA R98, R16, -UR44, R98 ;  /* 0x8000002c10627c2b */ /* 0x000fe20008000062 */
        /* <DEDUP_REMOVED lines=9> */
[C---:B------:R-:W-:Y:S01]  /*1e40*/  DFMA R102, R16.reuse, -UR48, R102 ;  /* 0x8000003010667c2b */ /* 0x040fe20008000066 */
[----:B------:R-:W-:Y:S01]  /*1e50*/  UMOV UR48, 0x2b76aded ;  /* 0x2b76aded00307882 */ /* 0x000fe20000000000 */
[----:B------:R-:W-:Y:S01]  /*1e60*/  DFMA R104, R16, UR50, R104 ;  /* 0x0000003210687c2b */ /* 0x000fe20008000068 */
[----:B------:R-:W-:Y:S01]  /*1e70*/  UMOV UR49, 0x406424e5 ;  /* 0x406424e500317882 */ /* 0x000fe20000000000 */
[C---:B------:R-:W-:Y:S02]  /*1e80*/  DFMA R98, R12.reuse, UR32, R98 ;  /* 0x000000200c627c2b */ /* 0x040fe40008000062 */
        /* <DEDUP_REMOVED lines=10> */
[----:B------:R-:W-:Y:S01]  /*1f30*/  DFMA R104, R12, -UR66, R104 ;  /* 0x800000420c687c2b */ /* 0x000fe20008000068 */
[----:B------:R-:W-:-:S02]  /*1f40*/  UMOV UR65, 0x401bc857 ;  /* 0x401bc85700417882 */ /* 0x000fc40000000000 */
[----:B------:R-:W-:Y:S01]  /*1f50*/  DFMA R102, R12, -UR64, R102 ;  /* 0x800000400c667c2b */ /* 0x000fe20008000066 */
[----:B------:R-:W-:Y:S01]  /*1f60*/  UMOV UR64, 0x2c1a5a44 ;  /* 0x2c1a5a4400407882 */ /* 0x000fe20000000000 */
[----:B------:R-:W-:Y:S01]  /*1f70*/  DFMA R100, R50, -UR48, R100 ;  /* 0x8000003032647c2b */ /* 0x000fe20008000064 */
[----:B------:R-:W-:Y:S01]  /*1f80*/  UMOV UR65, 0x40718972 ;  /* 0x4071897200417882 */ /* 0x000fe20000000000 */
[----:B--2---:R-:W-:Y:S01]  /*1f90*/  DFMA R26, R42, -UR68, R26 ;  /* 0x800000442a1a7c2b */ /* 0x004fe2000800001a */
[----:B------:R-:W-:Y:S01]  /*1fa0*/  UMOV UR72, 0x9e47e33a ;  /* 0x9e47e33a00487882 */ /* 0x000fe20000000000 */
[C---:B------:R-:W-:Y:S01]  /*1fb0*/  DFMA R104, R20.reuse, -UR64, R104 ;  /* 0x8000004014687c2b */ /* 0x040fe20008000068 */
[----:B------:R-:W-:Y:S01]  /*1fc0*/  UMOV UR73, 0x406bc857 ;  /* 0x406bc85700497882 */ /* 0x000fe20000000000 */
[C---:B------:R-:W-:Y:S01]  /*1fd0*/  DFMA R98, R20.reuse, -UR30, R98 ;  /* 0x8000001e14627c2b */ /* 0x040fe20008000062 */
[----:B------:R-:W-:Y:S01]  /*1fe0*/  UMOV UR30, 0xb8aca1 ;  /* 0x00b8aca1001e7882 */ /* 0x000fe20000000000 */
[----:B------:R-:W-:Y:S01]  /*1ff0*/  DFMA R102, R20, UR72, R102 ;  /* 0x0000004814667c2b */ /* 0x000fe20008000066 */
[----:B------:R-:W-:Y:S01]  /*2000*/  UMOV UR31, 0x4057dc1b ;  /* 0x4057dc1b001f7882 */ /* 0x000fe20000000000 */
[----:B------:R-:W-:Y:S01]  /*2010*/  DFMA R100, R42, UR70, R100 ;  /* 0x000000462a647c2b */ /* 0x000fe20008000064 */
[----:B------:R-:W-:Y:S01]  /*2020*/  UMOV UR68, 0xb25f6488 ;  /* 0xb25f648800447882 */ /* 0x000fe20000000000 */
[----:B------:R-:W-:Y:S01]  /*2030*/  UMOV UR69, 0x405b3e39 ;  /* 0x405b3e3900457882 */ /* 0x000fe20000000000 */
[----:B----4-:R-:W-:Y:S01]  /*2040*/  DFMA R26, R48, UR30, R26 ;  /* 0x0000001e301a7c2b */ /* 0x010fe2000800001a */
[----:B------:R-:W0:Y:S01]  /*2050*/  LDC.64 R12, c[0x0][0x380] ;  /* 0x0000e000ff0c7b82 */ /* 0x000e220000000a00 */
[----:B------:R-:W-:Y:S01]  /*2060*/  DFMA R104, R42, -UR66, R104 ;  /* 0x800000422a687c2b */ /* 0x000fe20008000068 */
[----:B------:R-:W-:Y:S01]  /*2070*/  UMOV UR66, 0xbeda977e ;  /* 0xbeda977e00427882 */ /* 0x000fe20000000000 */
[C---:B------:R-:W-:Y:S01]  /*2080*/  DFMA R98, R50.reuse, UR68, R98 ;  /* 0x0000004432627c2b */ /* 0x040fe20008000062 */
[----:B------:R-:W-:Y:S01]  /*2090*/  UMOV UR67, 0x4042858f ;  /* 0x4042858f00437882 */ /* 0x000fe20000000000 */
        /* <DEDUP_REMOVED lines=8> */
[----:B------:R-:W-:-:S02]  /*2120*/  DFMA R26, R46, -UR70, R26 ;  /* 0x800000462e1a7c2b */ /* 0x000fc4000800001a */
[C---:B------:R-:W-:Y:S01]  /*2130*/  DFMA R98, R42.reuse, -UR30, R98 ;  /* 0x8000001e2a627c2b */ /* 0x040fe20008000062 */
[----:B------:R-:W-:Y:S01]  /*2140*/  UMOV UR30, 0x9e47e33c ;  /* 0x9e47e33c001e7882 */ /* 0x000fe20000000000 */
[----:B------:R-:W-:Y:S02]  /*2150*/  UMOV UR31, 0x401bc857 ;  /* 0x401bc857001f7882 */ /* 0x000fe40000000000 */
[----:B------:R-:W-:Y:S01]  /*2160*/  DFMA R102, R42, UR30, R102 ;  /* 0x0000001e2a667c2b */ /* 0x000fe20008000066 */
[----:B------:R-:W-:Y:S01]  /*2170*/  UMOV UR30, 0xc4fc6a ;  /* 0x00c4fc6a001e7882 */ /* 0x000fe20000000000 */
[----:B------:R-:W-:Y:S02]  /*2180*/  UMOV UR31, 0x40597350 ;  /* 0x40597350001f7882 */ /* 0x000fe40000000000 */
[----:B------:R-:W-:Y:S01]  /*2190*/  DFMA R26, R44, UR30, R26 ;  /* 0x0000001e2c1a7c2b */ /* 0x000fe2000800001a */
        /* <DEDUP_REMOVED lines=11> */
[----:B------:R-:W-:-:S02]  /*2250*/  DFMA R100, R46, UR66, R100 ;  /* 0x000000422e647c2b */ /* 0x000fc40008000064 */
[----:B-----5:R-:W-:Y:S01]  /*2260*/  DFMA R26, R40, -UR68, R26 ;  /* 0x80000044281a7c2b */ /* 0x020fe2000800001a */
[----:B------:R-:W-:Y:S01]  /*2270*/  UMOV UR68, 0x79ff5a27 ;  /* 0x79ff5a2700447882 */ /* 0x000fe20000000000 */
[----:B------:R-:W-:Y:S02]  /*2280*/  UMOV UR69, 0x405d0f2c ;  /* 0x405d0f2c00457882 */ /* 0x000fe40000000000 */
[C---:B------:R-:W-:Y:S01]  /*2290*/  DFMA R98, R44.reuse, -UR68, R98 ;  /* 0x800000442c627c2b */ /* 0x040fe20008000062 */
[----:B------:R-:W-:Y:S01]  /*22a0*/  UMOV UR68, 0xa17354a5 ;  /* 0xa17354a500447882 */ /* 0x000fe20000000000 */
[----:B------:R-:W-:Y:S02]  /*22b0*/  UMOV UR69, 0x404a3194 ;  /* 0x404a319400457882 */ /* 0x000fe40000000000 */
[----:B------:R-:W-:Y:S02]  /*22c0*/  DFMA R100, R44, UR68, R100 ;  /* 0x000000442c647c2b */ /* 0x000fe40008000064 */
[----:B------:R-:W-:Y:S01]  /*22d0*/  DFMA R26, R38, UR44, R26 ;  /* 0x0000002c261a7c2b */ /* 0x000fe2000800001a */
[----:B------:R-:W-:Y:S01]  /*22e0*/  UMOV UR44, 0x5b7f839c ;  /* 0x5b7f839c002c7882 */ /* 0x000fe20000000000 */
[----:B------:R-:W-:-:S02]  /*22f0*/  UMOV UR45, 0x3ff5cb61 ;  /* 0x3ff5cb61002d7882 */ /* 0x000fc40000000000 */
[C---:B------:R-:W-:Y:S02]  /*2300*/  DFMA R98, R40.reuse, -UR44, R98 ;  /* 0x8000002c28627c2b */ /* 0x040fe40008000062 */
[----:B------:R-:W-:Y:S02]  /*2310*/  DFMA R100, R40, UR46, R100 ;  /* 0x0000002e28647c2b */ /* 0x000fe40008000064 */
[----:B------:R-:W-:Y:S01]  /*2320*/  DFMA R26, R32, -UR70, R26 ;  /* 0x80000046201a7c2b */ /* 0x000fe2000800001a */
[----:B------:R-:W-:Y:S01]  /*2330*/  UMOV UR44, 0x5b7f839e ;  /* 0x5b7f839e002c7882 */ /* 0x000fe20000000000 */
[----:B------:R-:W-:Y:S01]  /*2340*/  UMOV UR45, 0x4045cb61 ;  /* 0x4045cb61002d7882 */ /* 0x000fe20000000000 */
[----:B------:R-:W-:Y:S02]  /*2350*/  DFMA R102, R40, UR62, R102 ;  /* 0x0000003e28667c2b */ /* 0x000fe40008000066 */
[C---:B------:R-:W-:Y:S01]  /*2360*/  DFMA R98, R38.reuse, UR44, R98 ;  /* 0x0000002c26627c2b */ /* 0x040fe20008000062 */
[----:B------:R-:W-:Y:S01]  /*2370*/  UMOV UR44, 0xc4fc66 ;  /* 0x00c4fc66002c7882 */ /* 0x000fe20000000000 */
[----:B------:R-:W-:Y:S01]  /*2380*/  UMOV UR45, 0x40697350 ;  /* 0x40697350002d7882 */ /* 0x000fe20000000000 */
[----:B------:R-:W-:-:S02]  /*2390*/  DFMA R100, R38, -UR48, R100 ;  /* 0x8000003026647c2b */ /* 0x000fc40008000064 */
[----:B------:R-:W-:Y:S01]  /*23a0*/  DFMA R26, R34, UR44, R26 ;  /* 0x0000002c221a7c2b */ /* 0x000fe2000800001a */
[----:B------:R-:W-:Y:S01]  /*23b0*/  UMOV UR44, 0xb25f6488 ;  /* 0xb25f6488002c7882 */ /* 0x000fe20000000000 */
[----:B------:R-:W-:Y:S01]  /*23c0*/  UMOV UR45, 0x405b3e39 ;  /* 0x405b3e39002d7882 */ /* 0x000fe20000000000 */
[----:B------:R-:W-:Y:S02]  /*23d0*/  DFMA R102, R38, -UR24, R102 ;  /* 0x8000001826667c2b */ /* 0x000fe40008000066 */
[C---:B------:R-:W-:Y:S01]  /*23e0*/  DFMA R98, R32.reuse, -UR44, R98 ;  /* 0x8000002c20627c2b */ /* 0x040fe20008000062 */
        /* <DEDUP_REMOVED lines=8> */
[----:B------:R-:W-:Y:S02]  /*2470*/  UMOV UR47, 0x4073a52f ;  /* 0x4073a52f002f7882 */ /* 0x000fe40000000000 */
[----:B------:R-:W-:Y:S01]  /*2480*/  DFMA R100, R34, -UR46, R100 ;  /* 0x8000002e22647c2b */ /* 0x000fe20008000064 */
[----:B------:R-:W-:Y:S01]  /*2490*/  UMOV UR46, 0xc2ecee06 ;  /* 0xc2ecee06002e7882 */ /* 0x000fe20000000000 */
[----:B------:R-:W-:Y:S01]  /*24a0*/  UMOV UR47, 0x40815d36 ;  /* 0x40815d36002f7882 */ /* 0x000fe20000000000 */
[----:B------:R-:W-:Y:S02]  /*24b0*/  DFMA R26, R30, -UR56, R26 ;  /* 0x800000381e1a7c2b */ /* 0x000fe4000800001a */
[----:B------:R-:W-:Y:S01]  /*24c0*/  DFMA R102, R32, UR46, R102 ;  /* 0x0000002e20667c2b */ /* 0x000fe20008000066 */
[----:B------:R-:W-:Y:S01]  /*24d0*/  UMOV UR46, 0x79ff5a28 ;  /* 0x79ff5a28002e7882 */ /* 0x000fe20000000000 */
[----:B------:R-:W-:-:S02]  /*24e0*/  UMOV UR47, 0x3fdd0f2c ;  /* 0x3fdd0f2c002f7882 */ /* 0x000fc40000000000 */
[----:B------:R-:W-:Y:S01]  /*24f0*/  DFMA R98, R30, -UR46, R98 ;  /* 0x8000002e1e627c2b */ /* 0x000fe20008000062 */
[----:B------:R-:W-:Y:S01]  /*2500*/  UMOV UR46, 0x229b4cd8 ;  /* 0x229b4cd8002e7882 */ /* 0x000fe20000000000 */
[----:B------:R-:W-:Y:S01]  /*2510*/  UMOV UR47, 0x3fdfc064 ;  /* 0x3fdfc064002f7882 */ /* 0x000fe20000000000 */
[----:B------:R-:W-:Y:S02]  /*2520*/  DFMA R26, R54, UR54, R26 ;  /* 0x00000036361a7c2b */ /* 0x000fe4000800001a */
[----:B------:R-:W-:Y:S01]  /*2530*/  DFMA R102, R30, -UR46, R102 ;  /* 0x8000002e1e667c2b */ /* 0x000fe20008000066 */
[----:B------:R-:W-:Y:S01]  /*2540*/  UMOV UR46, 0x5b7f839d ;  /* 0x5b7f839d002e7882 */ /* 0x000fe20000000000 */
[----:B------:R-:W-:Y:S02]  /*2550*/  UMOV UR47, 0x4035cb61 ;  /* 0x4035cb61002f7882 */ /* 0x000fe40000000000 */
[----:B------:R-:W-:Y:S02]  /*2560*/  DFMA R98, R54, UR46, R98 ;  /* 0x0000002e36627c2b */ /* 0x000fe40008000062 */
[----:B------:R-:W-:Y:S01]  /*2570*/  DFMA R26, R56, -UR32, R26 ;  /* 0x80000020381a7c2b */ /* 0x000fe2000800001a */
[----:B------:R-:W-:Y:S01]  /*2580*/  UMOV UR72, 0x2b76aded ;  /* 0x2b76aded00487882 */ /* 0x000fe20000000000 */
[----:B------:R-:W-:-:S04]  /*2590*/  UMOV UR73, 0x406424e5 ;  /* 0x406424e500497882 */ /* 0x000fc80000000000 */
[----:B------:R-:W-:Y:S02]  /*25a0*/  DFMA R98, R56, -UR44, R98 ;  /* 0x8000002c38627c2b */ /* 0x000fe40008000062 */
[----:B------:R-:W-:Y:S01]  /*25b0*/  DFMA R26, R58, UR30, R26 ;  /* 0x0000001e3a1a7c2b */ /* 0x000fe2000800001a */
[----:B------:R-:W-:Y:S01]  /*25c0*/  UMOV UR30, 0x79ff5a27 ;  /* 0x79ff5a27001e7882 */ /* 0x000fe20000000000 */
[----:B------:R-:W-:Y:S01]  /*25d0*/  DFMA R2, R42, -UR72, R2 ;  /* 0x800000482a027c2b */ /* 0x000fe20008000002 */
[----:B------:R-:W-:-:S03]  /*25e0*/  UMOV UR31, 0x405d0f2c ;  /* 0x405d0f2c001f7882 */ /* 0x000fc60000000000 */
[----:B------:R-:W-:Y:S01]  /*25f0*/  DFMA R98, R58, UR30, R98 ;  /* 0x0000001e3a627c2b */ /* 0x000fe20008000062 */
[----:B------:R-:W-:Y:S01]  /*2600*/  UMOV UR30, 0xe3a8a8a5 ;  /* 0xe3a8a8a5001e7882 */ /* 0x000fe20000000000 */
[----:B------:R-:W-:Y:S01]  /*2610*/  DFMA R26, R62, -UR24, R26 ;  /* 0x800000183e1a7c2b */ /* 0x000fe2000800001a */
[----:B------:R-:W-:Y:S01]  /*2620*/  UMOV UR31, 0x40105d46 ;  /* 0x40105d46001f7882 */ /* 0x000fe20000000000 */
[C---:B------:R-:W-:Y:S01]  /*2630*/  DFMA R48, R40.reuse, UR60, R48 ;  /* 0x0000003c28307c2b */ /* 0x040fe20008000030 */
[----:B------:R-:W-:Y:S01]  /*2640*/  UMOV UR24, 0x43ff71da ;  /* 0x43ff71da00187882 */ /* 0x000fe20000000000 */
[----:B------:R-:W-:Y:S01]  /*2650*/  DFMA R40, R40, UR58, R2 ;  /* 0x0000003a28287c2b */ /* 0x000fe20008000002 */
[----:B------:R-:W-:Y:S01]  /*2660*/  UMOV UR25, 0x4038e86f ;  /* 0x4038e86f00197882 */ /* 0x000fe20000000000 */
[----:B------:R-:W-:Y:S02]  /*2670*/  DMUL R4, R64, UR30 ;  /* 0x0000001e40047c28 */ /* 0x000fe40008000000 */
[----:B------:R-:W-:-:S02]  /*2680*/  DMUL R2, R66, UR6 ;  /* 0x0000000642027c28 */ /* 0x000fc40008000000 */
[----:B------:R-:W-:Y:S01]  /*2690*/  DFMA R62, R62, -UR24, R98 ;  /* 0x800000183e3e7c2b */ /* 0x000fe20008000062 */
[----:B------:R-:W-:Y:S01]  /*26a0*/  UMOV UR24, 0xf05f1306 ;  /* 0xf05f130600187882 */ /* 0x000fe20000000000 */
[----:B------:R-:W-:Y:S01]  /*26b0*/  UMOV UR25, 0x3ff4aefb ;  /* 0x3ff4aefb00197882 */ /* 0x000fe20000000000 */
[----:B------:R-:W-:Y:S01]  /*26c0*/  UMOV UR30, 0x9c92d2ce ;  /* 0x9c92d2ce001e7882 */ /* 0x000fe20000000000 */
[----:B------:R-:W-:Y:S01]  /*26d0*/  DFMA R68, R68, UR24, R26 ;  /* 0x0000001844447c2b */ /* 0x000fe2000800001a */
[----:B------:R-:W-:Y:S01]  /*26e0*/  UMOV UR31, 0x40547498 ;  /* 0x40547498001f7882 */ /* 0x000fe20000000000 */
[----:B------:R-:W-:Y:S01]  /*26f0*/  UMOV UR24, 0xa68f0ace ;  /* 0xa68f0ace00187882 */ /* 0x000fe20000000000 */
[----:B------:R-:W-:Y:S01]  /*2700*/  UMOV UR25, 0x4041bfe8 ;  /* 0x4041bfe800197882 */ /* 0x000fe20000000000 */
[----:B------:R-:W-:Y:S01]  /*2710*/  IADD3 R9, PT, PT, R9, R0, RZ ;  /* 0x0000000009097210 */ /* 0x000fe20007ffe0ff */
[C---:B------:R-:W-:Y:S02]  /*2720*/  DFMA R20, R66.reuse, UR30, -R4 ;  /* 0x0000001e42147c2b */ /* 0x040fe40008000804 */
[----:B------:R-:W-:-:S02]  /*2730*/  DMUL R16, R66, UR24 ;  /* 0x0000001842107c28 */ /* 0x000fc40008000000 */
[----:B------:R-:W-:Y:S01]  /*2740*/  DFMA R4, R64, UR8, R2 ;  /* 0x0000000840047c2b */ /* 0x000fe20008000002 */
[----:B------:R-:W-:Y:S01]  /*2750*/  UMOV UR24, 0x369efaae ;  /* 0x369efaae00187882 */ /* 0x000fe20000000000 */
[----:B------:R-:W-:Y:S01]  /*2760*/  UMOV UR25, 0x405ee316 ;  /* 0x405ee31600197882 */ /* 0x000fe20000000000 */
[----:B0-----:R-:W-:Y:S01]  /*2770*/  IMAD.WIDE R2, R9, 0x8, R12 ;  /* 0x0000000809027825 */ /* 0x001fe200078e020c */
[----:B------:R-:W-:Y:S01]  /*2780*/  DMUL R66, R66, UR24 ;  /* 0x0000001842427c28 */ /* 0x000fe20008000000 */
[----:B------:R-:W-:Y:S01]  /*2790*/  UMOV UR24, 0xa68f0ace ;  /* 0xa68f0ace00187882 */ /* 0x000fe20000000000 */
[----:B------:R-:W-:Y:S01]  /*27a0*/  UMOV UR25, 0x4011bfe8 ;  /* 0x4011bfe800197882 */ /* 0x000fe20000000000 */
[C---:B------:R-:W-:Y:S02]  /*27b0*/  DMUL R12, R64.reuse, UR38 ;  /* 0x00000026400c7c28 */ /* 0x040fe40008000000 */
[----:B------:R-:W-:Y:S02]  /*27c0*/  DFMA R32, R64, UR24, -R16 ;  /* 0x0000001840207c2b */ /* 0x000fe40008000810 */
[C---:B------:R-:W-:Y:S01]  /*27d0*/  DFMA R16, R72.reuse, -UR10, R4 ;  /* 0x8000000a48107c2b */ /* 0x040fe20008000004 */
[----:B------:R-:W-:Y:S01]  /*27e0*/  IMAD.WIDE R4, R8, 0x8, R2 ;  /* 0x0000000808047825 */ /* 0x000fe200078e0202 */
[----:B------:R-:W-:Y:S01]  /*27f0*/  UMOV UR24, 0xda363631 ;  /* 0xda36363100187882 */ /* 0x000fe20000000000 */
[----:B------:R-:W-:Y:S01]  /*2800*/  UMOV UR25, 0x4035d1b3 ;  /* 0x4035d1b300197882 */ /* 0x000fe20000000000 */
[----:B------:R-:W-:-:S02]  /*2810*/  DFMA R26, R72, UR22, -R12 ;  /* 0x00000016481a7c2b */ /* 0x000fc4000800080c */
[----:B------:R-:W-:Y:S01]  /*2820*/  DFMA R34, R72, UR24, R20 ;  /* 0x0000001848227c2b */ /* 0x000fe20008000014 */
[C---:B------:R-:W-:Y:S01]  /*2830*/  IMAD.WIDE R12, R8.reuse, 0x8, R4 ;  /* 0x00000008080c7825 */ /* 0x040fe200078e0204 */
[----:B------:R-:W-:Y:S01]  /*2840*/  DFMA R20, R74, UR16, R16 ;  /* 0x000000104a147c2b */ /* 0x000fe20008000010 */
[----:B------:R-:W-:Y:S01]  /*2850*/  UMOV UR22, 0x17a6e1f0 ;  /* 0x17a6e1f000167882 */ /* 0x000fe20000000000 */
[----:B------:R-:W-:Y:S01]  /*2860*/  UMOV UR23, 0x4044b53a ;  /* 0x4044b53a00177882 */ /* 0x000fe20000000000 */
[----:B------:R-:W-:Y:S01]  /*2870*/  UMOV UR16, 0x9e47e33d ;  /* 0x9e47e33d00107882 */ /* 0x000fe20000000000 */
[----:B------:R-:W-:Y:S01]  /*2880*/  UMOV UR17, 0x403bc857 ;  /* 0x403bc85700117882 */ /* 0x000fe20000000000 */
[----:B------:R-:W-:Y:S01]  /*2890*/  DFMA R72, R72, -UR22, R32 ;  /* 0x8000001648487c2b */ /* 0x000fe20008000020 */
[----:B------:R-:W-:Y:S01]  /*28a0*/  IMAD.WIDE R16, R8, 0x8, R12 ;  /* 0x0000000808107825 */ /* 0x000fe200078e020c */
[----:B------:R-:W-:Y:S02]  /*28b0*/  DFMA R32, R74, UR16, R26 ;  /* 0x000000104a207c2b */ /* 0x000fe4000800001a */
[----:B------:R-:W-:-:S02]  /*28c0*/  DFMA R26, R76, -UR18, R20 ;  /* 0x800000124c1a7c2b */ /* 0x000fc40008000014 */
[----:B------:R-:W-:Y:S01]  /*28d0*/  DFMA R66, R64, UR36, -R66 ;  /* 0x0000002440427c2b */ /* 0x000fe20008000842 */
        /* <DEDUP_REMOVED lines=8> */
[----:B------:R-:W-:Y:S01]  /*2960*/  IMAD.WIDE R26, R8, 0x8, R20 ;  /* 0x00000008081a7825 */ /* 0x000fe200078e0214 */
[C---:B------:R-:W-:Y:S01]  /*2970*/  DFMA R66, R74.reuse, UR14, R66 ;  /* 0x0000000e4a427c2b */ /* 0x040fe20008000042 */
[----:B------:R-:W-:Y:S01]  /*2980*/  UMOV UR14, 0x9e47e33a ;  /* 0x9e47e33a000e7882 */ /* 0x000fe20000000000 */
[----:B------:R-:W-:Y:S01]  /*2990*/  DFMA R72, R74, -UR16, R72 ;  /* 0x800000104a487c2b */ /* 0x000fe20008000048 */
[----:B------:R-:W-:Y:S01]  /*29a0*/  UMOV UR15, 0x405bc857 ;  /* 0x405bc857000f7882 */ /* 0x000fe20000000000 */
[----:B------:R-:W-:Y:S01]  /*29b0*/  DFMA R48, R38, -UR64, R48 ;  /* 0x8000004026307c2b */ /* 0x000fe20008000030 */
[----:B------:R-:W-:Y:S01]  /*29c0*/  UMOV UR16, 0xe672720 ;  /* 0x0e67272000107882 */ /* 0x000fe20000000000 */
[----:B------:R-:W-:Y:S01]  /*29d0*/  UMOV UR17, 0x407ca33c ;  /* 0x407ca33c00117882 */ /* 0x000fe20000000000 */
[----:B------:R-:W-:-:S02]  /*29e0*/  DFMA R38, R78, -UR14, R32 ;  /* 0x8000000e4e267c2b */ /* 0x000fc40008000020 */
[----:B------:R-:W-:Y:S01]  /*29f0*/  DFMA R42, R76, -UR16, R36 ;  /* 0x800000104c2a7c2b */ /* 0x000fe20008000024 */
[C---:B------:R-:W-:Y:S01]  /*2a00*/  IMAD.WIDE R32, R8.reuse, 0x8, R26 ;  /* 0x0000000808207825 */ /* 0x040fe200078e021a */
        /* <DEDUP_REMOVED lines=13> */
[C---:B------:R-:W-:Y:S01]  /*2ae0*/  DFMA R48, R30.reuse, -UR54, R48 ;  /* 0x800000361e307c2b */ /* 0x040fe20008000030 */
[----:B------:R-:W-:Y:S01]  /*2af0*/  IMAD.WIDE R34, R8, 0x8, R32 ;  /* 0x0000000808227825 */ /* 0x000fe200078e0220 */
[----:B------:R-:W-:-:S02]  /*2b00*/  DFMA R30, R30, -UR32, R40 ;  /* 0x800000201e1e7c2b */ /* 0x000fc40008000028 */
[----:B------:R-:W-:Y:S01]  /*2b10*/  DFMA R40, R80, UR14, R38 ;  /* 0x0000000e50287c2b */ /* 0x000fe20008000026 */
[----:B------:R-:W-:Y:S01]  /*2b20*/  UMOV UR6, 0xe92ea8bb ;  /* 0xe92ea8bb00067882 */ /* 0x000fe20000000000 */
[----:B------:R-:W-:Y:S01]  /*2b30*/  DFMA R38, R84, -UR18, R36 ;  /* 0x8000001254267c2b */ /* 0x000fe20008000024 */
[----:B------:R-:W-:Y:S01]  /*2b40*/  UMOV UR7, 0x4048d978 ;  /* 0x4048d97800077882 */ /* 0x000fe20000000000 */
[----:B------:R-:W-:Y:S01]  /*2b50*/  UMOV UR46, 0x229b4cd5 ;  /* 0x229b4cd5002e7882 */ /* 0x000fe20000000000 */
[----:B------:R-:W-:Y:S01]  /*2b60*/  UMOV UR47, 0x402fc064 ;  /* 0x402fc064002f7882 */ /* 0x000fe20000000000 */
[----:B------:R-:W-:Y:S01]  /*2b70*/  DFMA R72, R78, UR6, R72 ;  /* 0x000000064e487c2b */ /* 0x000fe20008000048 */
[----:B------:R-:W-:Y:S01]  /*2b80*/  IMAD.WIDE R36, R8, 0x8, R34 ;  /* 0x0000000808247825 */ /* 0x000fe200078e0222 */
[----:B------:R-:W-:Y:S01]  /*2b90*/  UMOV UR6, 0xc2ecee06 ;  /* 0xc2ecee0600067882 */ /* 0x000fe20000000000 */
[----:B------:R-:W-:Y:S01]  /*2ba0*/  UMOV UR7, 0x40715d36 ;  /* 0x40715d3600077882 */ /* 0x000fe20000000000 */
[C---:B------:R-:W-:Y:S01]  /*2bb0*/  DFMA R100, R54.reuse, UR52, R100 ;  /* 0x0000003436647c2b */ /* 0x040fe20008000064 */
[----:B------:R-:W-:Y:S01]  /*2bc0*/  UMOV UR14, 0xe672722 ;  /* 0x0e672722000e7882 */ /* 0x000fe20000000000 */
[C---:B------:R-:W-:Y:S01]  /*2bd0*/  DFMA R102, R54.reuse, UR46, R102 ;  /* 0x0000002e36667c2b */ /* 0x040fe20008000066 */
[----:B------:R-:W-:Y:S01]  /*2be0*/  UMOV UR15, 0x405ca33c ;  /* 0x405ca33c000f7882 */ /* 0x000fe20000000000 */
[----:B------:R-:W-:-:S02]  /*2bf0*/  DFMA R54, R54, UR50, R48 ;  /* 0x0000003236367c2b */ /* 0x000fc40008000030 */
[----:B------:R-:W-:Y:S02]  /*2c00*/  DFMA R40, R84, -UR6, R40 ;  /* 0x8000000654287c2b */ /* 0x000fe40008000028 */
[----:B------:R-:W-:Y:S01]  /*2c10*/  DFMA R48, R80, -UR14, R42 ;  /* 0x8000000e50307c2b */ /* 0x000fe2000800002a */
[----:B------:R-:W-:Y:S01]  /*2c20*/  UMOV UR6, 0x9fdcbce8 ;  /* 0x9fdcbce800067882 */ /* 0x000fe20000000000 */
[----:B------:R-:W-:Y:S01]  /*2c30*/  DFMA R42, R70, UR26, R38 ;  /* 0x0000001a462a7c2b */ /* 0x000fe20008000026 */
[----:B------:R-:W-:Y:S01]  /*2c40*/  UMOV UR7, 0x40720477 ;  /* 0x4072047700077882 */ /* 0x000fe20000000000 */
[C---:B------:R-:W-:Y:S01]  /*2c50*/  IMAD.WIDE R38, R8.reuse, 0x8, R36 ;  /* 0x0000000808267825 */ /* 0x040fe200078e0224 */
[----:B------:R-:W-:Y:S01]  /*2c60*/  DFMA R66, R80, -UR6, R66 ;  /* 0x8000000650427c2b */ /* 0x000fe20008000042 */
[----:B------:R-:W-:Y:S01]  /*2c70*/  UMOV UR6, 0x9e47e33a ;  /* 0x9e47e33a00067882 */ /* 0x000fe20000000000 */
[----:B------:R-:W-:Y:S02]  /*2c80*/  UMOV UR7, 0x406bc857 ;  /* 0x406bc85700077882 */ /* 0x000fe40000000000 */
[----:B------:R-:W-:Y:S01]  /*2c90*/  DFMA R46, R70, UR6, R40 ;  /* 0x00000006462e7c2b */ /* 0x000fe20008000028 */
[----:B------:R-:W-:Y:S01]  /*2ca0*/  UMOV UR6, 0x9d909a6c ;  /* 0x9d909a6c00067882 */ /* 0x000fe20000000000 */
[----:B------:R-:W-:Y:S01]  /*2cb0*/  UMOV UR7, 0x4069e288 ;  /* 0x4069e28800077882 */ /* 0x000fe20000000000 */
[----:B------:R-:W-:Y:S01]  /*2cc0*/  IMAD.WIDE R40, R8, 0x8, R38 ;  /* 0x0000000808287825 */ /* 0x000fe200078e0226 */
[----:B------:R-:W-:-:S02]  /*2cd0*/  DFMA R44, R60, -UR34, R42 ;  /* 0x800000223c2c7c2b */ /* 0x000fc4000800002a */
[----:B------:R-:W-:Y:S01]  /*2ce0*/  DFMA R72, R84, UR6, R72 ;  /* 0x0000000654487c2b */ /* 0x000fe20008000048 */
        /* <DEDUP_REMOVED lines=8> */
[----:B------:R-:W-:Y:S01]  /*2d70*/  UMOV UR6, 0xb6ab4b46 ;  /* 0xb6ab4b4600067882 */ /* 0x000fe20000000000 */
[----:B------:R-:W-:Y:S01]  /*2d80*/  UMOV UR7, 0x4087dd5c ;  /* 0x4087dd5c00077882 */ /* 0x000fe20000000000 */
[C---:B------:R-:W-:Y:S01]  /*2d90*/  IMAD.WIDE R50, R8.reuse, 0x8, R42 ;  /* 0x0000000808327825 */ /* 0x040fe200078e022a */
[----:B------:R-:W-:Y:S01]  /*2da0*/  DFMA R48, R84, UR6, R48 ;  /* 0x0000000654307c2b */ /* 0x000fe20008000030 */
[----:B------:R-:W-:Y:S01]  /*2db0*/  UMOV UR6, 0x9e47e33d ;  /* 0x9e47e33d00067882 */ /* 0x000fe20000000000 */
[----:B------:R-:W-:Y:S01]  /*2dc0*/  UMOV UR7, 0x402bc857 ;  /* 0x402bc85700077882 */ /* 0x000fe20000000000 */
[----:B------:R-:W-:Y:S01]  /*2dd0*/  UMOV UR8, 0xd032cd82 ;  /* 0xd032cd8200087882 */ /* 0x000fe20000000000 */
[----:B------:R-:W-:Y:S01]  /*2de0*/  DFMA R46, R10, UR6, R46 ;  /* 0x000000060a2e7c2b */ /* 0x000fe2000800002e */
[----:B------:R-:W-:Y:S01]  /*2df0*/  UMOV UR9, 0x40362fe2 ;  /* 0x40362fe200097882 */ /* 0x000fe20000000000 */
[----:B------:R-:W-:Y:S01]  /*2e00*/  DFMA R44, R88, -UR10, R44 ;  /* 0x8000000a582c7c2b */ /* 0x000fe2000800002c */
[----:B------:R-:W-:Y:S01]  /*2e10*/  IMAD.WIDE R60, R8, 0x8, R50 ;  /* 0x00000008083c7825 */ /* 0x000fe200078e0232 */
[----:B------:R-:W-:Y:S01]  /*2e20*/  DFMA R72, R10, UR8, R72 ;  /* 0x000000080a487c2b */ /* 0x000fe20008000048 */
[----:B------:R-:W-:Y:S01]  /*2e30*/  UMOV UR6, 0xe672721 ;  /* 0x0e67272100067882 */ /* 0x000fe20000000000 */
[----:B------:R-:W-:-:S02]  /*2e40*/  UMOV UR7, 0x403ca33c ;  /* 0x403ca33c00077882 */ /* 0x000fc40000000000 */
[C---:B------:R-:W-:Y:S01]  /*2e50*/  DFMA R48, R10.reuse, UR6, R48 ;  /* 0x000000060a307c2b */ /* 0x040fe20008000030 */
[----:B------:R-:W-:Y:S01]  /*2e60*/  UMOV UR6, 0xb6b5ea6c ;  /* 0xb6b5ea6c00067882 */ /* 0x000fe20000000000 */
[----:B------:R-:W-:Y:S01]  /*2e70*/  UMOV UR7, 0x4064d641 ;  /* 0x4064d64100077882 */ /* 0x000fe20000000000 */
[----:B------:R-:W-:Y:S02]  /*2e80*/  DFMA R66, R10, UR12, R66 ;  /* 0x0000000c0a427c2b */ /* 0x000fe40008000042 */
[----:B------:R-:W-:Y:S01]  /*2e90*/  DFMA R46, R88, -UR6, R46 ;  /* 0x80000006582e7c2b */ /* 0x000fe2000800002e */
[C---:B------:R-:W-:Y:S01]  /*2ea0*/  IMAD.WIDE R10, R8.reuse, 0x8, R60 ;  /* 0x00000008080a7825 */ /* 0x040fe200078e023c */
[----:B------:R-:W-:Y:S01]  /*2eb0*/  DFMA R44, R14, UR20, R44 ;  /* 0x000000140e2c7c2b */ /* 0x000fe2000800002c */
[----:B------:R-:W-:Y:S01]  /*2ec0*/  UMOV UR6, 0x9d909a6c ;  /* 0x9d909a6c00067882 */ /* 0x000fe20000000000 */
[----:B------:R-:W-:Y:S02]  /*2ed0*/  UMOV UR7, 0x4069e288 ;  /* 0x4069e28800077882 */ /* 0x000fe40000000000 */
[----:B------:R-:W-:Y:S01]  /*2ee0*/  DFMA R72, R88, -UR6, R72 ;  /* 0x8000000658487c2b */ /* 0x000fe20008000048 */
[----:B------:R-:W-:Y:S01]  /*2ef0*/  UMOV UR6, 0xb6b5ea6d ;  /* 0xb6b5ea6d00067882 */ /* 0x000fe20000000000 */
[----:B------:R-:W-:Y:S01]  /*2f00*/  UMOV UR7, 0x4074d641 ;  /* 0x4074d64100077882 */ /* 0x000fe20000000000 */
[----:B------:R-:W-:Y:S01]  /*2f10*/  IMAD.WIDE R64, R8, 0x8, R10 ;  /* 0x0000000808407825 */ /* 0x000fe200078e020a */
[----:B------:R-:W-:Y:S01]  /*2f20*/  DFMA R46, R14, UR6, R46 ;  /* 0x000000060e2e7c2b */ /* 0x000fe2000800002e */
[----:B------:R-:W-:Y:S01]  /*2f30*/  UMOV UR6, 0x237a52e9 ;  /* 0x237a52e900067882 */ /* 0x000fe20000000000 */
[----:B------:R-:W-:Y:S01]  /*2f40*/  DFMA R44, R96, -UR34, R44 ;  /* 0x80000022602c7c2b */ /* 0x000fe2000800002c */
[----:B------:R-:W-:-:S02]  /*2f50*/  UMOV UR7, 0x406f0fd7 ;  /* 0x406f0fd700077882 */ /* 0x000fc40000000000 */
[----:B------:R-:W-:Y:S01]  /*2f60*/  DFMA R72, R14, UR6, R72 ;  /* 0x000000060e487c2b */ /* 0x000fe20008000048 */
[C---:B------:R-:W-:Y:S01]  /*2f70*/  IMAD.WIDE R14, R8.reuse, 0x8, R64 ;  /* 0x00000008080e7825 */ /* 0x040fe200078e0240 */
[----:B------:R-:W-:Y:S01]  /*2f80*/  UMOV UR42, 0xe82e889d ;  /* 0xe82e889d002a7882 */ /* 0x000fe20000000000 */
[----:B------:R-:W-:Y:S02]  /*2f90*/  UMOV UR43, 0x40232c94 ;  /* 0x40232c94002b7882 */ /* 0x000fe40000000000 */
[----:B------:R-:W-:Y:S01]  /*2fa0*/  DFMA R28, R28, UR42, R44 ;  /* 0x0000002a1c1c7c2b */ /* 0x000fe2000800002c */
[----:B------:R-:W-:Y:S01]  /*2fb0*/  IMAD.WIDE R44, R8, 0x8, R14 ;  /* 0x00000008082c7825 */ /* 0x000fe200078e020e */
[----:B------:R-:W-:Y:S01]  /*2fc0*/  DFMA R100, R56, -UR48, R100 ;  /* 0x8000003038647c2b */ /* 0x000fe20008000064 */
[----:B------:R0:W-:Y:S01]  /*2fd0*/  STG.E.64 desc[UR4][R2.64], R82 ;  /* 0x0000005202007986 */ /* 0x0001e2000c101b04 */
[----:B------:R-:W-:-:S03]  /*2fe0*/  DFMA R18, R18, UR42, R106 ;  /* 0x0000002a12127c2b */ /* 0x000fc6000800006a */
[----:B------:R-:W-:Y:S01]  /*2ff0*/  STG.E.64 desc[UR4][R4.64], R90 ;  /* 0x0000005a04007986 */ /* 0x000fe2000c101b04 */
[----:B------:R-:W-:Y:S01]  /*3000*/  IMAD.WIDE R70, R8, 0x8, R44 ;  /* 0x0000000808467825 */ /* 0x000fe200078e022c */
[----:B------:R-:W-:Y:S02]  /*3010*/  UMOV UR6, 0x229b4cd5 ;  /* 0x229b4cd500067882 */ /* 0x000fe40000000000 */
[----:B------:R-:W-:Y:S01]  /*3020*/  STG.E.64 desc[UR4][R12.64], R86 ;  /* 0x000000560c007986 */ /* 0x000fe2000c101b04 */
[----:B------:R-:W-:-:S03]  /*3030*/  UMOV UR7, 0x405fc064 ;  /* 0x405fc06400077882 */ /* 0x000fc60000000000 */
[----:B------:R-:W-:Y:S01]  /*3040*/  STG.E.64 desc[UR4][R16.64], R92 ;  /* 0x0000005c10007986 */ /* 0x000fe2000c101b04 */
[----:B------:R-:W-:-:S03]  /*3050*/  DFMA R46, R96, -UR6, R46 ;  /* 0x80000006602e7c2b */ /* 0x000fc6000800002e */
[----:B------:R-:W-:Y:S01]  /*3060*/  STG.E.64 desc[UR4][R20.64], R22 ;  /* 0x0000001614007986 */ /* 0x000fe2000c101b04 */
[----:B------:R-:W-:Y:S01]  /*3070*/  UMOV UR32, 0xbeda977e ;  /* 0xbeda977e00207882 */ /* 0x000fe20000000000 */
[----:B------:R-:W-:Y:S02]  /*3080*/  UMOV UR33, 0x4042858f ;  /* 0x4042858f00217882 */ /* 0x000fe40000000000 */
[----:B------:R-:W-:Y:S01]  /*3090*/  STG.E.64 desc[UR4][R26.64], R6 ;  /* 0x000000061a007986 */ /* 0x000fe2000c101b04 */
[----:B------:R-:W-:Y:S01]  /*30a0*/  DFMA R58, R58, UR68, R100 ;  /* 0x000000443a3a7c2b */ /* 0x000fe20008000064 */
[----:B------:R-:W-:Y:S02]  /*30b0*/  UMOV UR8, 0x5eef6f6a ;  /* 0x5eef6f6a00087882 */ /* 0x000fe40000000000 */
[----:B------:R-:W-:Y:S01]  /*30c0*/  STG.E.64 desc[UR4][R32.64], R94 ;  /* 0x0000005e20007986 */ /* 0x000fe2000c101b04 */
[----:B------:R-:W-:Y:S01]  /*30d0*/  UMOV UR9, 0x4063177d ;  /* 0x4063177d00097882 */ /* 0x000fe20000000000 */
[----:B------:R-:W-:-:S02]  /*30e0*/  DFMA R56, R56, -UR32, R102 ;  /* 0x8000002038387c2b */ /* 0x000fc40008000066 */
[----:B------:R-:W-:Y:S01]  /*30f0*/  STG.E.64 desc[UR4][R34.64], R24 ;  /* 0x0000001822007986 */ /* 0x000fe2000c101b04 */
[C---:B0-----:R-:W-:Y:S01]  /*3100*/  IMAD.WIDE R2, R8.reuse, 0x8, R70 ;  /* 0x0000000808027825 */ /* 0x041fe200078e0246 */
[----:B------:R-:W-:Y:S02]  /*3110*/  DFMA R48, R88, -UR8, R48 ;  /* 0x8000000858307c2b */ /* 0x000fe40008000030 */
[----:B------:R-:W-:Y:S04]  /*3120*/  STG.E.64 desc[UR4][R36.64], R52 ;  /* 0x0000003424007986 */ /* 0x000fe8000c101b04 */
[----:B------:R-:W-:Y:S04]  /*3130*/  STG.E.64 desc[UR4][R38.64], R18 ;  /* 0x0000001226007986 */ /* 0x000fe8000c101b04 */
        /* <DEDUP_REMOVED lines=13> */
.L_x_44:
        /* <DEDUP_REMOVED lines=15> */
.L_x_130:


//--------------------- .text._Z21left_cart2sph_inplaceILi9EEvPdiii --------------------------
	.section	.text._Z21left_cart2sph_inplaceILi9EEvPdiii,"ax",@progbits
	.align	128
.text._Z21left_cart2sph_inplaceILi9EEvPdiii:
        .type           _Z21left_cart2sph_inplaceILi9EEvPdiii,@function
        .size           _Z21left_cart2sph_inplaceILi9EEvPdiii,(.L_x_131 - _Z21left_cart2sph_inplaceILi9EEvPdiii)
        .other          _Z21left_cart2sph_inplaceILi9EEvPdiii,@"STO_CUDA_ENTRY STV_DEFAULT"
_Z21left_cart2sph_inplaceILi9EEvPdiii:
        /* <DEDUP_REMOVED lines=36> */
[----:B------:R-:W-:-:S04]  /*0240*/  IMAD.WIDE R4, R16, -0x148, R72 ;  /* 0xfffffeb810047825 */ /* 0x000fc800078e0248 */
[C---:B------:R-:W-:Y:S01]  /*0250*/  IMAD.WIDE R10, R16.reuse, 0x40, RZ ;  /* 0x00000040100a7825 */ /* 0x040fe200078e02ff */
[----:B------:R-:W3:Y:S03]  /*0260*/  LDG.E.64 R56, desc[UR6][R4.64] ;  /* 0x0000000604387981 */ /* 0x000ee6000c1e1b00 */
[C---:B------:R-:W-:Y:S01]  /*0270*/  IMAD.WIDE R6, R16.reuse, 0x38, R4 ;  /* 0x0000003810067825 */ /* 0x040fe200078e0204 */
[----:B------:R-:W5:Y:S04]  /*0280*/  LDG.E.64 R72, desc[UR6][R72.64] ;  /* 0x0000000648487981 */ /* 0x000f68000c1e1b00 */
[----:B------:R0:W4:Y:S01]  /*0290*/  LDG.E.64 R2, desc[UR6][R6.64] ;  /* 0x0000000606027981 */ /* 0x000122000c1e1b00 */
        /* <DEDUP_REMOVED lines=8> */
[----:B------:R-:W5:Y:S02]  /*0320*/  LDG.E.64 R40, desc[UR6][R40.64] ;  /* 0x0000000628287981 */ /* 0x000f64000c1e1b00 */
[C---:B------:R-:W-:Y:S01]  /*0330*/  IMAD.WIDE R8, R16.reuse, -0xe8, R36 ;  /* 0xffffff1810087825 */ /* 0x040fe200078e0224 */
[----:B------:R-:W-:Y:S01]  /*0340*/  UMOV UR16, 0x63a51046 ;  /* 0x63a5104600107882 */ /* 0x000fe20000000000 */
[----:B------:R-:W5:Y:S04]  /*0350*/  LDG.E.64 R36, desc[UR6][R36.64] ;  /* 0x0000000624247981 */ /* 0x000f68000c1e1b00 */
        /* <DEDUP_REMOVED lines=10> */
[C---:B------:R-:W-:Y:S01]  /*0400*/  IMAD.WIDE R48, R16.reuse, 0x88, R42 ;  /* 0x0000008810307825 */ /* 0x040fe200078e022a */
[----:B------:R-:W-:Y:S01]  /*0410*/  UMOV UR13, 0x401af5df ;  /* 0x401af5df000d7882 */ /* 0x000fe20000000000 */
[----:B------:R-:W5:Y:S02]  /*0420*/  LDG.E.64 R42, desc[UR6][R42.64] ;  /* 0x000000062a2a7981 */ /* 0x000f64000c1e1b00 */
[C---:B0-----:R-:W-:Y:S01]  /*0430*/  IMAD.WIDE R6, R16.reuse, -0x110, R48 ;  /* 0xfffffef010067825 */ /* 0x041fe200078e0230 */
        /* <DEDUP_REMOVED lines=12> */
[C---:B-1----:R-:W-:Y:S01]  /*0500*/  IMAD.WIDE R8, R16.reuse, -0xa0, R20 ;  /* 0xffffff6010087825 */ /* 0x042fe200078e0214 */
        /* <DEDUP_REMOVED lines=12> */
[C---:B0-----:R-:W-:Y:S01]  /*05d0*/  IMAD.WIDE R6, R16.reuse, -0xb8, R14 ;  /* 0xffffff4810067825 */ /* 0x041fe200078e020e */
[----:B------:R-:W-:Y:S01]  /*05e0*/  UMOV UR32, 0x63a51045 ;  /* 0x63a5104500207882 */ /* 0x000fe20000000000 */
[----:B------:R-:W5:Y:S04]  /*05f0*/  LDG.E.64 R14, desc[UR6][R14.64] ;  /* 0x000000060e0e7981 */ /* 0x000f68000c1e1b00 */
[----:B------:R-:W5:Y:S01]  /*0600*/  LDG.E.64 R46, desc[UR6][R6.64] ;  /* 0x00000006062e7981 */ /* 0x000f62000c1e1b00 */
[----:B------:R-:W-:Y:S01]  /*0610*/  IMAD.WIDE R32, R16, 0x78, R6 ;  /* 0x0000007810207825 */ /* 0x000fe200078e0206 */
[----:B------:R-:W-:-:S02]  /*0620*/  UMOV UR33, 0x40604f90 ;  /* 0x40604f9000217882 */ /* 0x000fc40000000000 */
[----:B------:R-:W5:Y:S01]  /*0630*/  LDG.E.64 R28, desc[UR6][R28.64] ;  /* 0x000000061c1c7981 */ /* 0x000f62000c1e1b00 */
[----:B-1----:R-:W-:-:S03]  /*0640*/  IMAD.WIDE R8, R16, -0x38, R32 ;  /* 0xffffffc810087825 */ /* 0x002fc600078e0220 */
[----:B------:R-:W5:Y:S04]  /*0650*/  LDG.E.64 R6, desc[UR6][R32.64] ;  /* 0x0000000620067981 */ /* 0x000f68000c1e1b00 */
[----:B------:R0:W5:Y:S01]  /*0660*/  LDG.E.64 R74, desc[UR6][R8.64] ;  /* 0x00000006084a7981 */ /* 0x000162000c1e1b00 */
[----:B------:R-:W-:-:S03]  /*0670*/  IMAD.WIDE R12, R16, 0x88, R8 ;  /* 0x00000088100c7825 */ /* 0x000fc600078e0208 */
[----:B------:R-:W-:-:S04]  /*0680*/  IADD3 R44, P0, PT, R12, -R10, RZ ;  /* 0x8000000a0c2c7210 */ /* 0x000fc80007f1e0ff */
[----:B------:R-:W-:Y:S02]  /*0690*/  IADD3.X R45, PT, PT, R13, ~R11, RZ, P0, !PT ;  /* 0x8000000b0d2d7210 */ /* 0x000fe400007fe4ff */
[----:B------:R-:W5:Y:S01]  /*06a0*/  LDG.E.64 R12, desc[UR6][R12.64] ;  /* 0x000000060c0c7981 */ /* 0x000f62000c1e1b00 */
[----:B------:R-:W-:-:S03]  /*06b0*/  IMAD.WIDE R38, R16, 0x50, R44 ;  /* 0x0000005010267825 */ /* 0x000fc600078e022c */
[----:B------:R-:W5:Y:S01]  /*06c0*/  LDG.E.64 R44, desc[UR6][R44.64] ;  /* 0x000000062c2c7981 */ /* 0x000f62000c1e1b00 */
[----:B------:R-:W-:-:S03]  /*06d0*/  IMAD.WIDE R10, R16, -0x198, R38 ;  /* 0xfffffe68100a7825 */ /* 0x000fc600078e0226 */
[----:B------:R-:W5:Y:S01]  /*06e0*/  LDG.E.64 R38, desc[UR6][R38.64] ;  /* 0x0000000626267981 */ /* 0x000f62000c1e1b00 */
[----:B0-----:R-:W-:-:S03]  /*06f0*/  IMAD.WIDE R8, R16, 0x28, R10 ;  /* 0x0000002810087825 */ /* 0x001fc600078e020a */
[----:B------:R-:W5:Y:S04]  /*0700*/  LDG.E.64 R10, desc[UR6][R10.64] ;  /* 0x000000060a0a7981 */ /* 0x000f68000c1e1b00 */
[----:B------:R-:W5:Y:S01]  /*0710*/  LDG.E.64 R18, desc[UR6][R8.64] ;  /* 0x0000000608127981 */ /* 0x000f62000c1e1b00 */
[----:B------:R-:W-:-:S04]  /*0720*/  IMAD.WIDE R62, R16, 0x10, R8 ;  /* 0x00000010103e7825 */ /* 0x000fc800078e0208 */
[C---:B------:R-:W-:Y:S01]  /*0730*/  IMAD.WIDE R66, R16.reuse, 0x38, R62 ;  /* 0x0000003810427825 */ /* 0x040fe200078e023e */
[----:B------:R0:W5:Y:S03]  /*0740*/  LDG.E.64 R8, desc[UR6][R62.64] ;  /* 0x000000063e087981 */ /* 0x000166000c1e1b00 */
[----:B------:R-:W-:-:S05]  /*0750*/  IMAD.WIDE R68, R16, 0x10, R66 ;  /* 0x0000001010447825 */ /* 0x000fca00078e0242 */
[----:B------:R-:W5:Y:S01]  /*0760*/  LDG.E.64 R70, desc[UR6][R68.64] ;  /* 0x0000000644467981 */ /* 0x000f62000c1e1b00 */
[----:B------:R-:W-:-:S04]  /*0770*/  IMAD.WIDE R80, R16, 0x10, R68 ;  /* 0x0000001010507825 */ /* 0x000fc800078e0244 */
[----:B------:R-:W-:-:S05]  /*0780*/  IMAD.WIDE R82, R16, 0x48, R80 ;  /* 0x0000004810527825 */ /* 0x000fca00078e0250 */
[----:B------:R-:W5:Y:S01]  /*0790*/  LDG.E.64 R68, desc[UR6][R82.64] ;  /* 0x0000000652447981 */ /* 0x000f62000c1e1b00 */
[----:B------:R-:W-:-:S04]  /*07a0*/  IMAD.WIDE R86, R16, 0x10, R82 ;  /* 0x0000001010567825 */ /* 0x000fc800078e0252 */
[----:B------:R-:W-:Y:S01]  /*07b0*/  IMAD.WIDE R88, R16, 0x10, R86 ;  /* 0x0000001010587825 */ /* 0x000fe200078e0256 */
[----:B--2---:R-:W-:Y:S01]  /*07c0*/  DMUL R64, R26, UR10 ;  /* 0x0000000a1a407c28 */ /* 0x004fe20008000000 */
[----:B------:R-:W-:Y:S01]  /*07d0*/  UMOV UR10, 0xdb5669fa ;  /* 0xdb5669fa000a7882 */ /* 0x000fe20000000000 */
[----:B---3--:R-:W-:Y:S01]  /*07e0*/  DMUL R50, R56, UR8 ;  /* 0x0000000838327c28 */ /* 0x008fe20008000000 */
[----:B------:R-:W-:Y:S01]  /*07f0*/  UMOV UR8, 0x6a4981d ;  /* 0x06a4981d00087882 */ /* 0x000fe20000000000 */
[----:B------:R-:W-:Y:S01]  /*0800*/  UMOV UR9, 0x403963c8 ;  /* 0x403963c800097882 */ /* 0x000fe20000000000 */
[----:B----4-:R-:W-:-:S05]  /*0810*/  DMUL R54, R2, UR26 ;  /* 0x0000001a02367c28 */ /* 0x010fca0008000000 */
[C---:B------:R-:W-:Y:S02]  /*0820*/  DFMA R50, R2.reuse, UR28, -R50 ;  /* 0x0000001c02327c2b */ /* 0x040fe40008000832 */
[C---:B------:R-:W-:Y:S02]  /*0830*/  DMUL R32, R2.reuse, UR16 ;  /* 0x0000001002207c28 */ /* 0x040fe40008000000 */
[----:B------:R-:W-:Y:S01]  /*0840*/  DMUL R2, R2, UR8 ;  /* 0x0000000802027c28 */ /* 0x000fe20008000000 */
[----:B------:R-:W-:Y:S01]  /*0850*/  UMOV UR8, 0x83fa1cbe ;  /* 0x83fa1cbe00087882 */ /* 0x000fe20000000000 */
[----:B------:R-:W-:Y:S02]  /*0860*/  UMOV UR9, 0x40396b25 ;  /* 0x40396b2500097882 */ /* 0x000fe40000000000 */
[C---:B------:R-:W-:Y:S02]  /*0870*/  DFMA R54, R56.reuse, UR8, -R54 ;  /* 0x0000000838367c2b */ /* 0x040fe40008000836 */
[C---:B------:R-:W-:Y:S01]  /*0880*/  DFMA R32, R56.reuse, UR16, R32 ;  /* 0x0000001038207c2b */ /* 0x040fe20008000020 */
[----:B------:R-:W-:Y:S01]  /*0890*/  UMOV UR8, 0xd5c3e53a ;  /* 0xd5c3e53a00087882 */ /* 0x000fe20000000000 */
[----:B------:R-:W-:Y:S01]  /*08a0*/  DFMA R56, R56, -UR20, -R2 ;  /* 0x8000001438387c2b */ /* 0x000fe20008000802 */
[----:B------:R-:W-:Y:S01]  /*08b0*/  UMOV UR9, 0x402e83c3 ;  /* 0x402e83c300097882 */ /* 0x000fe20000000000 */
[----:B------:R1:W2:Y:S01]  /*08c0*/  LDG.E.64 R2, desc[UR6][R66.64] ;  /* 0x0000000642027981 */ /* 0x0002a2000c1e1b00 */
[----:B------:R-:W-:Y:S01]  /*08d0*/  UMOV UR11, 0x404f742e ;  /* 0x404f742e000b7882 */ /* 0x000fe20000000000 */
[C---:B------:R-:W-:Y:S01]  /*08e0*/  DFMA R64, R34.reuse, UR8, -R64 ;  /* 0x0000000822407c2b */ /* 0x040fe20008000840 */
[----:B------:R-:W-:Y:S01]  /*08f0*/  UMOV UR8, 0xe4704373 ;  /* 0xe470437300087882 */ /* 0x000fe20000000000 */
[----:B------:R-:W-:Y:S01]  /*0900*/  UMOV UR9, 0x400d8ca1 ;  /* 0x400d8ca100097882 */ /* 0x000fe20000000000 */
[C---:B------:R-:W-:Y:S01]  /*0910*/  DMUL R60, R34.reuse, UR10 ;  /* 0x0000000a223c7c28 */ /* 0x040fe20008000000 */
[----:B------:R-:W-:Y:S01]  /*0920*/  UMOV UR10, 0xa4f171e4 ;  /* 0xa4f171e4000a7882 */ /* 0x000fe20000000000 */
[----:B------:R-:W-:Y:S01]  /*0930*/  UMOV UR11, 0x3ffcdeb5 ;  /* 0x3ffcdeb5000b7882 */ /* 0x000fe20000000000 */
[----:B0-----:R-:W-:-:S02]  /*0940*/  DMUL R62, R34, UR8 ;  /* 0x00000008223e7c28 */ /* 0x001fc40008000000 */
[----:B------:R-:W-:-:S03]  /*0950*/  DMUL R34, R34, UR10 ;  /* 0x0000000a22227c28 */ /* 0x000fc60008000000 */
[C---:B------:R-:W-:Y:S01]  /*0960*/  DFMA R60, R26.reuse, UR12, -R60 ;  /* 0x0000000c1a3c7c2b */ /* 0x040fe2000800083c */
[----:B------:R-:W-:Y:S01]  /*0970*/  UMOV UR12, 0xa4f171e4 ;  /* 0xa4f171e4000c7882 */ /* 0x000fe20000000000 */
[----:B------:R-:W-:Y:S01]  /*0980*/  UMOV UR13, 0x3fdcdeb5 ;  /* 0x3fdcdeb5000d7882 */ /* 0x000fe20000000000 */
[C---:B-1----:R-:W-:Y:S02]  /*0990*/  DFMA R66, R26.reuse, -UR14, -R62 ;  /* 0x8000000e1a427c2b */ /* 0x042fe4000800083e */
[----:B------:R-:W-:Y:S02]  /*09a0*/  DFMA R76, R26, UR12, R34 ;  /* 0x0000000c1a4c7c2b */ /* 0x000fe40008000022 */
[----:B------:R0:W3:Y:S01]  /*09b0*/  LDG.E.64 R34, desc[UR6][R80.64] ;  /* 0x0000000650227981 */ /* 0x0000e2000c1e1b00 */
[C---:B-----5:R-:W-:Y:S01]  /*09c0*/  DMUL R62, R58.reuse, UR24 ;  /* 0x000000183a3e7c28 */ /* 0x060fe20008000000 */
[----:B------:R-:W-:Y:S01]  /*09d0*/  UMOV UR14, 0xd5c3e53a ;  /* 0xd5c3e53a000e7882 */ /* 0x000fe20000000000 */
[----:B------:R-:W-:Y:S01]  /*09e0*/  UMOV UR15, 0x404e83c3 ;  /* 0x404e83c3000f7882 */ /* 0x000fe20000000000 */
[----:B------:R-:W-:-:S02]  /*09f0*/  DFMA R66, R58, UR18, R66 ;  /* 0x000000123a427c2b */ /* 0x000fc40008000042 */
[C---:B------:R-:W-:Y:S01]  /*0a00*/  DFMA R64, R58.reuse, UR14, R64 ;  /* 0x0000000e3a407c2b */ /* 0x040fe20008000040 */
[----:B------:R-:W-:Y:S01]  /*0a10*/  UMOV UR14, 0x8716e72f ;  /* 0x8716e72f000e7882 */ /* 0x000fe20000000000 */
[----:B------:R-:W-:Y:S01]  /*0a20*/  UMOV UR15, 0x40320b31 ;  /* 0x40320b31000f7882 */ /* 0x000fe20000000000 */
[----:B------:R-:W-:Y:S01]  /*0a30*/  UMOV UR18, 0xea722246 ;  /* 0xea72224600127882 */ /* 0x000fe20000000000 */
[----:B------:R-:W-:Y:S01]  /*0a40*/  UMOV UR19, 0x40037ec0 ;  /* 0x40037ec000137882 */ /* 0x000fe20000000000 */
[----:B------:R-:W-:Y:S02]  /*0a50*/  DFMA R58, R58, -UR14, R76 ;  /* 0x8000000e3a3a7c2b */ /* 0x000fe4000800004c */
[----:B------:R-:W-:Y:S01]  /*0a60*/  DFMA R76, R26, UR18, -R62 ;  /* 0x000000121a4c7c2b */ /* 0x000fe2000800083e */
[----:B------:R-:W-:Y:S01]  /*0a70*/  UMOV UR18, 0x2480cf7c ;  /* 0x2480cf7c00127882 */ /* 0x000fe20000000000 */
[----:B------:R-:W-:Y:S01]  /*0a80*/  UMOV UR19, 0x40579723 ;  /* 0x4057972300137882 */ /* 0x000fe20000000000 */
[----:B------:R1:W4:Y:S01]  /*0a90*/  LDG.E.64 R62, desc[UR6][R86.64] ;  /* 0x00000006563e7981 */ /* 0x000322000c1e1b00 */
[C---:B------:R-:W-:Y:S01]  /*0aa0*/  DFMA R26, R22.reuse, UR18, R60 ;  /* 0x00000012161a7c2b */ /* 0x040fe2000800003c */
[----:B------:R-:W-:Y:S01]  /*0ab0*/  UMOV UR18, 0x3bb5156b ;  /* 0x3bb5156b00127882 */ /* 0x000fe20000000000 */
[C---:B0-----:R-:W-:Y:S01]  /*0ac0*/  DFMA R80, R22.reuse, UR22, R64 ;  /* 0x0000001616507c2b */ /* 0x041fe20008000040 */
[----:B------:R-:W-:Y:S01]  /*0ad0*/  UMOV UR19, 0x4005a708 ;  /* 0x4005a70800137882 */ /* 0x000fe20000000000 */
[----:B------:R-:W-:Y:S01]  /*0ae0*/  UMOV UR22, 0x15062ffc ;  /* 0x15062ffc00167882 */ /* 0x000fe20000000000 */
[----:B------:R-:W-:Y:S01]  /*0af0*/  UMOV UR23, 0x401b4b0e ;  /* 0x401b4b0e00177882 */ /* 0x000fe20000000000 */
[C---:B------:R-:W-:Y:S01]  /*0b00*/  DFMA R66, R22.reuse, -UR30, R66 ;  /* 0x8000001e16427c2b */ /* 0x040fe20008000042 */
[----:B------:R0:W5:Y:S01]  /*0b10*/  LDG.E.64 R64, desc[UR6][R88.64] ;  /* 0x0000000658407981 */ /* 0x000162000c1e1b00 */
[----:B------:R-:W-:-:S02]  /*0b20*/  DFMA R60, R22, UR18, R58 ;  /* 0x00000012163c7c2b */ /* 0x000fc4000800003a */
[----:B------:R-:W-:Y:S01]  /*0b30*/  DFMA R82, R22, -UR22, R76 ;  /* 0x8000001616527c2b */ /* 0x000fe2000800004c */
[----:B------:R-:W-:Y:S01]  /*0b40*/  UMOV UR22, 0x659a6f44 ;  /* 0x659a6f4400167882 */ /* 0x000fe20000000000 */
[----:B------:R-:W-:Y:S01]  /*0b50*/  UMOV UR23, 0x4073125a ;  /* 0x4073125a00177882 */ /* 0x000fe20000000000 */
[C---:B------:R-:W-:Y:S01]  /*0b60*/  IMAD.WIDE R58, R16.reuse, 0x10, R88 ;  /* 0x00000010103a7825 */ /* 0x040fe200078e0258 */
[C---:B------:R-:W-:Y:S01]  /*0b70*/  DFMA R80, R78.reuse, -UR22, R80 ;  /* 0x800000164e507c2b */ /* 0x040fe20008000050 */
[----:B------:R-:W-:Y:S01]  /*0b80*/  UMOV UR30, 0xd49eef6c ;  /* 0xd49eef6c001e7882 */ /* 0x000fe20000000000 */
[----:B------:R-:W-:Y:S01]  /*0b90*/  UMOV UR31, 0x4054c6e1 ;  /* 0x4054c6e1001f7882 */ /* 0x000fe20000000000 */
[----:B------:R-:W-:Y:S01]  /*0ba0*/  UMOV UR22, 0x4aa25ac6 ;  /* 0x4aa25ac600167882 */ /* 0x000fe20000000000 */
[----:B------:R-:W-:Y:S01]  /*0bb0*/  UMOV UR23, 0x404b10ca ;  /* 0x404b10ca00177882 */ /* 0x000fe20000000000 */
[C---:B------:R-:W-:Y:S02]  /*0bc0*/  DFMA R76, R78.reuse, UR30, R66 ;  /* 0x0000001e4e4c7c2b */ /* 0x040fe40008000042 */
[C---:B------:R-:W-:Y:S01]  /*0bd0*/  DFMA R22, R78.reuse, -UR22, R60 ;  /* 0x800000164e167c2b */ /* 0x040fe2000800003c */
[----:B------:R-:W5:Y:S01]  /*0be0*/  LDG.E.64 R66, desc[UR6][R58.64] ;  /* 0x000000063a427981 */ /* 0x000f62000c1e1b00 */
[----:B------:R-:W-:Y:S01]  /*0bf0*/  DFMA R78, R78, UR24, R82 ;  /* 0x000000184e4e7c2b */ /* 0x000fe20008000052 */
[----:B------:R-:W-:Y:S01]  /*0c00*/  IMAD.WIDE R82, R16, 0x58, R58 ;  /* 0x0000005810527825 */ /* 0x000fe200078e023a */
[----:B------:R-:W-:-:S02]  /*0c10*/  DFMA R50, R24, UR34, R50 ;  /* 0x0000002218327c2b */ /* 0x000fc40008000032 */
[C---:B------:R-:W-:Y:S02]  /*0c20*/  DFMA R56, R24.reuse, UR40, R56 ;  /* 0x0000002818387c2b */ /* 0x040fe40008000038 */
[----:B------:R-:W-:Y:S01]  /*0c30*/  DFMA R32, R24, -UR32, R32 ;  /* 0x8000002018207c2b */ /* 0x000fe20008000020 */
[C---:B-1----:R-:W-:Y:S01]  /*0c40*/  IMAD.WIDE R86, R16.reuse, 0x10, R82 ;  /* 0x0000001010567825 */ /* 0x042fe200078e0252 */
[----:B------:R1:W5:Y:S02]  /*0c50*/  LDG.E.64 R60, desc[UR6][R82.64] ;  /* 0x00000006523c7981 */ /* 0x000364000c1e1b00 */
[C---:B------:R-:W-:Y:S01]  /*0c60*/  DFMA R50, R40.reuse, UR28, R50 ;  /* 0x0000001c28327c2b */ /* 0x040fe20008000032 */
[----:B------:R-:W-:Y:S01]  /*0c70*/  UMOV UR28, 0x6a4981d ;  /* 0x06a4981d001c7882 */ /* 0x000fe20000000000 */
[----:B------:R-:W-:Y:S01]  /*0c80*/  UMOV UR29, 0x403963c8 ;  /* 0x403963c8001d7882 */ /* 0x000fe20000000000 */
[----:B0-----:R-:W-:Y:S01]  /*0c90*/  IMAD.WIDE R88, R16, 0x10, R86 ;  /* 0x0000001010587825 */ /* 0x001fe200078e0256 */
[----:B------:R-:W-:Y:S01]  /*0ca0*/  UMOV UR24, 0x63a51046 ;  /* 0x63a5104600187882 */ /* 0x000fe20000000000 */
[----:B------:R-:W-:Y:S01]  /*0cb0*/  UMOV UR25, 0x40304f90 ;  /* 0x40304f9000197882 */ /* 0x000fe20000000000 */
[C---:B------:R-:W-:Y:S01]  /*0cc0*/  DFMA R24, R40.reuse, -UR28, R56 ;  /* 0x8000001c28187c2b */ /* 0x040fe20008000038 */
[----:B------:R0:W5:Y:S01]  /*0cd0*/  LDG.E.64 R58, desc[UR6][R86.64] ;  /* 0x00000006563a7981 */ /* 0x000162000c1e1b00 */
[----:B------:R-:W-:-:S02]  /*0ce0*/  DFMA R54, R40, UR26, R54 ;  /* 0x0000001a28367c2b */ /* 0x000fc40008000036 */
[----:B------:R-:W-:Y:S01]  /*0cf0*/  DFMA R40, R40, -UR24, R32 ;  /* 0x8000001828287c2b */ /* 0x000fe20008000020 */
[----:B------:R-:W-:Y:S01]  /*0d00*/  UMOV UR28, 0x589296d ;  /* 0x0589296d001c7882 */ /* 0x000fe20000000000 */
[C---:B------:R-:W-:Y:S01]  /*0d10*/  IMAD.WIDE R32, R16.reuse, 0x10, R88 ;  /* 0x0000001010207825 */ /* 0x040fe200078e0258 */
[----:B------:R-:W-:Y:S01]  /*0d20*/  UMOV UR26, 0xe068a981 ;  /* 0xe068a981001a7882 */ /* 0x000fe20000000000 */
[----:B------:R-:W-:Y:S01]  /*0d30*/  UMOV UR27, 0x407605a7 ;  /* 0x407605a7001b7882 */ /* 0x000fe20000000000 */
[----:B------:R-:W-:Y:S01]  /*0d40*/  UMOV UR29, 0x4065287c ;  /* 0x4065287c001d7882 */ /* 0x000fe20000000000 */
[C---:B------:R-:W-:Y:S01]  /*0d50*/  DFMA R50, R4.reuse, -UR26, R50 ;  /* 0x8000001a04327c2b */ /* 0x040fe20008000032 */
[----:B------:R-:W5:Y:S01]  /*0d60*/  LDG.E.64 R56, desc[UR6][R88.64] ;  /* 0x0000000658387981 */ /* 0x000f62000c1e1b00 */
[----:B------:R-:W-:Y:S01]  /*0d70*/  DFMA R4, R4, UR28, R24 ;  /* 0x0000001c04047c2b */ /* 0x000fe20008000018 */
[C---:B------:R-:W-:Y:S01]  /*0d80*/  IMAD.WIDE R24, R16.reuse, 0x10, R32 ;  /* 0x0000001010187825 */ /* 0x040fe200078e0220 */
[----:B------:R-:W-:Y:S01]  /*0d90*/  UMOV UR28, 0xcd23ddfd ;  /* 0xcd23ddfd001c7882 */ /* 0x000fe20000000000 */
[----:B------:R-:W-:Y:S01]  /*0da0*/  UMOV UR29, 0x40610ee8 ;  /* 0x40610ee8001d7882 */ /* 0x000fe20000000000 */
[----:B------:R-:W-:Y:S01]  /*0db0*/  UMOV UR31, 0x4064c6e1 ;  /* 0x4064c6e1001f7882 */ /* 0x000fe20000000000 */
[----:B------:R-:W-:Y:S01]  /*0dc0*/  UMOV UR26, 0x8716e72f ;  /* 0x8716e72f001a7882 */ /* 0x000fe20000000000 */
[----:B------:R-:W-:Y:S01]  /*0dd0*/  UMOV UR27, 0x40520b31 ;  /* 0x40520b31001b7882 */ /* 0x000fe20000000000 */
[----:B-1----:R-:W-:Y:S01]  /*0de0*/  IMAD.WIDE R82, R16, -0x198, R24 ;  /* 0xfffffe6810527825 */ /* 0x002fe200078e0218 */
[C---:B------:R-:W-:Y:S01]  /*0df0*/  DFMA R78, R84.reuse, UR28, R78 ;  /* 0x0000001c544e7c2b */ /* 0x040fe2000800004e */
[----:B------:R-:W5:Y:S01]  /*0e00*/  LDG.E.64 R32, desc[UR6][R32.64] ;  /* 0x0000000620207981 */ /* 0x000f62000c1e1b00 */
[----:B------:R-:W-:-:S02]  /*0e10*/  DFMA R76, R84, -UR30, R76 ;  /* 0x8000001e544c7c2b */ /* 0x000fc4000800004c */
[----:B------:R-:W-:Y:S01]  /*0e20*/  DFMA R84, R84, UR26, R22 ;  /* 0x0000001a54547c2b */ /* 0x000fe20008000016 */
[----:B------:R-:W-:Y:S01]  /*0e30*/  UMOV UR28, 0x6675a9a ;  /* 0x06675a9a001c7882 */ /* 0x000fe20000000000 */
[----:B------:R-:W-:Y:S01]  /*0e40*/  UMOV UR29, 0x4025cbd5 ;  /* 0x4025cbd5001d7882 */ /* 0x000fe20000000000 */
[----:B------:R1:W5:Y:S01]  /*0e50*/  LDG.E.64 R22, desc[UR6][R82.64] ;  /* 0x0000000652167981 */ /* 0x000362000c1e1b00 */
[C---:B------:R-:W-:Y:S01]  /*0e60*/  DFMA R80, R52.reuse, -UR28, R80 ;  /* 0x8000001c34507c2b */ /* 0x040fe20008000050 */
[----:B------:R-:W-:Y:S01]  /*0e70*/  UMOV UR28, 0x5257f68 ;  /* 0x05257f68001c7882 */ /* 0x000fe20000000000 */
[----:B------:R-:W-:Y:S01]  /*0e80*/  UMOV UR29, 0x403af5df ;  /* 0x403af5df001d7882 */ /* 0x000fe20000000000 */
[----:B------:R-:W-:Y:S01]  /*0e90*/  UMOV UR30, 0xaa5036d8 ;  /* 0xaa5036d8001e7882 */ /* 0x000fe20000000000 */
[----:B------:R-:W-:Y:S01]  /*0ea0*/  UMOV UR31, 0x400f3134 ;  /* 0x400f3134001f7882 */ /* 0x000fe20000000000 */
[C---:B------:R-:W-:Y:S01]  /*0eb0*/  DFMA R26, R52.reuse, -UR28, R26 ;  /* 0x8000001c341a7c2b */ /* 0x040fe2000800001a */
[----:B------:R-:W5:Y:S01]  /*0ec0*/  LDG.E.64 R24, desc[UR6][R24.64] ;  /* 0x0000000618187981 */ /* 0x000f62000c1e1b00 */
[----:B------:R-:W-:-:S02]  /*0ed0*/  DFMA R78, R52, -UR30, R78 ;  /* 0x8000001e344e7c2b */ /* 0x000fc4000800004e */
[----:B------:R-:W-:Y:S01]  /*0ee0*/  DFMA R52, R52, UR10, R84 ;  /* 0x0000000a34347c2b */ /* 0x000fe20008000054 */
[----:B------:R-:W-:Y:S01]  /*0ef0*/  UMOV UR30, 0xe052ebec ;  /* 0xe052ebec001e7882 */ /* 0x000fe20000000000 */
[----:B------:R-:W-:Y:S01]  /*0f00*/  UMOV UR31, 0x4066e2d2 ;  /* 0x4066e2d2001f7882 */ /* 0x000fe20000000000 */
[----:B0-----:R-:W-:Y:S01]  /*0f10*/  IMAD.WIDE R86, R16, 0x10, R82 ;  /* 0x0000001010567825 */ /* 0x001fe200078e0252 */
[C---:B------:R-:W-:Y:S01]  /*0f20*/  DFMA R80, R42.reuse, UR30, R80 ;  /* 0x0000001e2a507c2b */ /* 0x040fe20008000050 */
[----:B------:R-:W-:Y:S01]  /*0f30*/  UMOV UR28, 0x107f25f0 ;  /* 0x107f25f0001c7882 */ /* 0x000fe20000000000 */
[----:B------:R-:W-:Y:S01]  /*0f40*/  UMOV UR29, 0x40309f1b ;  /* 0x40309f1b001d7882 */ /* 0x000fe20000000000 */
[----:B------:R-:W-:Y:S01]  /*0f50*/  UMOV UR30, 0xd7a6f5fd ;  /* 0xd7a6f5fd001e7882 */ /* 0x000fe20000000000 */
[----:B------:R-:W-:Y:S01]  /*0f60*/  UMOV UR31, 0x405eb46f ;  /* 0x405eb46f001f7882 */ /* 0x000fe20000000000 */
[C---:B------:R-:W-:Y:S02]  /*0f70*/  DFMA R76, R42.reuse, UR28, R76 ;  /* 0x0000001c2a4c7c2b */ /* 0x040fe4000800004c */
[----:B------:R-:W-:-:S02]  /*0f80*/  DFMA R78, R42, UR30, R78 ;  /* 0x0000001e2a4e7c2b */ /* 0x000fc4000800004e */
[----:B------:R-:W-:Y:S01]  /*0f90*/  DFMA R42, R42, -UR22, R52 ;  /* 0x800000162a2a7c2b */ /* 0x000fe20008000034 */
[----:B------:R0:W5:Y:S01]  /*0fa0*/  LDG.E.64 R52, desc[UR6][R86.64] ;  /* 0x0000000656347981 */ /* 0x000162000c1e1b00 */
[C---:B------:R-:W-:Y:S01]  /*0fb0*/  IMAD.WIDE R84, R16.reuse, 0x28, R86 ;  /* 0x0000002810547825 */ /* 0x040fe200078e0256 */
[----:B------:R-:W-:Y:S01]  /*0fc0*/  UMOV UR38, 0x63a51045 ;  /* 0x63a5104500267882 */ /* 0x000fe20000000000 */
[----:B------:R-:W-:Y:S01]  /*0fd0*/  UMOV UR39, 0x40604f90 ;  /* 0x40604f9000277882 */ /* 0x000fe20000000000 */
[----:B------:R-:W-:Y:S01]  /*0fe0*/  UMOV UR44, 0x46dbabf ;  /* 0x046dbabf002c7882 */ /* 0x000fe20000000000 */
[----:B------:R-:W-:Y:S01]  /*0ff0*/  UMOV UR45, 0x4060ed30 ;  /* 0x4060ed30002d7882 */ /* 0x000fe20000000000 */
[C---:B------:R-:W-:Y:S02]  /*1000*/  DFMA R40, R46.reuse, UR38, R40 ;  /* 0x000000262e287c2b */ /* 0x040fe40008000028 */
[----:B------:R-:W-:Y:S01]  /*1010*/  DFMA R4, R46, -UR44, R4 ;  /* 0x8000002c2e047c2b */ /* 0x000fe20008000004 */
[----:B------:R0:W5:Y:S01]  /*1020*/  LDG.E.64 R46, desc[UR6][R84.64] ;  /* 0x00000006542e7981 */ /* 0x000162000c1e1b00 */
[----:B-1----:R-:W-:Y:S01]  /*1030*/  IMAD.WIDE R82, R16, 0x10, R84 ;  /* 0x0000001010527825 */ /* 0x002fe200078e0254 */
[----:B------:R-:W-:Y:S01]  /*1040*/  UMOV UR30, 0x83fa1cbe ;  /* 0x83fa1cbe001e7882 */ /* 0x000fe20000000000 */
[----:B------:R-:W-:Y:S01]  /*1050*/  UMOV UR31, 0x40396b25 ;  /* 0x40396b25001f7882 */ /* 0x000fe20000000000 */
[----:B------:R-:W-:Y:S01]  /*1060*/  UMOV UR36, 0x4d3873d8 ;  /* 0x4d3873d800247882 */ /* 0x000fe20000000000 */
[----:B------:R-:W-:Y:S01]  /*1070*/  UMOV UR37, 0x4036a6bb ;  /* 0x4036a6bb00257882 */ /* 0x000fe20000000000 */
[----:B------:R-:W-:-:S02]  /*1080*/  DFMA R54, R36, -UR30, R54 ;  /* 0x8000001e24367c2b */ /* 0x000fc40008000036 */
[C---:B------:R-:W-:Y:S02]  /*1090*/  DFMA R50, R36.reuse, -UR36, R50 ;  /* 0x8000002424327c2b */ /* 0x040fe40008000032 */
[C---:B------:R-:W-:Y:S02]  /*10a0*/  DFMA R40, R36.reuse, -UR24, R40 ;  /* 0x8000001824287c2b */ /* 0x040fe40008000028 */
[----:B------:R-:W-:Y:S01]  /*10b0*/  DFMA R36, R36, -UR20, R4 ;  /* 0x8000001424247c2b */ /* 0x000fe20008000004 */
[----:B------:R1:W5:Y:S01]  /*10c0*/  LDG.E.64 R4, desc[UR6][R82.64] ;  /* 0x0000000652047981 */ /* 0x000362000c1e1b00 */
[----:B------:R-:W-:Y:S01]  /*10d0*/  UMOV UR30, 0xc6293f3d ;  /* 0xc6293f3d001e7882 */ /* 0x000fe20000000000 */
[----:B------:R-:W-:Y:S01]  /*10e0*/  UMOV UR31, 0x405bb3d7 ;  /* 0x405bb3d7001f7882 */ /* 0x000fe20000000000 */
[----:B0-----:R-:W-:Y:S01]  /*10f0*/  IMAD.WIDE R86, R16, 0x10, R82 ;  /* 0x0000001010567825 */ /* 0x001fe200078e0252 */
[----:B------:R-:W-:Y:S01]  /*1100*/  UMOV UR36, 0xcd23ddfd ;  /* 0xcd23ddfd00247882 */ /* 0x000fe20000000000 */
[----:B------:R-:W-:Y:S01]  /*1110*/  UMOV UR37, 0x40710ee8 ;  /* 0x40710ee800257882 */ /* 0x000fe20000000000 */
[C---:B------:R-:W-:Y:S01]  /*1120*/  DFMA R76, R30.reuse, -UR30, R76 ;  /* 0x8000001e1e4c7c2b */ /* 0x040fe2000800004c */
[----:B------:R-:W-:Y:S01]  /*1130*/  UMOV UR30, 0x8716e72e ;  /* 0x8716e72e001e7882 */ /* 0x000fe20000000000 */
[----:B------:R-:W-:Y:S01]  /*1140*/  UMOV UR31, 0x40620b31 ;  /* 0x40620b31001f7882 */ /* 0x000fe20000000000 */
[----:B------:R-:W-:-:S02]  /*1150*/  DFMA R78, R30, -UR36, R78 ;  /* 0x800000241e4e7c2b */ /* 0x000fc4000800004e */
[----:B------:R-:W-:Y:S01]  /*1160*/  DFMA R30, R30, UR30, R42 ;  /* 0x0000001e1e1e7c2b */ /* 0x000fe2000800002a */
[----:B------:R-:W5:Y:S01]  /*1170*/  LDG.E.64 R42, desc[UR6][R86.64] ;  /* 0x00000006562a7981 */ /* 0x000f62000c1e1b00 */
[C---:B------:R-:W-:Y:S01]  /*1180*/  IMAD.WIDE R84, R16.reuse, 0x38, R86 ;  /* 0x0000003810547825 */ /* 0x040fe200078e0256 */
[C---:B------:R-:W-:Y:S02]  /*1190*/  DFMA R50, R20.reuse, UR34, R50 ;  /* 0x0000002214327c2b */ /* 0x040fe40008000032 */
[C---:B------:R-:W-:Y:S02]  /*11a0*/  DFMA R40, R20.reuse, UR38, R40 ;  /* 0x0000002614287c2b */ /* 0x040fe40008000028 */
[----:B------:R-:W-:Y:S01]  /*11b0*/  DFMA R20, R20, UR40, R36 ;  /* 0x0000002814147c2b */ /* 0x000fe20008000024 */
[----:B------:R0:W5:Y:S01]  /*11c0*/  LDG.E.64 R36, desc[UR6][R84.64] ;  /* 0x0000000654247981 */ /* 0x000162000c1e1b00 */
[----:B------:R-:W-:Y:S01]  /*11d0*/  UMOV UR36, 0x6b543296 ;  /* 0x6b54329600247882 */ /* 0x000fe20000000000 */
[----:B------:R-:W-:Y:S01]  /*11e0*/  UMOV UR37, 0x40562979 ;  /* 0x4056297900257882 */ /* 0x000fe20000000000 */
[----:B-1----:R-:W-:Y:S01]  /*11f0*/  IMAD.WIDE R82, R16, 0x10, R84 ;  /* 0x0000001010527825 */ /* 0x002fe200078e0254 */
[----:B------:R-:W-:Y:S01]  /*1200*/  UMOV UR34, 0xa4f171e4 ;  /* 0xa4f171e400227882 */ /* 0x000fe20000000000 */
[----:B------:R-:W-:Y:S01]  /*1210*/  UMOV UR35, 0x404cdeb5 ;  /* 0x404cdeb500237882 */ /* 0x000fe20000000000 */
[----:B------:R-:W-:-:S02]  /*1220*/  DFMA R76, R74, UR36, R76 ;  /* 0x000000244a4c7c2b */ /* 0x000fc4000800004c */
[----:B------:R-:W-:Y:S01]  /*1230*/  DFMA R74, R74, -UR34, R30 ;  /* 0x800000224a4a7c2b */ /* 0x000fe2000800001e */
[----:B------:R-:W-:Y:S01]  /*1240*/  UMOV UR36, 0x2104e308 ;  /* 0x2104e30800247882 */ /* 0x000fe20000000000 */
[----:B------:R1:W5:Y:S01]  /*1250*/  LDG.E.64 R30, desc[UR6][R82.64] ;  /* 0x00000006521e7981 */ /* 0x000362000c1e1b00 */
[----:B------:R-:W-:Y:S01]  /*1260*/  UMOV UR37, 0x3fe7f6ff ;  /* 0x3fe7f6ff00257882 */ /* 0x000fe20000000000 */
[----:B------:R-:W-:Y:S01]  /*1270*/  UMOV UR38, 0x9eb91546 ;  /* 0x9eb9154600267882 */ /* 0x000fe20000000000 */
[----:B------:R-:W-:Y:S01]  /*1280*/  UMOV UR39, 0x3fe16fdd ;  /* 0x3fe16fdd00277882 */ /* 0x000fe20000000000 */
[C---:B------:R-:W-:Y:S01]  /*1290*/  DFMA R26, R72.reuse, UR36, R26 ;  /* 0x00000024481a7c2b */ /* 0x040fe2000800001a */
[----:B0-----:R-:W-:Y:S01]  /*12a0*/  IMAD.WIDE R84, R16, 0x10, R82 ;  /* 0x0000001010547825 */ /* 0x001fe200078e0252 */
[----:B------:R-:W-:Y:S01]  /*12b0*/  UMOV UR40, 0xaa5036d7 ;  /* 0xaa5036d700287882 */ /* 0x000fe20000000000 */
[----:B------:R-:W-:Y:S01]  /*12c0*/  UMOV UR41, 0x3fdf3134 ;  /* 0x3fdf313400297882 */ /* 0x000fe20000000000 */
[C---:B------:R-:W-:Y:S01]  /*12d0*/  DFMA R80, R72.reuse, UR38, R80 ;  /* 0x0000002648507c2b */ /* 0x040fe20008000050 */
[----:B------:R-:W-:Y:S01]  /*12e0*/  UMOV UR36, 0xe4704373 ;  /* 0xe470437300247882 */ /* 0x000fe20000000000 */
[----:B------:R-:W-:Y:S01]  /*12f0*/  UMOV UR37, 0x3fdd8ca1 ;  /* 0x3fdd8ca100257882 */ /* 0x000fe20000000000 */
[----:B------:R-:W-:-:S02]  /*1300*/  DFMA R78, R72, UR40, R78 ;  /* 0x00000028484e7c2b */ /* 0x000fc4000800004e */
[C---:B------:R-:W-:Y:S02]  /*1310*/  DFMA R76, R72.reuse, UR36, R76 ;  /* 0x00000024484c7c2b */ /* 0x040fe4000800004c */
[----:B------:R-:W-:Y:S01]  /*1320*/  DFMA R72, R72, UR12, R74 ;  /* 0x0000000c48487c2b */ /* 0x000fe2000800004a */
[----:B------:R-:W5:Y:S01]  /*1330*/  LDG.E.64 R74, desc[UR6][R84.64] ;  /* 0x00000006544a7981 */ /* 0x000f62000c1e1b00 */
[----:B------:R-:W-:Y:S01]  /*1340*/  UMOV UR39, 0x40216fdd ;  /* 0x40216fdd00277882 */ /* 0x000fe20000000000 */
[----:B-1----:R-:W-:Y:S01]  /*1350*/  IMAD.WIDE R82, R16, 0x10, R84 ;  /* 0x0000001010527825 */ /* 0x002fe200078e0254 */
[C---:B------:R-:W-:Y:S01]  /*1360*/  DFMA R80, R48.reuse, -UR38, R80 ;  /* 0x8000002630507c2b */ /* 0x040fe20008000050 */
[----:B------:R-:W-:Y:S01]  /*1370*/  UMOV UR40, 0x15062ffc ;  /* 0x15062ffc00287882 */ /* 0x000fe20000000000 */
[----:B------:R-:W-:Y:S01]  /*1380*/  UMOV UR41, 0x402b4b0e ;  /* 0x402b4b0e00297882 */ /* 0x000fe20000000000 */
[----:B------:R-:W-:Y:S01]  /*1390*/  UMOV UR38, 0x107f25f0 ;  /* 0x107f25f000267882 */ /* 0x000fe20000000000 */
[----:B------:R-:W-:Y:S01]  /*13a0*/  UMOV UR39, 0x40309f1b ;  /* 0x40309f1b00277882 */ /* 0x000fe20000000000 */
[----:B------:R-:W-:-:S02]  /*13b0*/  DFMA R78, R48, -UR40, R78 ;  /* 0x80000028304e7c2b */ /* 0x000fc4000800004e */
[C---:B------:R-:W-:Y:S02]  /*13c0*/  DFMA R76, R48.reuse, -UR38, R76 ;  /* 0x80000026304c7c2b */ /* 0x040fe4000800004c */
[----:B------:R-:W-:Y:S01]  /*13d0*/  DFMA R72, R48, -UR14, R72 ;  /* 0x8000000e30487c2b */ /* 0x000fe20008000048 */
[----:B------:R-:W5:Y:S01]  /*13e0*/  LDG.E.64 R48, desc[UR6][R82.64] ;  /* 0x0000000652307981 */ /* 0x000f62000c1e1b00 */
[----:B------:R-:W-:-:S05]  /*13f0*/  IMAD.WIDE R90, R16, 0x48, R82 ;  /* 0x00000048105a7825 */ /* 0x000fca00078e0252 */
[----:B------:R-:W5:Y:S01]  /*1400*/  LDG.E.64 R84, desc[UR6][R90.64] ;  /* 0x000000065a547981 */ /* 0x000f62000c1e1b00 */
[C---:B------:R-:W-:Y:S01]  /*1410*/  IMAD.WIDE R86, R16.reuse, 0x10, R90 ;  /* 0x0000001010567825 */ /* 0x040fe200078e025a */
[----:B------:R-:W-:Y:S01]  /*1420*/  UMOV UR41, 0x403b4b0e ;  /* 0x403b4b0e00297882 */ /* 0x000fe20000000000 */
[----:B------:R-:W-:Y:S01]  /*1430*/  UMOV UR42, 0xc6293f3a ;  /* 0xc6293f3a002a7882 */ /* 0x000fe20000000000 */
[----:B------:R-:W-:Y:S01]  /*1440*/  UMOV UR43, 0x404bb3d7 ;  /* 0x404bb3d7002b7882 */ /* 0x000fe20000000000 */
[C---:B------:R-:W-:Y:S02]  /*1450*/  DFMA R78, R14.reuse, UR40, R78 ;  /* 0x000000280e4e7c2b */ /* 0x040fe4000800004e */
[C---:B------:R-:W-:Y:S02]  /*1460*/  DFMA R76, R14.reuse, UR42, R76 ;  /* 0x0000002a0e4c7c2b */ /* 0x040fe4000800004c */
[----:B------:R-:W-:Y:S01]  /*1470*/  DFMA R72, R14, UR26, R72 ;  /* 0x0000001a0e487c2b */ /* 0x000fe20008000048 */
[----:B------:R-:W5:Y:S01]  /*1480*/  LDG.E.64 R14, desc[UR6][R86.64] ;  /* 0x00000006560e7981 */ /* 0x000f62000c1e1b00 */
[----:B------:R-:W-:-:S05]  /*1490*/  IMAD.WIDE R92, R16, 0x10, R86 ;  /* 0x00000010105c7825 */ /* 0x000fca00078e0256 */
[----:B------:R0:W5:Y:S02]  /*14a0*/  LDG.E.64 R88, desc[UR6][R92.64] ;  /* 0x000000065c587981 */ /* 0x000164000c1e1b00 */
[----:B0-----:R-:W-:-:S05]  /*14b0*/  IMAD.WIDE R92, R16, 0x10, R92 ;  /* 0x00000010105c7825 */ /* 0x001fca00078e025c */
[----:B------:R-:W5:Y:S01]  /*14c0*/  LDG.E.64 R82, desc[UR6][R92.64] ;  /* 0x000000065c527981 */ /* 0x000f62000c1e1b00 */
[----:B------:R-:W-:-:S06]  /*14d0*/  IMAD.WIDE R90, R16, 0x10, R92 ;  /* 0x00000010105a7825 */ /* 0x000fcc00078e025c */
[----:B------:R-:W5:Y:S01]  /*14e0*/  LDG.E.64 R90, desc[UR6][R90.64] ;  /* 0x000000065a5a7981 */ /* 0x000f62000c1e1b00 */
[C---:B------:R-:W-:Y:S02]  /*14f0*/  DFMA R20, R6.reuse, -UR44, R20 ;  /* 0x8000002c06147c2b */ /* 0x040fe40008000014 */
[----:B------:R-:W-:Y:S01]  /*1500*/  DFMA R40, R6, -UR32, R40 ;  /* 0x8000002006287c2b */ /* 0x000fe20008000028 */
[----:B------:R-:W-:Y:S01]  /*1510*/  UMOV UR32, 0xe4704374 ;  /* 0xe470437400207882 */ /* 0x000fe20000000000 */
[----:B------:R-:W-:Y:S02]  /*1520*/  UMOV UR33, 0x403d8ca1 ;  /* 0x403d8ca100217882 */ /* 0x000fe40000000000 */
[----:B------:R-:W-:Y:S01]  /*1530*/  DFMA R76, R12, -UR32, R76 ;  /* 0x800000200c4c7c2b */ /* 0x000fe2000800004c */
[----:B------:R-:W-:Y:S01]  /*1540*/  UMOV UR32, 0xe07d67b5 ;  /* 0xe07d67b500207882 */ /* 0x000fe20000000000 */
[----:B------:R-:W-:Y:S01]  /*1550*/  UMOV UR33, 0x40435836 ;  /* 0x4043583600217882 */ /* 0x000fe20000000000 */
[----:B------:R-:W-:Y:S01]  /*1560*/  UMOV UR52, 0x611c7f28 ;  /* 0x611c7f2800347882 */ /* 0x000fe20000000000 */
[----:B------:R-:W-:Y:S01]  /*1570*/  UMOV UR53, 0x4028354c ;  /* 0x4028354c00357882 */ /* 0x000fe20000000000 */
[----:B------:R-:W-:-:S02]  /*1580*/  DFMA R20, R44, UR32, R20 ;  /* 0x000000202c147c2b */ /* 0x000fc40008000014 */
[----:B------:R-:W-:Y:S02]  /*1590*/  DMUL R44, R18, UR52 ;  /* 0x00000034122c7c28 */ /* 0x000fe40008000000 */
[----:B------:R-:W-:Y:S01]  /*15a0*/  DFMA R72, R12, -UR34, R72 ;  /* 0x800000220c487c2b */ /* 0x000fe20008000048 */
[----:B------:R-:W-:Y:S01]  /*15b0*/  UMOV UR44, 0x611c7f2a ;  /* 0x611c7f2a002c7882 */ /* 0x000fe20000000000 */
[----:B------:R-:W-:Y:S01]  /*15c0*/  UMOV UR45, 0x4008354c ;  /* 0x4008354c002d7882 */ /* 0x000fe20000000000 */
[----:B------:R-:W-:Y:S01]  /*15d0*/  UMOV UR32, 0x39ae8a3a ;  /* 0x39ae8a3a00207882 */ /* 0x000fe20000000000 */
[----:B------:R-:W-:Y:S02]  /*15e0*/  UMOV UR33, 0x40207f43 ;  /* 0x40207f4300217882 */ /* 0x000fe40000000000 */
[----:B------:R-:W-:Y:S01]  /*15f0*/  DFMA R44, R10, UR44, R44 ;  /* 0x0000002c0a2c7c2b */ /* 0x000fe2000800002c */
[----:B------:R-:W-:Y:S01]  /*1600*/  UMOV UR42, 0x66f5efc9 ;  /* 0x66f5efc9002a7882 */ /* 0x000fe20000000000 */
[----:B------:R-:W-:Y:S01]  /*1610*/  UMOV UR43, 0x400e33a4 ;  /* 0x400e33a4002b7882 */ /* 0x000fe20000000000 */
[----:B------:R-:W-:-:S02]  /*1620*/  DFMA R72, R38, UR32, R72 ;  /* 0x0000002026487c2b */ /* 0x000fc40008000048 */
[----:B------:R-:W-:Y:S02]  /*1630*/  DMUL R6, R10, UR42 ;  /* 0x0000002a0a067c28 */ /* 0x000fe40008000000 */
[----:B------:R-:W-:Y:S01]  /*1640*/  DMUL R38, R18, UR16 ;  /* 0x0000001012267c28 */ /* 0x000fe20008000000 */
[----:B------:R-:W-:Y:S01]  /*1650*/  UMOV UR16, 0x40bdaa1d ;  /* 0x40bdaa1d00107882 */ /* 0x000fe20000000000 */
[----:B------:R-:W-:Y:S02]  /*1660*/  UMOV UR17, 0x40402388 ;  /* 0x4040238800117882 */ /* 0x000fe40000000000 */
[----:B------:R-:W-:Y:S01]  /*1670*/  DFMA R44, R8, -UR16, R44 ;  /* 0x80000010082c7c2b */ /* 0x000fe2000800002c */
[----:B------:R-:W-:Y:S01]  /*1680*/  UMOV UR46, 0xda1731d1 ;  /* 0xda1731d1002e7882 */ /* 0x000fe20000000000 */
[C---:B------:R-:W-:Y:S01]  /*1690*/  DMUL R12, R18.reuse, -UR20 ;  /* 0x80000014120c7c28 */ /* 0x040fe20008000000 */
[----:B------:R-:W-:Y:S01]  /*16a0*/  UMOV UR47, 0x404a6d2f ;  /* 0x404a6d2f002f7882 */ /* 0x000fe20000000000 */
[----:B------:R-:W-:Y:S01]  /*16b0*/  UMOV UR20, 0x63a51047 ;  /* 0x63a5104700147882 */ /* 0x000fe20000000000 */
[----:B------:R-:W-:Y:S01]  /*16c0*/  UMOV UR21, 0x40104f90 ;  /* 0x40104f9000157882 */ /* 0x000fe20000000000 */
[----:B------:R-:W-:Y:S01]  /*16d0*/  DFMA R6, R18, UR46, -R6 ;  /* 0x0000002e12067c2b */ /* 0x000fe20008000806 */
[----:B------:R-:W-:Y:S01]  /*16e0*/  UMOV UR46, 0xd37ad927 ;  /* 0xd37ad927002e7882 */ /* 0x000fe20000000000 */
[----:B------:R-:W-:Y:S01]  /*16f0*/  DFMA R38, R10, UR20, -R38 ;  /* 0x000000140a267c2b */ /* 0x000fe20008000826 */
[----:B------:R-:W-:Y:S01]  /*1700*/  UMOV UR47, 0x40563dc0 ;  /* 0x40563dc0002f7882 */ /* 0x000fe20000000000 */
[----:B------:R-:W-:Y:S01]  /*1710*/  UMOV UR48, 0x48d55f61 ;  /* 0x48d55f6100307882 */ /* 0x000fe20000000000 */
[----:B------:R-:W-:Y:S01]  /*1720*/  UMOV UR49, 0x403227f9 ;  /* 0x403227f900317882 */ /* 0x000fe20000000000 */
[----:B------:R-:W-:Y:S01]  /*1730*/  DMUL R18, R18, UR46 ;  /* 0x0000002e12127c28 */ /* 0x000fe20008000000 */
[----:B------:R-:W-:Y:S01]  /*1740*/  UMOV UR46, 0x46dbabe ;  /* 0x046dbabe002e7882 */ /* 0x000fe20000000000 */
[----:B--2---:R-:W-:Y:S01]  /*1750*/  DFMA R44, R2, UR48, R44 ;  /* 0x00000030022c7c2b */ /* 0x004fe2000800002c */
[----:B------:R-:W-:Y:S01]  /*1760*/  UMOV UR47, 0x4010ed30 ;  /* 0x4010ed30002f7882 */ /* 0x000fe20000000000 */
[----:B------:R-:W-:Y:S01]  /*1770*/  UMOV UR48, 0x63a51048 ;  /* 0x63a5104800307882 */ /* 0x000fe20000000000 */
[----:B------:R-:W-:Y:S01]  /*1780*/  DFMA R12, R10, -UR46, R12 ;  /* 0x8000002e0a0c7c2b */ /* 0x000fe2000800000c */
        /* <DEDUP_REMOVED lines=10> */
[----:B------:R-:W-:Y:S01]  /*1830*/  UMOV UR59, 0x4045287c ;  /* 0x4045287c003b7882 */ /* 0x000fe20000000000 */
[----:B------:R-:W-:Y:S01]  /*1840*/  DFMA R6, R8, UR50, R6 ;  /* 0x0000003208067c2b */ /* 0x000fe20008000006 */
[----:B------:R-:W-:Y:S01]  /*1850*/  UMOV UR50, 0x7c8e5458 ;  /* 0x7c8e545800327882 */ /* 0x000fe20000000000 */
[----:B------:R-:W-:Y:S01]  /*1860*/  DFMA R18, R10, UR46, -R18 ;  /* 0x0000002e0a127c2b */ /* 0x000fe20008000812 */
[----:B------:R-:W-:Y:S01]  /*1870*/  UMOV UR51, 0x40446374 ;  /* 0x4044637400337882 */ /* 0x000fe20000000000 */
[----:B------:R-:W-:-:S02]  /*1880*/  DFMA R12, R8, UR58, R12 ;  /* 0x0000003a080c7c2b */ /* 0x000fc4000800000c */
[----:B------:R-:W-:Y:S01]  /*1890*/  DFMA R38, R2, -UR50, R38 ;  /* 0x8000003202267c2b */ /* 0x000fe20008000026 */
[----:B------:R-:W-:Y:S01]  /*18a0*/  UMOV UR50, 0xe223233 ;  /* 0x0e22323300327882 */ /* 0x000fe20000000000 */
[----:B------:R-:W-:Y:S01]  /*18b0*/  UMOV UR51, 0x404d0cc2 ;  /* 0x404d0cc200337882 */ /* 0x000fe20000000000 */
[----:B------:R-:W-:Y:S01]  /*18c0*/  UMOV UR54, 0x8598f72 ;  /* 0x08598f7200367882 */ /* 0x000fe20000000000 */
[----:B---3--:R-:W-:Y:S01]  /*18d0*/  DFMA R44, R34, UR50, R44 ;  /* 0x00000032222c7c2b */ /* 0x008fe2000800002c */
[----:B------:R-:W-:Y:S01]  /*18e0*/  UMOV UR55, 0x406bcd31 ;  /* 0x406bcd3100377882 */ /* 0x000fe20000000000 */
[----:B------:R-:W-:Y:S02]  /*18f0*/  DFMA R12, R70, UR58, R12 ;  /* 0x0000003a460c7c2b */ /* 0x000fe4000800000c */
[----:B------:R-:W-:Y:S01]  /*1900*/  DFMA R18, R2, UR54, R18 ;  /* 0x0000003602127c2b */ /* 0x000fe20008000012 */
[----:B------:R-:W-:Y:S01]  /*1910*/  UMOV UR54, 0x7c8e5458 ;  /* 0x7c8e545800367882 */ /* 0x000fe20000000000 */
[----:B------:R-:W-:-:S02]  /*1920*/  UMOV UR55, 0x40646374 ;  /* 0x4064637400377882 */ /* 0x000fc40000000000 */
[----:B------:R-:W-:Y:S01]  /*1930*/  DFMA R38, R70, UR54, R38 ;  /* 0x0000003646267c2b */ /* 0x000fe20008000026 */
[----:B------:R-:W-:Y:S01]  /*1940*/  UMOV UR58, 0x46dbabe ;  /* 0x046dbabe003a7882 */ /* 0x000fe20000000000 */
[----:B------:R-:W-:Y:S01]  /*1950*/  DFMA R44, R68, UR52, R44 ;  /* 0x00000034442c7c2b */ /* 0x000fe2000800002c */
[----:B------:R-:W-:Y:S01]  /*1960*/  UMOV UR59, 0x4050ed30 ;  /* 0x4050ed30003b7882 */ /* 0x000fe20000000000 */
[----:B------:R-:W-:Y:S01]  /*1970*/  UMOV UR52, 0x63a51048 ;  /* 0x63a5104800347882 */ /* 0x000fe20000000000 */
[C---:B------:R-:W-:Y:S01]  /*1980*/  DFMA R12, R34.reuse, -UR58, R12 ;  /* 0x8000003a220c7c2b */ /* 0x040fe2000800000c */
[----:B------:R-:W-:Y:S02]  /*1990*/  UMOV UR53, 0x40404f90 ;  /* 0x40404f9000357882 */ /* 0x000fe40000000000 */
[----:B------:R-:W-:Y:S02]  /*19a0*/  DFMA R38, R34, UR52, R38 ;  /* 0x0000003422267c2b */ /* 0x000fe40008000026 */
[----:B----4-:R-:W-:Y:S01]  /*19b0*/  DFMA R44, R62, -UR56, R44 ;  /* 0x800000383e2c7c2b */ /* 0x010fe2000800002c */
[----:B------:R-:W-:Y:S01]  /*19c0*/  UMOV UR56, 0x46dbabe ;  /* 0x046dbabe00387882 */ /* 0x000fe20000000000 */
[----:B------:R-:W-:Y:S01]  /*19d0*/  UMOV UR57, 0x4020ed30 ;  /* 0x4020ed3000397882 */ /* 0x000fe20000000000 */
[----:B------:R-:W-:Y:S01]  /*19e0*/  UMOV UR58, 0xe84e7f22 ;  /* 0xe84e7f22003a7882 */ /* 0x000fe20000000000 */
[----:B------:R-:W-:Y:S01]  /*19f0*/  UMOV UR59, 0x4070843d ;  /* 0x4070843d003b7882 */ /* 0x000fe20000000000 */
[----:B------:R-:W-:-:S02]  /*1a00*/  DFMA R12, R68, UR56, R12 ;  /* 0x00000038440c7c2b */ /* 0x000fc4000800000c */
[----:B------:R-:W-:Y:S01]  /*1a10*/  DFMA R2, R70, -UR58, R6 ;  /* 0x8000003a46027c2b */ /* 0x000fe20008000006 */
[----:B------:R-:W-:Y:S01]  /*1a20*/  UMOV UR56, 0xe223233 ;  /* 0x0e22323300387882 */ /* 0x000fe20000000000 */
[----:B------:R-:W-:Y:S01]  /*1a30*/  UMOV UR57, 0x405d0cc2 ;  /* 0x405d0cc200397882 */ /* 0x000fe20000000000 */
[----:B------:R-:W-:Y:S02]  /*1a40*/  DFMA R38, R68, -UR24, R38 ;  /* 0x8000001844267c2b */ /* 0x000fe40008000026 */
[----:B-----5:R-:W-:Y:S01]  /*1a50*/  DFMA R44, R64, UR56, R44 ;  /* 0x00000038402c7c2b */ /* 0x020fe2000800002c */
        /* <DEDUP_REMOVED lines=14> */
[----:B------:R-:W-:-:S02]  /*1b40*/  DFMA R44, R66, -UR24, R44 ;  /* 0x80000018422c7c2b */ /* 0x000fc4000800002c */
[----:B------:R-:W-:Y:S01]  /*1b50*/  DFMA R12, R66, UR54, R12 ;  /* 0x00000036420c7c2b */ /* 0x000fe2000800000c */
[----:B------:R-:W-:Y:S01]  /*1b60*/  UMOV UR54, 0x9577986a ;  /* 0x9577986a00367882 */ /* 0x000fe20000000000 */
[----:B------:R-:W-:Y:S02]  /*1b70*/  UMOV UR55, 0x40687758 ;  /* 0x4068775800377882 */ /* 0x000fe40000000000 */
[----:B------:R-:W-:Y:S01]  /*1b80*/  DFMA R38, R64, -UR54, R38 ;  /* 0x8000003640267c2b */ /* 0x000fe20008000026 */
[----:B------:R-:W-:Y:S01]  /*1b90*/  UMOV UR54, 0xe84e7f22 ;  /* 0xe84e7f2200367882 */ /* 0x000fe20000000000 */
[----:B------:R-:W-:Y:S01]  /*1ba0*/  UMOV UR55, 0x4070843d ;  /* 0x4070843d00377882 */ /* 0x000fe20000000000 */
[----:B------:R-:W-:Y:S02]  /*1bb0*/  DFMA R44, R60, UR44, R44 ;  /* 0x0000002c3c2c7c2b */ /* 0x000fe4000800002c */
[----:B------:R-:W-:Y:S01]  /*1bc0*/  DFMA R2, R62, UR54, R2 ;  /* 0x000000363e027c2b */ /* 0x000fe20008000002 */
[----:B------:R-:W-:Y:S01]  /*1bd0*/  UMOV UR44, 0x46dbabe ;  /* 0x046dbabe002c7882 */ /* 0x000fe20000000000 */
[----:B------:R-:W-:-:S02]  /*1be0*/  UMOV UR45, 0x4010ed30 ;  /* 0x4010ed30002d7882 */ /* 0x000fc40000000000 */
[C---:B------:R-:W-:Y:S02]  /*1bf0*/  DFMA R12, R60.reuse, UR44, R12 ;  /* 0x0000002c3c0c7c2b */ /* 0x040fe4000800000c */
[C---:B------:R-:W-:Y:S02]  /*1c00*/  DFMA R38, R60.reuse, UR20, R38 ;  /* 0x000000143c267c2b */ /* 0x040fe40008000026 */
[----:B------:R-:W-:Y:S02]  /*1c10*/  DFMA R2, R60, UR42, R2 ;  /* 0x0000002a3c027c2b */ /* 0x000fe40008000002 */
[C---:B------:R-:W-:Y:S01]  /*1c20*/  DFMA R44, R58.reuse, -UR16, R44 ;  /* 0x800000103a2c7c2b */ /* 0x040fe2000800002c */
[----:B------:R-:W-:Y:S01]  /*1c30*/  UMOV UR16, 0xe6ba2136 ;  /* 0xe6ba213600107882 */ /* 0x000fe20000000000 */
[C---:B------:R-:W-:Y:S01]  /*1c40*/  DFMA R12, R58.reuse, -UR56, R12 ;  /* 0x800000383a0c7c2b */ /* 0x040fe2000800000c */
[----:B------:R-:W-:Y:S01]  /*1c50*/  UMOV UR17, 0x40319e1f ;  /* 0x40319e1f00117882 */ /* 0x000fe20000000000 */
[----:B------:R-:W-:-:S02]  /*1c60*/  DFMA R38, R58, -UR48, R38 ;  /* 0x800000303a267c2b */ /* 0x000fc40008000026 */
[----:B------:R-:W-:Y:S02]  /*1c70*/  DFMA R58, R58, -UR16, R2 ;  /* 0x800000103a3a7c2b */ /* 0x000fe40008000002 */
[C---:B------:R-:W-:Y:S01]  /*1c80*/  DFMA R44, R56.reuse, UR50, R44 ;  /* 0x00000032382c7c2b */ /* 0x040fe2000800002c */
[----:B------:R-:W0:Y:S01]  /*1c90*/  LDC.64 R2, c[0x0][0x380] ;  /* 0x0000e000ff027b82 */ /* 0x000e220000000a00 */
[----:B------:R-:W-:Y:S01]  /*1ca0*/  UMOV UR16, 0x46dbabe ;  /* 0x046dbabe00107882 */ /* 0x000fe20000000000 */
[----:B------:R-:W-:Y:S01]  /*1cb0*/  UMOV UR17, 0x4050ed30 ;  /* 0x4050ed3000117882 */ /* 0x000fe20000000000 */
[----:B------:R-:W-:Y:S01]  /*1cc0*/  UMOV UR20, 0x9eb91546 ;  /* 0x9eb9154600147882 */ /* 0x000fe20000000000 */
[----:B------:R-:W-:Y:S01]  /*1cd0*/  UMOV UR21, 0x3fe16fdd ;  /* 0x3fe16fdd00157882 */ /* 0x000fe20000000000 */
[----:B------:R-:W-:Y:S02]  /*1ce0*/  DFMA R12, R56, UR16, R12 ;  /* 0x00000010380c7c2b */ /* 0x000fe4000800000c */
[----:B------:R-:W-:-:S02]  /*1cf0*/  DMUL R8, R28, UR20 ;  /* 0x000000141c087c28 */ /* 0x000fc40008000000 */
[----:B------:R-:W-:Y:S02]  /*1d00*/  DMUL R6, R22, UR10 ;  /* 0x0000000a16067c28 */ /* 0x000fe40008000000 */
[----:B------:R-:W-:Y:S01]  /*1d10*/  DFMA R44, R32, -UR24, R44 ;  /* 0x80000018202c7c2b */ /* 0x000fe2000800002c */
[----:B------:R-:W-:Y:S01]  /*1d20*/  UMOV UR16, 0xe07d67b3 ;  /* 0xe07d67b300107882 */ /* 0x000fe20000000000 */
[----:B------:R-:W-:Y:S01]  /*1d30*/  UMOV UR17, 0x40335836 ;  /* 0x4033583600117882 */ /* 0x000fe20000000000 */
[----:B------:R-:W-:Y:S01]  /*1d40*/  UMOV UR20, 0x6675a9a ;  /* 0x06675a9a00147882 */ /* 0x000fe20000000000 */
[----:B------:R-:W-:Y:S01]  /*1d50*/  UMOV UR21, 0x4025cbd5 ;  /* 0x4025cbd500157882 */ /* 0x000fe20000000000 */
[----:B------:R-:W-:Y:S02]  /*1d60*/  DFMA R60, R60, UR46, R18 ;  /* 0x0000002e3c3c7c2b */ /* 0x000fe40008000012 */
[----:B------:R-:W-:Y:S01]  /*1d70*/  DFMA R32, R32, -UR16, R12 ;  /* 0x8000001020207c2b */ /* 0x000fe2000800000c */
[----:B------:R-:W-:Y:S01]  /*1d80*/  UMOV UR16, 0xd7749e9e ;  /* 0xd7749e9e00107882 */ /* 0x000fe20000000000 */
[----:B------:R-:W-:Y:S01]  /*1d90*/  UMOV UR17, 0x3ff3ac88 ;  /* 0x3ff3ac8800117882 */ /* 0x000fe20000000000 */
[----:B------:R-:W-:-:S02]  /*1da0*/  DFMA R18, R22, UR20, -R8 ;  /* 0x0000001416127c2b */ /* 0x000fc40008000808 */
[C---:B------:R-:W-:Y:S02]  /*1db0*/  DFMA R6, R28.reuse, UR12, R6 ;  /* 0x0000000c1c067c2b */ /* 0x040fe40008000006 */
[----:B------:R-:W-:Y:S02]  /*1dc0*/  DMUL R8, R28, UR36 ;  /* 0x000000241c087c28 */ /* 0x000fe40008000000 */
[----:B------:R-:W-:Y:S01]  /*1dd0*/  DFMA R24, R24, UR16, R44 ;  /* 0x0000001018187c2b */ /* 0x000fe2000800002c */
[----:B------:R-:W-:Y:S01]  /*1de0*/  UMOV UR16, 0xaa5036d8 ;  /* 0xaa5036d800107882 */ /* 0x000fe20000000000 */
[----:B------:R-:W-:Y:S01]  /*1df0*/  UMOV UR17, 0x400f3134 ;  /* 0x400f313400117882 */ /* 0x000fe20000000000 */
[----:B------:R-:W-:Y:S01]  /*1e00*/  UMOV UR20, 0x5257f68 ;  /* 0x05257f6800147882 */ /* 0x000fe20000000000 */
[----:B------:R-:W-:Y:S01]  /*1e10*/  UMOV UR21, 0x403af5df ;  /* 0x403af5df00157882 */ /* 0x000fe20000000000 */
[C---:B------:R-:W-:Y:S01]  /*1e20*/  DMUL R10, R22.reuse, UR16 ;  /* 0x00000010160a7c28 */ /* 0x040fe20008000000 */
[----:B------:R-:W-:Y:S01]  /*1e30*/  IADD3 R17, PT, PT, R0, R17, RZ ;  /* 0x0000001100117210 */ /* 0x000fe20007ffe0ff */
[----:B------:R-:W-:-:S02]  /*1e40*/  DMUL R22, R22, UR20 ;  /* 0x0000001416167c28 */ /* 0x000fc40008000000 */
[C---:B------:R-:W-:Y:S02]  /*1e50*/  DFMA R6, R52.reuse, -UR14, R6 ;  /* 0x8000000e34067c2b */ /* 0x040fe40008000006 */
[----:B------:R-:W-:Y:S01]  /*1e60*/  DFMA R8, R52, UR28, -R8 ;  /* 0x0000001c34087c2b */ /* 0x000fe20008000808 */
[----:B------:R-:W-:Y:S01]  /*1e70*/  UMOV UR20, 0xaa5036d7 ;  /* 0xaa5036d700147882 */ /* 0x000fe20000000000 */
[----:B------:R-:W-:Y:S01]  /*1e80*/  UMOV UR21, 0x3fdf3134 ;  /* 0x3fdf313400157882 */ /* 0x000fe20000000000 */
[----:B0-----:R-:W-:Y:S01]  /*1e90*/  IMAD.WIDE R2, R17, 0x8, R2 ;  /* 0x0000000811027825 */ /* 0x001fe200078e0202 */
        /* <DEDUP_REMOVED lines=8> */
[----:B------:R-:W-:-:S02]  /*1f20*/  DFMA R22, R52, UR20, R18 ;  /* 0x0000001434167c2b */ /* 0x000fc40008000012 */
[C---:B------:R-:W-:Y:S01]  /*1f30*/  DFMA R10, R46.reuse, UR18, R6 ;  /* 0x000000122e0a7c2b */ /* 0x040fe20008000006 */
        /* <DEDUP_REMOVED lines=8> */
[----:B------:R-:W-:Y:S02]  /*1fc0*/  DFMA R34, R46, -UR16, R22 ;  /* 0x800000102e227c2b */ /* 0x000fe40008000016 */
[----:B------:R-:W-:-:S02]  /*1fd0*/  DFMA R12, R4, -UR22, R10 ;  /* 0x80000016040c7c2b */ /* 0x000fc4000800000a */
[----:B------:R-:W-:Y:S01]  /*1fe0*/  DFMA R22, R4, -UR38, R18 ;  /* 0x8000002604167c2b */ /* 0x000fe20008000012 */
[----:B------:R-:W-:Y:S01]  /*1ff0*/  UMOV UR16, 0x2480cf7c ;  /* 0x2480cf7c00107882 */ /* 0x000fe20000000000 */
[----:B------:R-:W-:Y:S01]  /*2000*/  UMOV UR17, 0x40579723 ;  /* 0x4057972300117882 */ /* 0x000fe20000000000 */
[----:B------:R-:W-:Y:S01]  /*2010*/  IMAD.WIDE R10, R16, 0x8, R8 ;  /* 0x00000008100a7825 */ /* 0x000fe200078e0208 */
[----:B------:R-:W-:Y:S01]  /*2020*/  UMOV UR18, 0x15062ffc ;  /* 0x15062ffc00127882 */ /* 0x000fe20000000000 */
[----:B------:R-:W-:Y:S01]  /*2030*/  UMOV UR19, 0x401b4b0e ;  /* 0x401b4b0e00137882 */ /* 0x000fe20000000000 */
[C---:B------:R-:W-:Y:S01]  /*2040*/  DFMA R28, R46.reuse, UR16, R28 ;  /* 0x000000102e1c7c2b */ /* 0x040fe2000800001c */
[----:B------:R-:W-:Y:S01]  /*2050*/  UMOV UR16, 0xc6293f3a ;  /* 0xc6293f3a00107882 */ /* 0x000fe20000000000 */
[----:B------:R-:W-:Y:S01]  /*2060*/  UMOV UR17, 0x404bb3d7 ;  /* 0x404bb3d700117882 */ /* 0x000fe20000000000 */
[----:B------:R-:W-:Y:S02]  /*2070*/  DFMA R52, R46, -UR18, R52 ;  /* 0x800000122e347c2b */ /* 0x000fe40008000034 */
[----:B------:R-:W-:-:S02]  /*2080*/  DFMA R18, R42, UR26, R12 ;  /* 0x0000001a2a127c2b */ /* 0x000fc4000800000c */
[----:B------:R-:W-:Y:S01]  /*2090*/  DFMA R22, R42, -UR16, R22 ;  /* 0x800000102a167c2b */ /* 0x000fe20008000016 */
[----:B------:R-:W-:Y:S01]  /*20a0*/  IMAD.WIDE R12, R16, 0x8, R10 ;  /* 0x00000008100c7825 */ /* 0x000fe200078e020a */
[----:B------:R-:W-:Y:S01]  /*20b0*/  UMOV UR18, 0xd7a6f5fd ;  /* 0xd7a6f5fd00127882 */ /* 0x000fe20000000000 */
[----:B------:R-:W-:Y:S01]  /*20c0*/  UMOV UR19, 0x405eb46f ;  /* 0x405eb46f00137882 */ /* 0x000fe20000000000 */
[----:B------:R-:W-:Y:S01]  /*20d0*/  UMOV UR16, 0xe052ebec ;  /* 0xe052ebec00107882 */ /* 0x000fe20000000000 */
[----:B------:R-:W-:Y:S01]  /*20e0*/  UMOV UR17, 0x4066e2d2 ;  /* 0x4066e2d200117882 */ /* 0x000fe20000000000 */
[----:B------:R-:W-:Y:S02]  /*20f0*/  DFMA R56, R56, UR52, R38 ;  /* 0x0000003438387c2b */ /* 0x000fe40008000026 */
[C---:B------:R-:W-:Y:S02]  /*2100*/  DFMA R52, R4.reuse, UR18, R52 ;  /* 0x0000001204347c2b */ /* 0x040fe40008000034 */
[----:B------:R-:W-:-:S02]  /*2110*/  DFMA R44, R4, -UR16, R34 ;  /* 0x80000010042c7c2b */ /* 0x000fc40008000022 */
[C---:B------:R-:W-:Y:S01]  /*2120*/  DFMA R18, R36.reuse, UR10, R18 ;  /* 0x0000000a24127c2b */ /* 0x040fe20008000012 */
[C---:B------:R-:W-:Y:S01]  /*2130*/  IMAD.WIDE R4, R16.reuse, 0x8, R12 ;  /* 0x0000000810047825 */ /* 0x040fe200078e020c */
[----:B------:R-:W-:Y:S01]  /*2140*/  DFMA R38, R36, UR8, R22 ;  /* 0x0000000824267c2b */ /* 0x000fe20008000016 */
[----:B------:R-:W-:Y:S01]  /*2150*/  UMOV UR8, 0xd49eef6c ;  /* 0xd49eef6c00087882 */ /* 0x000fe20000000000 */
[----:B------:R-:W-:Y:S01]  /*2160*/  UMOV UR9, 0x4054c6e1 ;  /* 0x4054c6e100097882 */ /* 0x000fe20000000000 */
[----:B------:R-:W-:Y:S01]  /*2170*/  DFMA R52, R42, UR40, R52 ;  /* 0x000000282a347c2b */ /* 0x000fe20008000034 */
[C---:B------:R-:W-:Y:S02]  /*2180*/  IMAD.WIDE R22, R16.reuse, 0x8, R4 ;  /* 0x0000000810167825 */ /* 0x040fe400078e0204 */
[C---:B------:R-:W-:Y:S02]  /*2190*/  DFMA R34, R30.reuse, -UR22, R18 ;  /* 0x800000161e227c2b */ /* 0x040fe40008000012 */
[----:B------:R-:W-:Y:S01]  /*21a0*/  DFMA R38, R30, -UR8, R38 ;  /* 0x800000081e267c2b */ /* 0x000fe20008000026 */
[----:B------:R-:W-:Y:S01]  /*21b0*/  UMOV UR10, 0xd5c3e53a ;  /* 0xd5c3e53a000a7882 */ /* 0x000fe20000000000 */
[----:B------:R-:W-:Y:S01]  /*21c0*/  UMOV UR11, 0x402e83c3 ;  /* 0x402e83c3000b7882 */ /* 0x000fe20000000000 */
[----:B------:R-:W-:Y:S01]  /*21d0*/  IMAD.WIDE R18, R16, 0x8, R22 ;  /* 0x0000000810127825 */ /* 0x000fe200078e0216 */
[----:B------:R-:W-:Y:S01]  /*21e0*/  UMOV UR16, 0xcd23ddfe ;  /* 0xcd23ddfe00107882 */ /* 0x000fe20000000000 */
[----:B------:R-:W-:Y:S01]  /*21f0*/  UMOV UR17, 0x40510ee8 ;  /* 0x40510ee800117882 */ /* 0x000fe20000000000 */
[----:B------:R-:W-:Y:S01]  /*2200*/  DFMA R44, R36, -UR10, R44 ;  /* 0x8000000a242c7c2b */ /* 0x000fe2000800002c */
[----:B------:R-:W-:Y:S01]  /*2210*/  UMOV UR8, 0xc6293f3d ;  /* 0xc6293f3d00087882 */ /* 0x000fe20000000000 */
[----:B------:R-:W-:Y:S01]  /*2220*/  UMOV UR9, 0x405bb3d7 ;  /* 0x405bb3d700097882 */ /* 0x000fe20000000000 */
[----:B------:R-:W-:Y:S01]  /*2230*/  DFMA R52, R30, UR16, R52 ;  /* 0x000000101e347c2b */ /* 0x000fe20008000034 */
[----:B------:R-:W-:Y:S01]  /*2240*/  UMOV UR10, 0xdb5669fa ;  /* 0xdb5669fa000a7882 */ /* 0x000fe20000000000 */
[C---:B------:R-:W-:Y:S01]  /*2250*/  DFMA R34, R74.reuse, UR30, R34 ;  /* 0x0000001e4a227c2b */ /* 0x040fe20008000022 */
[----:B------:R-:W-:Y:S01]  /*2260*/  UMOV UR11, 0x404f742e ;  /* 0x404f742e000b7882 */ /* 0x000fe20000000000 */
[----:B------:R-:W-:-:S02]  /*2270*/  DFMA R42, R74, UR8, R38 ;  /* 0x000000084a2a7c2b */ /* 0x000fc40008000026 */
[----:B------:R-:W-:Y:S01]  /*2280*/  DFMA R38, R36, -UR10, R28 ;  /* 0x8000000a24267c2b */ /* 0x000fe2000800001c */
[C---:B------:R-:W-:Y:S01]  /*2290*/  IMAD.WIDE R28, R16.reuse, 0x8, R18 ;  /* 0x00000008101c7825 */ /* 0x040fe200078e0212 */
[----:B------:R-:W-:Y:S01]  /*22a0*/  UMOV UR8, 0xcd23ddfd ;  /* 0xcd23ddfd00087882 */ /* 0x000fe20000000000 */
[----:B------:R-:W-:Y:S01]  /*22b0*/  UMOV UR9, 0x40710ee8 ;  /* 0x40710ee800097882 */ /* 0x000fe20000000000 */
[----:B------:R-:W-:Y:S02]  /*22c0*/  DFMA R36, R48, -UR34, R34 ;  /* 0x8000002230247c2b */ /* 0x000fe40008000022 */
[----:B------:R-:W-:Y:S01]  /*22d0*/  DFMA R52, R74, -UR8, R52 ;  /* 0x800000084a347c2b */ /* 0x000fe20008000034 */
[----:B------:R-:W-:Y:S01]  /*22e0*/  UMOV UR8, 0xe4704374 ;  /* 0xe470437400087882 */ /* 0x000fe20000000000 */
[----:B------:R-:W-:Y:S01]  /*22f0*/  UMOV UR9, 0x403d8ca1 ;  /* 0x403d8ca100097882 */ /* 0x000fe20000000000 */
[----:B------:R-:W-:Y:S01]  /*2300*/  IMAD.WIDE R34, R16, 0x8, R28 ;  /* 0x0000000810227825 */ /* 0x000fe200078e021c */
[----:B------:R-:W-:Y:S01]  /*2310*/  DFMA R48, R48, UR8, R42 ;  /* 0x0000000830307c2b */ /* 0x000fe2000800002a */
[----:B------:R-:W-:Y:S01]  /*2320*/  UMOV UR8, 0x659a6f44 ;  /* 0x659a6f4400087882 */ /* 0x000fe20000000000 */
[----:B------:R-:W-:-:S02]  /*2330*/  UMOV UR9, 0x4073125a ;  /* 0x4073125a00097882 */ /* 0x000fc40000000000 */
[----:B------:R-:W-:Y:S01]  /*2340*/  DFMA R44, R30, UR8, R44 ;  /* 0x000000081e2c7c2b */ /* 0x000fe2000800002c */
[C---:B------:R-:W-:Y:S01]  /*2350*/  IMAD.WIDE R30, R16.reuse, 0x8, R34 ;  /* 0x00000008101e7825 */ /* 0x040fe200078e0222 */
[C---:B------:R-:W-:Y:S01]  /*2360*/  DFMA R42, R84.reuse, UR12, R36 ;  /* 0x0000000c542a7c2b */ /* 0x040fe20008000024 */
[----:B------:R-:W-:Y:S01]  /*2370*/  UMOV UR8, 0x6b543294 ;  /* 0x6b54329400087882 */ /* 0x000fe20000000000 */
[----:B------:R-:W-:Y:S01]  /*2380*/  UMOV UR9, 0x3ff62979 ;  /* 0x3ff6297900097882 */ /* 0x000fe20000000000 */
[----:B------:R-:W-:Y:S01]  /*2390*/  UMOV UR16, 0xea722246 ;  /* 0xea72224600107882 */ /* 0x000fe20000000000 */
[----:B------:R-:W-:Y:S01]  /*23a0*/  UMOV UR17, 0x40037ec0 ;  /* 0x40037ec000117882 */ /* 0x000fe20000000000 */
[C---:B------:R-:W-:Y:S01]  /*23b0*/  DFMA R48, R84.reuse, UR8, R48 ;  /* 0x0000000854307c2b */ /* 0x040fe20008000030 */
[----:B------:R-:W-:Y:S01]  /*23c0*/  IMAD.WIDE R36, R16, 0x8, R30 ;  /* 0x0000000810247825 */ /* 0x000fe200078e021e */
[----:B------:R-:W-:Y:S01]  /*23d0*/  UMOV UR10, 0xd5c3e53b ;  /* 0xd5c3e53b000a7882 */ /* 0x000fe20000000000 */
[----:B------:R-:W-:Y:S01]  /*23e0*/  UMOV UR11, 0x400e83c3 ;  /* 0x400e83c3000b7882 */ /* 0x000fe20000000000 */
[C---:B------:R-:W-:Y:S01]  /*23f0*/  DFMA R52, R84.reuse, UR16, R52 ;  /* 0x0000001054347c2b */ /* 0x040fe20008000034 */
[----:B------:R-:W-:Y:S01]  /*2400*/  UMOV UR8, 0x5257f6a ;  /* 0x05257f6a00087882 */ /* 0x000fe20000000000 */
[----:B------:R-:W-:Y:S01]  /*2410*/  UMOV UR9, 0x401af5df ;  /* 0x401af5df00097882 */ /* 0x000fe20000000000 */
[----:B------:R-:W-:-:S02]  /*2420*/  DFMA R46, R84, UR10, R44 ;  /* 0x0000000a542e7c2b */ /* 0x000fc4000800002c */
[----:B------:R-:W-:Y:S02]  /*2430*/  DFMA R44, R14, -UR14, R42 ;  /* 0x8000000e0e2c7c2b */ /* 0x000fe4000800002a */
[----:B------:R-:W-:Y:S01]  /*2440*/  DFMA R38, R84, UR8, R38 ;  /* 0x0000000854267c2b */ /* 0x000fe20008000026 */
[----:B------:R-:W-:Y:S01]  /*2450*/  UMOV UR8, 0x98beb8e8 ;  /* 0x98beb8e800087882 */ /* 0x000fe20000000000 */
[----:B------:R-:W-:Y:S01]  /*2460*/  UMOV UR9, 0x4048eea8 ;  /* 0x4048eea800097882 */ /* 0x000fe20000000000 */
[----:B------:R-:W-:Y:S01]  /*2470*/  IMAD.WIDE R42, R16, 0x8, R36 ;  /* 0x00000008102a7825 */ /* 0x000fe200078e0224 */
[----:B------:R-:W-:Y:S01]  /*2480*/  UMOV UR10, 0xcd23ddfe ;  /* 0xcd23ddfe000a7882 */ /* 0x000fe20000000000 */
[----:B------:R-:W-:Y:S01]  /*2490*/  UMOV UR11, 0x40510ee8 ;  /* 0x40510ee8000b7882 */ /* 0x000fe20000000000 */
[C---:B------:R-:W-:Y:S01]  /*24a0*/  DFMA R48, R14.reuse, -UR8, R48 ;  /* 0x800000080e307c2b */ /* 0x040fe20008000030 */
[----:B------:R-:W-:Y:S01]  /*24b0*/  UMOV UR8, 0xd5c3e53a ;  /* 0xd5c3e53a00087882 */ /* 0x000fe20000000000 */
[----:B------:R-:W-:Y:S01]  /*24c0*/  UMOV UR9, 0x404e83c3 ;  /* 0x404e83c300097882 */ /* 0x000fe20000000000 */
[----:B------:R-:W-:-:S02]  /*24d0*/  DFMA R52, R14, -UR10, R52 ;  /* 0x8000000a0e347c2b */ /* 0x000fc40008000034 */
[----:B------:R-:W-:Y:S01]  /*24e0*/  DFMA R14, R14, -UR8, R46 ;  /* 0x800000080e0e7c2b */ /* 0x000fe2000800002e */
[----:B------:R-:W-:Y:S01]  /*24f0*/  IMAD.WIDE R46, R16, 0x8, R42 ;  /* 0x00000008102e7825 */ /* 0x000fe200078e022a */
[----:B------:R-:W-:-:S03]  /*2500*/  DFMA R44, R88, UR26, R44 ;  /* 0x0000001a582c7c2b */ /* 0x000fc6000800002c */
[----:B------:R-:W-:Y:S01]  /*2510*/  IMAD.WIDE R62, R16, 0x8, R46 ;  /* 0x00000008103e7825 */ /* 0x000fe200078e022e */
[----:B------:R-:W-:Y:S01]  /*2520*/  UMOV UR8, 0xd49eef6c ;  /* 0xd49eef6c00087882 */ /* 0x000fe20000000000 */
[----:B------:R-:W-:-:S03]  /*2530*/  UMOV UR9, 0x4064c6e1 ;  /* 0x4064c6e100097882 */ /* 0x000fc60000000000 */
[----:B------:R-:W-:Y:S01]  /*2540*/  DFMA R44, R82, -UR34, R44 ;  /* 0x80000022522c7c2b */ /* 0x000fe2000800002c */
[C---:B------:R-:W-:Y:S01]  /*2550*/  IMAD.WIDE R64, R16.reuse, 0x8, R62 ;  /* 0x0000000810407825 */ /* 0x040fe200078e023e */
[C---:B------:R-:W-:Y:S01]  /*2560*/  DFMA R48, R88.reuse, UR8, R48 ;  /* 0x0000000858307c2b */ /* 0x040fe20008000030 */
[----:B------:R-:W-:Y:S01]  /*2570*/  UMOV UR8, 0xcd23ddfd ;  /* 0xcd23ddfd00087882 */ /* 0x000fe20000000000 */
[----:B------:R-:W-:Y:S01]  /*2580*/  UMOV UR9, 0x40610ee8 ;  /* 0x40610ee800097882 */ /* 0x000fe20000000000 */
[----:B------:R-:W-:Y:S01]  /*2590*/  STG.E.64 desc[UR6][R2.64], R26 ;  /* 0x0000001a02007986 */ /* 0x000fe2000c101b06 */
[----:B------:R-:W-:Y:S01]  /*25a0*/  DFMA R52, R88, UR8, R52 ;  /* 0x0000000858347c2b */ /* 0x000fe20008000034 */
[----:B------:R-:W-:Y:S02]  /*25b0*/  IMAD.WIDE R66, R16, 0x8, R64 ;  /* 0x0000000810427825 */ /* 0x000fe400078e0240 */
[----:B------:R-:W-:Y:S01]  /*25c0*/  STG.E.64 desc[UR6][R6.64], R54 ;  /* 0x0000003606007986 */ /* 0x000fe2000c101b06 */
[----:B------:R-:W-:Y:S01]  /*25d0*/  UMOV UR8, 0x6b543296 ;  /* 0x6b54329600087882 */ /* 0x000fe20000000000 */
[----:B------:R-:W-:Y:S01]  /*25e0*/  UMOV UR9, 0x40562979 ;  /* 0x4056297900097882 */ /* 0x000fe20000000000 */
[----:B------:R-:W-:Y:S01]  /*25f0*/  DFMA R44, R90, UR32, R44 ;  /* 0x000000205a2c7c2b */ /* 0x000fe2000800002c */
[----:B------:R-:W-:Y:S01]  /*2600*/  STG.E.64 desc[UR6][R8.64], R80 ;  /* 0x0000005008007986 */ /* 0x000fe2000c101b06 */
[----:B------:R-:W-:-:S03]  /*2610*/  DFMA R48, R82, -UR8, R48 ;  /* 0x8000000852307c2b */ /* 0x000fc60008000030 */
        /* <DEDUP_REMOVED lines=19> */
.L_x_45:
        /* <DEDUP_REMOVED lines=11> */
.L_x_131:


//--------------------- .text._Z21left_cart2sph_inplaceILi8EEvPdiii --------------------------
	.section	.text._Z21left_cart2sph_inplaceILi8EEvPdiii,"ax",@progbits
	.align	128
.text._Z21left_cart2sph_inplaceILi8EEvPdiii:
        .type           _Z21left_cart2sph_inplaceILi8EEvPdiii,@function
        .size           _Z21left_cart2sph_inplaceILi8EEvPdiii,(.L_x_132 - _Z21left_cart2sph_inplaceILi8EEvPdiii)
        .other          _Z21left_cart2sph_inplaceILi8EEvPdiii,@"STO_CUDA_ENTRY STV_DEFAULT"
_Z21left_cart2sph_inplaceILi8EEvPdiii:
        /* <DEDUP_REMOVED lines=15> */
[----:B0-----:R-:W-:-:S04]  /*00f0*/  IMAD R3, R0, 0x2d, R3 ;  /* 0x0000002d00037824 */ /* 0x001fc800078e0203 */
[----:B------:R-:W-:Y:S01]  /*0100*/  IMAD R0, R3, R16, RZ ;  /* 0x0000001003007224 */ /* 0x000fe200078e02ff */
[----:B------:R-:W-:-:S04]  /*0110*/  SHF.R.S32.HI R3, RZ, 0x1f, R71 ;  /* 0x0000001fff037819 */ /* 0x000fc80000011447 */
        /* <DEDUP_REMOVED lines=12> */
[----:B------:R-:W-:-:S03]  /*01e0*/  IMAD.WIDE R40, R16, -0xc0, R58 ;  /* 0xffffff4010287825 */ /* 0x000fc600078e023a */
[----:B------:R-:W5:Y:S01]  /*01f0*/  LDG.E.64 R58, desc[UR4][R58.64] ;  /* 0x000000043a3a7981 */ /* 0x000f62000c1e1b00 */
[----:B------:R-:W-:-:S03]  /*0200*/  IMAD.WIDE R24, R16, 0x38, R40 ;  /* 0x0000003810187825 */ /* 0x000fc600078e0228 */
[----:B------:R-:W5:Y:S04]  /*0210*/  LDG.E.64 R42, desc[UR4][R42.64] ;  /* 0x000000042a2a7981 */ /* 0x000f68000c1e1b00 */
[----:B------:R-:W4:Y:S01]  /*0220*/  LDG.E.64 R40, desc[UR4][R40.64] ;  /* 0x0000000428287981 */ /* 0x000f22000c1e1b00 */
[----:B------:R-:W-:-:S03]  /*0230*/  IMAD.WIDE R50, R16, 0x58, R24 ;  /* 0x0000005810327825 */ /* 0x000fc600078e0218 */
[----:B------:R-:W5:Y:S01]  /*0240*/  LDG.E.64 R24, desc[UR4][R24.64] ;  /* 0x0000000418187981 */ /* 0x000f62000c1e1b00 */
[----:B------:R-:W-:-:S03]  /*0250*/  IMAD.WIDE R38, R16, 0x78, R50 ;  /* 0x0000007810267825 */ /* 0x000fc600078e0232 */
[----:B------:R-:W5:Y:S01]  /*0260*/  LDG.E.64 R50, desc[UR4][R50.64] ;  /* 0x0000000432327981 */ /* 0x000f62000c1e1b00 */
[----:B------:R-:W-:-:S03]  /*0270*/  IMAD.WIDE R2, R16, -0xe8, R38 ;  /* 0xffffff1810027825 */ /* 0x000fc600078e0226 */
[----:B------:R-:W5:Y:S04]  /*0280*/  LDG.E.64 R38, desc[UR4][R38.64] ;  /* 0x0000000426267981 */ /* 0x000f68000c1e1b00 */
[----:B------:R0:W4:Y:S01]  /*0290*/  LDG.E.64 R66, desc[UR4][R2.64] ;  /* 0x0000000402427981 */ /* 0x000122000c1e1b00 */
[----:B------:R-:W-:-:S04]  /*02a0*/  IMAD.WIDE R32, R16, 0x48, R2 ;  /* 0x0000004810207825 */ /* 0x000fc800078e0202 */
[C---:B------:R-:W-:Y:S02]  /*02b0*/  IMAD.WIDE R60, R16.reuse, 0x68, R32 ;  /* 0x00000068103c7825 */ /* 0x040fe400078e0220 */
[----:B------:R-:W5:Y:S02]  /*02c0*/  LDG.E.64 R32, desc[UR4][R32.64] ;  /* 0x0000000420207981 */ /* 0x000f64000c1e1b00 */
[C---:B------:R-:W-:Y:S02]  /*02d0*/  IMAD.WIDE R64, R16.reuse, -0x88, R60 ;  /* 0xffffff7810407825 */ /* 0x040fe400078e023c */
[----:B------:R-:W5:Y:S02]  /*02e0*/  LDG.E.64 R60, desc[UR4][R60.64] ;  /* 0x000000043c3c7981 */ /* 0x000f64000c1e1b00 */
[C---:B------:R-:W-:Y:S02]  /*02f0*/  IMAD.WIDE R20, R16.reuse, 0x58, R64 ;  /* 0x0000005810147825 */ /* 0x040fe400078e0240 */
[----:B------:R-:W5:Y:S02]  /*0300*/  LDG.E.64 R64, desc[UR4][R64.64] ;  /* 0x0000000440407981 */ /* 0x000f64000c1e1b00 */
[----:B------:R-:W-:-:S02]  /*0310*/  IMAD.WIDE R4, R16, 0x78, R20 ;  /* 0x0000007810047825 */ /* 0x000fc400078e0214 */
[----:B------:R-:W5:Y:S02]  /*0320*/  LDG.E.64 R20, desc[UR4][R20.64] ;  /* 0x0000000414147981 */ /* 0x000f64000c1e1b00 */
[C---:B0-----:R-:W-:Y:S02]  /*0330*/  IMAD.WIDE R2, R16.reuse, -0xa0, R4 ;  /* 0xffffff6010027825 */ /* 0x041fe400078e0204 */
[----:B------:R-:W5:Y:S04]  /*0340*/  LDG.E.64 R4, desc[UR4][R4.64] ;  /* 0x0000000404047981 */ /* 0x000f68000c1e1b00 */
[----:B------:R0:W5:Y:S01]  /*0350*/  LDG.E.64 R52, desc[UR4][R2.64] ;  /* 0x0000000402347981 */ /* 0x000162000c1e1b00 */
[----:B------:R-:W-:-:S05]  /*0360*/  IMAD.WIDE R6, R16, 0x68, R2 ;  /* 0x0000006810067825 */ /* 0x000fca00078e0202 */
[----:B------:R1:W5:Y:S01]  /*0370*/  LDG.E.64 R34, desc[UR4][R6.64] ;  /* 0x0000000406227981 */ /* 0x000362000c1e1b00 */
[----:B------:R-:W-:-:S05]  /*0380*/  IMAD.WIDE R14, R16, -0x30, R6 ;  /* 0xffffffd0100e7825 */ /* 0x000fca00078e0206 */
[----:B------:R-:W5:Y:S01]  /*0390*/  LDG.E.64 R18, desc[UR4][R14.64] ;  /* 0x000000040e127981 */ /* 0x000f62000c1e1b00 */
[----:B0-----:R-:W-:-:S05]  /*03a0*/  IMAD.WIDE R2, R16, 0x78, R14 ;  /* 0x0000007810027825 */ /* 0x001fca00078e020e */
[----:B------:R-:W5:Y:S01]  /*03b0*/  LDG.E.64 R30, desc[UR4][R2.64] ;  /* 0x00000004021e7981 */ /* 0x000f62000c1e1b00 */
[----:B------:R-:W-:-:S04]  /*03c0*/  IMAD.WIDE R12, R16, -0x38, R2 ;  /* 0xffffffc8100c7825 */ /* 0x000fc800078e0202 */
[C---:B------:R-:W-:Y:S02]  /*03d0*/  IMAD.WIDE R28, R16.reuse, 0x48, R12 ;  /* 0x00000048101c7825 */ /* 0x040fe400078e020c */
[----:B------:R-:W5:Y:S02]  /*03e0*/  LDG.E.64 R12, desc[UR4][R12.64] ;  /* 0x000000040c0c7981 */ /* 0x000f64000c1e1b00 */
[C---:B------:R-:W-:Y:S02]  /*03f0*/  IMAD.WIDE R36, R16.reuse, -0x140, R28 ;  /* 0xfffffec010247825 */ /* 0x040fe400078e021c */
[----:B------:R-:W5:Y:S04]  /*0400*/  LDG.E.64 R28, desc[UR4][R28.64] ;  /* 0x000000041c1c7981 */ /* 0x000f68000c1e1b00 */
[----:B------:R0:W5:Y:S01]  /*0410*/  LDG.E.64 R10, desc[UR4][R36.64] ;  /* 0x00000004240a7981 */ /* 0x000162000c1e1b00 */
[----:B-1----:R-:W-:-:S05]  /*0420*/  IMAD.WIDE R6, R16, 0x10, R36 ;  /* 0x0000001010067825 */ /* 0x002fca00078e0224 */
        /* <DEDUP_REMOVED lines=11> */
[----:B0-----:R-:W-:-:S05]  /*04e0*/  IMAD.WIDE R36, R16, 0x10, R76 ;  /* 0x0000001010247825 */ /* 0x001fca00078e024c */
[----:B------:R0:W5:Y:S02]  /*04f0*/  LDG.E.64 R6, desc[UR4][R36.64] ;  /* 0x0000000424067981 */ /* 0x000164000c1e1b00 */
[----:B0-----:R-:W-:-:S05]  /*0500*/  IMAD.WIDE R36, R16, 0x10, R36 ;  /* 0x0000001010247825 */ /* 0x001fca00078e0224 */
[----:B------:R0:W5:Y:S01]  /*0510*/  LDG.E.64 R2, desc[UR4][R36.64] ;  /* 0x0000000424027981 */ /* 0x000162000c1e1b00 */
        /* <DEDUP_REMOVED lines=20> */
[----:B--2---:R-:W-:Y:S01]  /*0660*/  DMUL R54, R8, UR6 ;  /* 0x0000000608367c28 */ /* 0x004fe20008000000 */
[----:B------:R-:W-:Y:S01]  /*0670*/  UMOV UR6, 0x40b9bc37 ;  /* 0x40b9bc3700067882 */ /* 0x000fe20000000000 */
[----:B------:R-:W-:Y:S01]  /*0680*/  UMOV UR7, 0x404468f2 ;  /* 0x404468f200077882 */ /* 0x000fe20000000000 */
[----:B---3--:R-:W-:-:S02]  /*0690*/  DMUL R74, R56, UR8 ;  /* 0x00000008384a7c28 */ /* 0x008fc40008000000 */
[C---:B------:R-:W-:Y:S02]  /*06a0*/  DMUL R68, R56.reuse, UR12 ;  /* 0x0000000c38447c28 */ /* 0x040fe40008000000 */
[C---:B------:R-:W-:Y:S02]  /*06b0*/  DMUL R72, R56.reuse, UR6 ;  /* 0x0000000638487c28 */ /* 0x040fe40008000000 */
[----:B------:R-:W-:Y:S02]  /*06c0*/  DFMA R54, R56, UR10, -R54 ;  /* 0x0000000a38367c2b */ /* 0x000fe40008000836 */
[C---:B------:R-:W-:Y:S01]  /*06d0*/  DFMA R56, R8.reuse, UR8, R74 ;  /* 0x0000000808387c2b */ /* 0x040fe2000800004a */
[----:B------:R-:W-:Y:S01]  /*06e0*/  UMOV UR8, 0xd444d1 ;  /* 0x00d444d100087882 */ /* 0x000fe20000000000 */
[----:B------:R-:W-:Y:S01]  /*06f0*/  UMOV UR9, 0x4017535e ;  /* 0x4017535e00097882 */ /* 0x000fe20000000000 */
[C---:B------:R-:W-:Y:S02]  /*0700*/  DFMA R68, R8.reuse, -UR20, -R68 ;  /* 0x8000001408447c2b */ /* 0x040fe40008000844 */
[----:B------:R-:W-:Y:S01]  /*0710*/  DFMA R8, R8, UR8, -R72 ;  /* 0x0000000808087c2b */ /* 0x000fe20008000848 */
[----:B------:R-:W-:Y:S01]  /*0720*/  UMOV UR8, 0x41f1f34d ;  /* 0x41f1f34d00087882 */ /* 0x000fe20000000000 */
[----:B------:R-:W-:-:S02]  /*0730*/  UMOV UR9, 0x4046f6c8 ;  /* 0x4046f6c800097882 */ /* 0x000fc40000000000 */
[----:B----4-:R-:W-:Y:S01]  /*0740*/  DFMA R56, R66, -UR8, R56 ;  /* 0x8000000842387c2b */ /* 0x010fe20008000038 */
[----:B------:R-:W-:Y:S01]  /*0750*/  UMOV UR8, 0xb6702c05 ;  /* 0xb6702c0500087882 */ /* 0x000fe20000000000 */
[----:B------:R-:W-:Y:S02]  /*0760*/  UMOV UR9, 0x40313fe2 ;  /* 0x40313fe200097882 */ /* 0x000fe40000000000 */
[----:B------:R-:W-:Y:S02]  /*0770*/  DMUL R72, R40, UR8 ;  /* 0x0000000828487c28 */ /* 0x000fe40008000000 */
[C---:B------:R-:W-:Y:S02]  /*0780*/  DFMA R54, R66.reuse, UR14, R54 ;  /* 0x0000000e42367c2b */ /* 0x040fe40008000036 */
[----:B------:R-:W-:-:S04]  /*0790*/  DFMA R66, R66, UR22, R68 ;  /* 0x0000001642427c2b */ /* 0x000fc80008000044 */
[----:B-----5:R-:W-:Y:S01]  /*07a0*/  DFMA R72, R24, UR8, -R72 ;  /* 0x0000000818487c2b */ /* 0x020fe20008000848 */
[----:B------:R-:W-:Y:S01]  /*07b0*/  UMOV UR8, 0xa92c012 ;  /* 0x0a92c01200087882 */ /* 0x000fe20000000000 */
[----:B------:R-:W-:Y:S01]  /*07c0*/  UMOV UR9, 0x4032876c ;  /* 0x4032876c00097882 */ /* 0x000fe20000000000 */
[----:B------:R-:W-:Y:S02]  /*07d0*/  DFMA R8, R62, UR6, R8 ;  /* 0x000000063e087c2b */ /* 0x000fe40008000008 */
[----:B------:R-:W-:Y:S01]  /*07e0*/  DMUL R68, R24, UR8 ;  /* 0x0000000818447c28 */ /* 0x000fe20008000000 */
[----:B------:R-:W-:Y:S01]  /*07f0*/  UMOV UR6, 0xee7ec65e ;  /* 0xee7ec65e00067882 */ /* 0x000fe20000000000 */
[----:B------:R-:W-:Y:S01]  /*0800*/  UMOV UR7, 0x4005e532 ;  /* 0x4005e53200077882 */ /* 0x000fe20000000000 */
[C---:B------:R-:W-:Y:S02]  /*0810*/  DFMA R54, R62.reuse, UR10, R54 ;  /* 0x0000000a3e367c2b */ /* 0x040fe40008000036 */
[----:B------:R-:W-:-:S02]  /*0820*/  DFMA R56, R62, -UR18, R56 ;  /* 0x800000123e387c2b */ /* 0x000fc40008000038 */
[----:B------:R-:W-:Y:S01]  /*0830*/  DFMA R62, R62, -UR6, R66 ;  /* 0x800000063e3e7c2b */ /* 0x000fe20008000042 */
[----:B------:R-:W-:Y:S01]  /*0840*/  UMOV UR6, 0xd0e82b45 ;  /* 0xd0e82b4500067882 */ /* 0x000fe20000000000 */
        /* <DEDUP_REMOVED lines=11> */
[----:B------:R-:W-:-:S02]  /*0900*/  DMUL R66, R24, UR6 ;  /* 0x0000000618427c28 */ /* 0x000fc40008000000 */
[C---:B------:R-:W-:Y:S02]  /*0910*/  DFMA R54, R32.reuse, -UR10, R54 ;  /* 0x8000000a20367c2b */ /* 0x040fe40008000036 */
[----:B------:R-:W-:Y:S01]  /*0920*/  DFMA R32, R32, UR12, R62 ;  /* 0x0000000c20207c2b */ /* 0x000fe2000800003e */
[----:B------:R-:W-:Y:S01]  /*0930*/  UMOV UR8, 0x40b9bc37 ;  /* 0x40b9bc3700087882 */ /* 0x000fe20000000000 */
[C---:B------:R-:W-:Y:S01]  /*0940*/  IMAD.WIDE R62, R16.reuse, 0x48, R36 ;  /* 0x00000048103e7825 */ /* 0x040fe200078e0224 */
[----:B------:R-:W-:Y:S01]  /*0950*/  UMOV UR9, 0x403468f2 ;  /* 0x403468f200097882 */ /* 0x000fe20000000000 */
[----:B------:R-:W-:Y:S01]  /*0960*/  UMOV UR12, 0xa92c013 ;  /* 0x0a92c013000c7882 */ /* 0x000fe20000000000 */
[----:B------:R-:W-:Y:S01]  /*0970*/  DFMA R24, R40, UR8, -R74 ;  /* 0x0000000828187c2b */ /* 0x000fe2000800084a */
[----:B------:R-:W-:Y:S01]  /*0980*/  UMOV UR13, 0x4052876c ;  /* 0x4052876c000d7882 */ /* 0x000fe20000000000 */
[----:B------:R-:W-:Y:S01]  /*0990*/  UMOV UR8, 0x95e61964 ;  /* 0x95e6196400087882 */ /* 0x000fe20000000000 */
[----:B------:R-:W-:Y:S01]  /*09a0*/  UMOV UR9, 0x400e8813 ;  /* 0x400e881300097882 */ /* 0x000fe20000000000 */
[----:B------:R-:W-:Y:S01]  /*09b0*/  DFMA R68, R64, -UR12, R68 ;  /* 0x8000000c40447c2b */ /* 0x000fe20008000044 */
[----:B------:R-:W-:Y:S01]  /*09c0*/  UMOV UR12, 0x36f44ac0 ;  /* 0x36f44ac0000c7882 */ /* 0x000fe20000000000 */
[----:B------:R-:W-:Y:S01]  /*09d0*/  DFMA R40, R40, -UR8, -R66 ;  /* 0x8000000828287c2b */ /* 0x000fe20008000842 */
[----:B------:R-:W-:Y:S01]  /*09e0*/  UMOV UR13, 0x405322fc ;  /* 0x405322fc000d7882 */ /* 0x000fe20000000000 */
[----:B0-----:R-:W-:Y:S01]  /*09f0*/  IMAD.WIDE R36, R16, 0x10, R62 ;  /* 0x0000001010247825 */ /* 0x001fe200078e023e */
[C---:B------:R-:W-:Y:S01]  /*0a00*/  DFMA R56, R52.reuse, UR12, R56 ;  /* 0x0000000c34387c2b */ /* 0x040fe20008000038 */
[----:B------:R-:W-:Y:S01]  /*0a10*/  UMOV UR10, 0xb6702c05 ;  /* 0xb6702c05000a7882 */ /* 0x000fe20000000000 */
[----:B------:R-:W-:Y:S01]  /*0a20*/  DFMA R52, R52, -UR24, R32 ;  /* 0x8000001834347c2b */ /* 0x000fe20008000020 */
[----:B------:R-:W-:-:S02]  /*0a30*/  UMOV UR11, 0x40513fe2 ;  /* 0x40513fe2000b7882 */ /* 0x000fc40000000000 */
[C---:B------:R-:W-:Y:S01]  /*0a40*/  DFMA R72, R64.reuse, UR10, R72 ;  /* 0x0000000a40487c2b */ /* 0x040fe20008000048 */
[----:B------:R-:W-:Y:S01]  /*0a50*/  IMAD.WIDE R32, R16, 0x10, R36 ;  /* 0x0000001010207825 */ /* 0x000fe200078e0224 */
[----:B------:R-:W-:Y:S01]  /*0a60*/  UMOV UR10, 0x95e61964 ;  /* 0x95e61964000a7882 */ /* 0x000fe20000000000 */
[----:B------:R-:W-:Y:S01]  /*0a70*/  UMOV UR11, 0x403e8813 ;  /* 0x403e8813000b7882 */ /* 0x000fe20000000000 */
[----:B------:R-:W-:Y:S01]  /*0a80*/  UMOV UR12, 0xd444d1 ;  /* 0x00d444d1000c7882 */ /* 0x000fe20000000000 */
[----:B------:R-:W-:Y:S01]  /*0a90*/  UMOV UR13, 0x4017535e ;  /* 0x4017535e000d7882 */ /* 0x000fe20000000000 */
[----:B------:R-:W-:Y:S01]  /*0aa0*/  DFMA R64, R64, UR10, R40 ;  /* 0x0000000a40407c2b */ /* 0x000fe20008000028 */
[----:B------:R-:W2:Y:S01]  /*0ab0*/  LDG.E.64 R36, desc[UR4][R36.64] ;  /* 0x0000000424247981 */ /* 0x000ea2000c1e1b00 */
[C---:B------:R-:W-:Y:S02]  /*0ac0*/  DFMA R8, R58.reuse, -UR12, R8 ;  /* 0x8000000c3a087c2b */ /* 0x040fe40008000008 */
[C---:B------:R-:W-:Y:S01]  /*0ad0*/  DFMA R54, R58.reuse, -UR16, R54 ;  /* 0x800000103a367c2b */ /* 0x040fe20008000036 */
[----:B------:R0:W3:Y:S01]  /*0ae0*/  LDG.E.64 R40, desc[UR4][R62.64] ;  /* 0x000000043e287981 */ /* 0x0000e2000c1e1b00 */
[----:B------:R-:W-:-:S02]  /*0af0*/  DFMA R56, R58, -UR18, R56 ;  /* 0x800000123a387c2b */ /* 0x000fc40008000038 */
[----:B------:R-:W-:Y:S01]  /*0b00*/  DFMA R58, R58, -UR20, R52 ;  /* 0x800000143a3a7c2b */ /* 0x000fe20008000034 */
[C---:B------:R-:W-:Y:S01]  /*0b10*/  IMAD.WIDE R52, R16.reuse, 0x10, R32 ;  /* 0x0000001010347825 */ /* 0x040fe200078e0220 */
[----:B------:R-:W-:Y:S01]  /*0b20*/  UMOV UR16, 0x15304f3b ;  /* 0x15304f3b00107882 */ /* 0x000fe20000000000 */
[----:B------:R-:W-:Y:S01]  /*0b30*/  UMOV UR17, 0x403f0c98 ;  /* 0x403f0c9800117882 */ /* 0x000fe20000000000 */
[----:B------:R-:W4:Y:S01]  /*0b40*/  LDG.E.64 R32, desc[UR4][R32.64] ;  /* 0x0000000420207981 */ /* 0x000f22000c1e1b00 */
[C---:B0-----:R-:W-:Y:S01]  /*0b50*/  IMAD.WIDE R62, R16.reuse, 0x10, R52 ;  /* 0x00000010103e7825 */ /* 0x041fe200078e0234 */
[----:B------:R-:W-:Y:S01]  /*0b60*/  DFMA R72, R50, UR16, R72 ;  /* 0x0000001032487c2b */ /* 0x000fe20008000048 */
[----:B------:R-:W-:Y:S01]  /*0b70*/  UMOV UR16, 0x41f1f34d ;  /* 0x41f1f34d00107882 */ /* 0x000fe20000000000 */
[----:B------:R-:W-:Y:S01]  /*0b80*/  UMOV UR17, 0x4046f6c8 ;  /* 0x4046f6c800117882 */ /* 0x000fe20000000000 */
[----:B------:R-:W-:Y:S01]  /*0b90*/  UMOV UR12, 0x61169a52 ;  /* 0x61169a52000c7882 */ /* 0x000fe20000000000 */
[----:B------:R-:W-:Y:S01]  /*0ba0*/  UMOV UR13, 0x404e9d6b ;  /* 0x404e9d6b000d7882 */ /* 0x000fe20000000000 */
[C---:B------:R-:W-:Y:S01]  /*0bb0*/  IMAD.WIDE R66, R16.reuse, -0x150, R62 ;  /* 0xfffffeb010427825 */ /* 0x040fe200078e023e */
[C---:B------:R-:W-:Y:S01]  /*0bc0*/  DFMA R54, R60.reuse, UR14, R54 ;  /* 0x0000000e3c367c2b */ /* 0x040fe20008000036 */
[----:B------:R-:W-:Y:S01]  /*0bd0*/  UMOV UR18, 0xaa846684 ;  /* 0xaa84668400127882 */ /* 0x000fe20000000000 */
[C---:B------:R-:W-:Y:S01]  /*0be0*/  DFMA R56, R60.reuse, UR16, R56 ;  /* 0x000000103c387c2b */ /* 0x040fe20008000038 */
[----:B------:R-:W-:Y:S01]  /*0bf0*/  UMOV UR19, 0x400da579 ;  /* 0x400da57900137882 */ /* 0x000fe20000000000 */
[----:B------:R-:W-:Y:S01]  /*0c00*/  DFMA R58, R60, UR22, R58 ;  /* 0x000000163c3a7c2b */ /* 0x000fe2000800003a */
[----:B------:R-:W5:Y:S01]  /*0c10*/  LDG.E.64 R52, desc[UR4][R52.64] ;  /* 0x0000000434347981 */ /* 0x000f62000c1e1b00 */
[----:B------:R-:W-:Y:S01]  /*0c20*/  IMAD.WIDE R60, R16, 0x28, R66 ;  /* 0x00000028103c7825 */ /* 0x000fe200078e0242 */
[C---:B------:R-:W-:Y:S01]  /*0c30*/  DFMA R24, R50.reuse, UR12, R24 ;  /* 0x0000000c32187c2b */ /* 0x040fe20008000018 */
[----:B------:R-:W-:Y:S01]  /*0c40*/  UMOV UR12, 0xb06c930b ;  /* 0xb06c930b000c7882 */ /* 0x000fe20000000000 */
[----:B------:R-:W-:Y:S01]  /*0c50*/  UMOV UR13, 0x4026e60e ;  /* 0x4026e60e000d7882 */ /* 0x000fe20000000000 */
[C---:B------:R-:W-:Y:S01]  /*0c60*/  DFMA R68, R50.reuse, UR18, R68 ;  /* 0x0000001232447c2b */ /* 0x040fe20008000044 */
[----:B------:R-:W-:Y:S01]  /*0c70*/  UMOV UR14, 0xb6702c04 ;  /* 0xb6702c04000e7882 */ /* 0x000fe20000000000 */
[----:B------:R-:W-:Y:S01]  /*0c80*/  DFMA R50, R50, -UR12, R64 ;  /* 0x8000000c32327c2b */ /* 0x000fe20008000040 */
[----:B------:R-:W-:Y:S01]  /*0c90*/  UMOV UR15, 0x40613fe2 ;  /* 0x40613fe2000f7882 */ /* 0x000fe20000000000 */
[----:B------:R0:W5:Y:S01]  /*0ca0*/  LDG.E.64 R64, desc[UR4][R60.64] ;  /* 0x000000043c407981 */ /* 0x000162000c1e1b00 */
[----:B------:R-:W-:Y:S01]  /*0cb0*/  DFMA R72, R20, -UR14, R72 ;  /* 0x8000000e14487c2b */ /* 0x000fe20008000048 */
[----:B------:R-:W-:Y:S01]  /*0cc0*/  UMOV UR16, 0xe190019 ;  /* 0x0e19001900107882 */ /* 0x000fe20000000000 */
[----:B------:R-:W-:Y:S01]  /*0cd0*/  UMOV UR17, 0x4048b490 ;  /* 0x4048b49000117882 */ /* 0x000fe20000000000 */
[----:B------:R-:W5:Y:S01]  /*0ce0*/  LDG.E.64 R62, desc[UR4][R62.64] ;  /* 0x000000043e3e7981 */ /* 0x000f62000c1e1b00 */
[----:B------:R-:W-:Y:S01]  /*0cf0*/  UMOV UR14, 0x95e61963 ;  /* 0x95e61963000e7882 */ /* 0x000fe20000000000 */
[----:B------:R-:W-:-:S02]  /*0d00*/  UMOV UR15, 0x404e8813 ;  /* 0x404e8813000f7882 */ /* 0x000fc40000000000 */
[----:B------:R-:W5:Y:S01]  /*0d10*/  LDG.E.64 R66, desc[UR4][R66.64] ;  /* 0x0000000442427981 */ /* 0x000f62000c1e1b00 */
[C---:B------:R-:W-:Y:S02]  /*0d20*/  DFMA R68, R20.reuse, -UR16, R68 ;  /* 0x8000001014447c2b */ /* 0x040fe40008000044 */
[----:B------:R-:W-:Y:S01]  /*0d30*/  DFMA R50, R20, UR14, R50 ;  /* 0x0000000e14327c2b */ /* 0x000fe20008000032 */
[C---:B------:R-:W-:Y:S01]  /*0d40*/  IMAD.WIDE R20, R16.reuse, 0x10, R60 ;  /* 0x0000001010147825 */ /* 0x040fe200078e023c */
[----:B------:R-:W-:Y:S01]  /*0d50*/  UMOV UR16, 0x36f44ac0 ;  /* 0x36f44ac000107882 */ /* 0x000fe20000000000 */
[----:B------:R-:W-:Y:S01]  /*0d60*/  UMOV UR17, 0x405322fc ;  /* 0x405322fc00117882 */ /* 0x000fe20000000000 */
[C---:B------:R-:W-:Y:S02]  /*0d70*/  DFMA R58, R34.reuse, -UR24, R58 ;  /* 0x80000018223a7c2b */ /* 0x040fe4000800003a */
[----:B------:R-:W-:Y:S01]  /*0d80*/  DFMA R56, R34, -UR16, R56 ;  /* 0x8000001022387c2b */ /* 0x000fe20008000038 */
[----:B------:R-:W5:Y:S01]  /*0d90*/  LDG.E.64 R34, desc[UR4][R20.64] ;  /* 0x0000000414227981 */ /* 0x000f62000c1e1b00 */
[----:B0-----:R-:W-:Y:S01]  /*0da0*/  IMAD.WIDE R60, R16, 0x38, R20 ;  /* 0x00000038103c7825 */ /* 0x001fe200078e0214 */
[----:B------:R-:W-:Y:S01]  /*0db0*/  UMOV UR19, 0x404da579 ;  /* 0x404da57900137882 */ /* 0x000fe20000000000 */
[----:B------:R-:W-:Y:S01]  /*0dc0*/  UMOV UR16, 0x59f075a1 ;  /* 0x59f075a100107882 */ /* 0x000fe20000000000 */
[----:B------:R-:W-:Y:S01]  /*0dd0*/  UMOV UR17, 0x404251a5 ;  /* 0x404251a500117882 */ /* 0x000fe20000000000 */
[----:B------:R-:W-:-:S02]  /*0de0*/  DFMA R68, R18, UR18, R68 ;  /* 0x0000001212447c2b */ /* 0x000fc40008000044 */
[----:B------:R-:W-:Y:S01]  /*0df0*/  DFMA R50, R18, -UR16, R50 ;  /* 0x8000001012327c2b */ /* 0x000fe20008000032 */
[----:B------:R0:W5:Y:S01]  /*0e00*/  LDG.E.64 R18, desc[UR4][R60.64] ;  /* 0x000000043c127981 */ /* 0x000162000c1e1b00 */
[----:B------:R-:W-:Y:S01]  /*0e10*/  IMAD.WIDE R74, R16, 0x10, R60 ;  /* 0x00000010104a7825 */ /* 0x000fe200078e023c */
[----:B------:R-:W-:Y:S01]  /*0e20*/  UMOV UR18, 0xd444d1 ;  /* 0x00d444d100127882 */ /* 0x000fe20000000000 */
[----:B------:R-:W-:Y:S01]  /*0e30*/  UMOV UR19, 0x4007535e ;  /* 0x4007535e00137882 */ /* 0x000fe20000000000 */
[----:B------:R-:W-:Y:S01]  /*0e40*/  UMOV UR20, 0xbd80466e ;  /* 0xbd80466e00147882 */ /* 0x000fe20000000000 */
[C---:B------:R-:W-:Y:S01]  /*0e50*/  DFMA R24, R38.reuse, -UR18, R24 ;  /* 0x8000001226187c2b */ /* 0x040fe20008000018 */
[----:B------:R1:W5:Y:S01]  /*0e60*/  LDG.E.64 R20, desc[UR4][R74.64] ;  /* 0x000000044a147981 */ /* 0x000362000c1e1b00 */
[----:B------:R-:W-:Y:S01]  /*0e70*/  UMOV UR21, 0x400b996a ;  /* 0x400b996a00157882 */ /* 0x000fe20000000000 */
[----:B------:R-:W-:Y:S01]  /*0e80*/  UMOV UR18, 0xaa846684 ;  /* 0xaa84668400127882 */ /* 0x000fe20000000000 */
[----:B------:R-:W-:Y:S01]  /*0e90*/  UMOV UR19, 0x400da579 ;  /* 0x400da57900137882 */ /* 0x000fe20000000000 */
[----:B------:R-:W-:-:S02]  /*0ea0*/  DFMA R72, R38, -UR20, R72 ;  /* 0x8000001426487c2b */ /* 0x000fc40008000048 */
[C---:B------:R-:W-:Y:S02]  /*0eb0*/  DFMA R68, R38.reuse, -UR18, R68 ;  /* 0x8000001226447c2b */ /* 0x040fe40008000044 */
[----:B------:R-:W-:Y:S01]  /*0ec0*/  DFMA R50, R38, -UR8, R50 ;  /* 0x8000000826327c2b */ /* 0x000fe20008000032 */
[----:B------:R-:W-:Y:S01]  /*0ed0*/  IMAD.WIDE R76, R16, 0x10, R74 ;  /* 0x00000010104c7825 */ /* 0x000fe200078e024a */
[----:B------:R-:W-:Y:S01]  /*0ee0*/  UMOV UR18, 0xbd80466c ;  /* 0xbd80466c00127882 */ /* 0x000fe20000000000 */
[----:B------:R-:W-:Y:S01]  /*0ef0*/  UMOV UR19, 0x402b996a ;  /* 0x402b996a00137882 */ /* 0x000fe20000000000 */
[----:B------:R-:W-:Y:S01]  /*0f00*/  UMOV UR20, 0xe190019 ;  /* 0x0e19001900147882 */ /* 0x000fe20000000000 */
[----:B------:R-:W-:Y:S01]  /*0f10*/  UMOV UR21, 0x4038b490 ;  /* 0x4038b49000157882 */ /* 0x000fe20000000000 */
[C---:B------:R-:W-:Y:S02]  /*0f20*/  DFMA R38, R4.reuse, UR18, R72 ;  /* 0x0000001204267c2b */ /* 0x040fe40008000048 */
[----:B------:R-:W-:-:S02]  /*0f30*/  DFMA R68, R4, UR20, R68 ;  /* 0x0000001404447c2b */ /* 0x000fc40008000044 */
[----:B0-----:R-:W-:Y:S01]  /*0f40*/  DFMA R60, R4, UR10, R50 ;  /* 0x0000000a043c7c2b */ /* 0x001fe20008000032 */
[----:B------:R0:W5:Y:S01]  /*0f50*/  LDG.E.64 R4, desc[UR4][R76.64] ;  /* 0x000000044c047981 */ /* 0x000162000c1e1b00 */
[----:B------:R-:W-:Y:S01]  /*0f60*/  UMOV UR18, 0x71ad99ac ;  /* 0x71ad99ac00127882 */ /* 0x000fe20000000000 */
[----:B------:R-:W-:-:S03]  /*0f70*/  UMOV UR19, 0x4033c3a6 ;  /* 0x4033c3a600137882 */ /* 0x000fc60000000000 */
[C---:B------:R-:W-:Y:S02]  /*0f80*/  DFMA R50, R30.reuse, -UR18, R68 ;  /* 0x800000121e327c2b */ /* 0x040fe40008000044 */
[----:B-1----:R-:W-:Y:S01]  /*0f90*/  DFMA R74, R30, -UR16, R60 ;  /* 0x800000101e4a7c2b */ /* 0x002fe2000800003c */
[----:B0-----:R-:W-:-:S05]  /*0fa0*/  IMAD.WIDE R76, R16, 0x48, R76 ;  /* 0x00000048104c7825 */ /* 0x001fca00078e024c */
[----:B------:R-:W5:Y:S01]  /*0fb0*/  LDG.E.64 R30, desc[UR4][R76.64] ;  /* 0x000000044c1e7981 */ /* 0x000f62000c1e1b00 */
[----:B------:R-:W-:-:S05]  /*0fc0*/  IMAD.WIDE R60, R16, 0x10, R76 ;  /* 0x00000010103c7825 */ /* 0x000fca00078e024c */
[----:B------:R-:W5:Y:S01]  /*0fd0*/  LDG.E.64 R68, desc[UR4][R60.64] ;  /* 0x000000043c447981 */ /* 0x000f62000c1e1b00 */
[----:B------:R-:W-:-:S05]  /*0fe0*/  IMAD.WIDE R72, R16, 0x10, R60 ;  /* 0x0000001010487825 */ /* 0x000fca00078e023c */
[----:B------:R0:W5:Y:S02]  /*0ff0*/  LDG.E.64 R60, desc[UR4][R72.64] ;  /* 0x00000004483c7981 */ /* 0x000164000c1e1b00 */
[----:B0-----:R-:W-:-:S06]  /*1000*/  IMAD.WIDE R72, R16, 0x10, R72 ;  /* 0x0000001010487825 */ /* 0x001fcc00078e0248 */
[----:B------:R-:W5:Y:S01]  /*1010*/  LDG.E.64 R72, desc[UR4][R72.64] ;  /* 0x0000000448487981 */ /* 0x000f62000c1e1b00 */
[----:B------:R-:W-:Y:S01]  /*1020*/  UMOV UR18, 0x3dfe5dd3 ;  /* 0x3dfe5dd300127882 */ /* 0x000fe20000000000 */
[----:B------:R-:W-:Y:S01]  /*1030*/  UMOV UR19, 0x403d3199 ;  /* 0x403d319900137882 */ /* 0x000fe20000000000 */
[----:B------:R-:W-:Y:S01]  /*1040*/  UMOV UR24, 0xb94410e9 ;  /* 0xb94410e900187882 */ /* 0x000fe20000000000 */
[----:B------:R-:W-:Y:S01]  /*1050*/  UMOV UR25, 0x3ff45ab7 ;  /* 0x3ff45ab700197882 */ /* 0x000fe20000000000 */
[----:B------:R-:W-:Y:S02]  /*1060*/  DFMA R12, R12, UR18, R58 ;  /* 0x000000120c0c7c2b */ /* 0x000fe4000800003a */
        /* <DEDUP_REMOVED lines=8> */
[----:B------:R-:W-:Y:S01]  /*10f0*/  DFMA R28, R28, UR18, R74 ;  /* 0x000000121c1c7c2b */ /* 0x000fe2000800004a */
[----:B------:R-:W-:Y:S01]  /*1100*/  UMOV UR22, 0xb94410ed ;  /* 0xb94410ed00167882 */ /* 0x000fe20000000000 */
[----:B------:R-:W-:Y:S01]  /*1110*/  UMOV UR23, 0x40245ab7 ;  /* 0x40245ab700177882 */ /* 0x000fe20000000000 */
[----:B------:R-:W-:Y:S02]  /*1120*/  DMUL R74, R10, -UR20 ;  /* 0x800000140a4a7c28 */ /* 0x000fe40008000000 */
[----:B------:R-:W-:Y:S01]  /*1130*/  DFMA R58, R14, -UR22, R58 ;  /* 0x800000160e3a7c2b */ /* 0x000fe2000800003a */
[----:B------:R-:W-:Y:S01]  /*1140*/  UMOV UR28, 0x3dfe5dd2 ;  /* 0x3dfe5dd2001c7882 */ /* 0x000fe20000000000 */
[----:B------:R-:W-:Y:S01]  /*1150*/  UMOV UR29, 0x3fdd3199 ;  /* 0x3fdd3199001d7882 */ /* 0x000fe20000000000 */
[----:B------:R-:W-:Y:S01]  /*1160*/  UMOV UR20, 0x95e61960 ;  /* 0x95e6196000147882 */ /* 0x000fe20000000000 */
[----:B------:R-:W-:-:S02]  /*1170*/  UMOV UR21, 0x3ffe8813 ;  /* 0x3ffe881300157882 */ /* 0x000fc40000000000 */
[----:B------:R-:W-:Y:S02]  /*1180*/  DFMA R74, R42, -UR28, R74 ;  /* 0x8000001c2a4a7c2b */ /* 0x000fe4000800004a */
[----:B------:R-:W-:Y:S01]  /*1190*/  DFMA R58, R26, UR20, R58 ;  /* 0x000000141a3a7c2b */ /* 0x000fe2000800003a */
[----:B------:R-:W-:Y:S01]  /*11a0*/  UMOV UR30, 0xaa1e77f8 ;  /* 0xaa1e77f8001e7882 */ /* 0x000fe20000000000 */
[----:B------:R-:W-:Y:S01]  /*11b0*/  UMOV UR31, 0x402b5e7f ;  /* 0x402b5e7f001f7882 */ /* 0x000fe20000000000 */
[----:B------:R-:W-:Y:S01]  /*11c0*/  UMOV UR28, 0x95e61961 ;  /* 0x95e61961001c7882 */ /* 0x000fe20000000000 */
[----:B------:R-:W-:Y:S02]  /*11d0*/  UMOV UR29, 0x403e8813 ;  /* 0x403e8813001d7882 */ /* 0x000fe40000000000 */
[----:B------:R-:W-:Y:S02]  /*11e0*/  DFMA R74, R14, UR30, R74 ;  /* 0x0000001e0e4a7c2b */ /* 0x000fe4000800004a */
[----:B------:R-:W-:Y:S01]  /*11f0*/  DFMA R58, R48, -UR28, R58 ;  /* 0x8000001c303a7c2b */ /* 0x000fe2000800003a */
[----:B------:R-:W-:Y:S01]  /*1200*/  UMOV UR20, 0x95e61961 ;  /* 0x95e6196100147882 */ /* 0x000fe20000000000 */
[----:B------:R-:W-:-:S04]  /*1210*/  UMOV UR21, 0x403e8813 ;  /* 0x403e881300157882 */ /* 0x000fc80000000000 */
[----:B------:R-:W-:Y:S02]  /*1220*/  DFMA R74, R48, UR30, R74 ;  /* 0x0000001e304a7c2b */ /* 0x000fe4000800004a */
[----:B------:R-:W-:Y:S01]  /*1230*/  DFMA R58, R22, UR20, R58 ;  /* 0x00000014163a7c2b */ /* 0x000fe2000800003a */
[----:B------:R-:W-:Y:S01]  /*1240*/  UMOV UR30, 0xc6befaa4 ;  /* 0xc6befaa4001e7882 */ /* 0x000fe20000000000 */
[----:B------:R-:W-:-:S04]  /*1250*/  UMOV UR31, 0x40423eff ;  /* 0x40423eff001f7882 */ /* 0x000fc80000000000 */
[----:B------:R-:W-:Y:S02]  /*1260*/  DFMA R74, R22, -UR30, R74 ;  /* 0x8000001e164a7c2b */ /* 0x000fe4000800004a */
[----:B------:R-:W-:Y:S01]  /*1270*/  DFMA R58, R44, UR24, R58 ;  /* 0x000000182c3a7c2b */ /* 0x000fe2000800003a */
[----:B------:R-:W-:Y:S01]  /*1280*/  UMOV UR24, 0x3dfe5dd2 ;  /* 0x3dfe5dd200187882 */ /* 0x000fe20000000000 */
[----:B------:R-:W-:-:S04]  /*1290*/  UMOV UR25, 0x3fed3199 ;  /* 0x3fed319900197882 */ /* 0x000fc80000000000 */
[----:B------:R-:W-:Y:S02]  /*12a0*/  DFMA R74, R44, UR24, R74 ;  /* 0x000000182c4a7c2b */ /* 0x000fe4000800004a */
[C---:B------:R-:W-:Y:S01]  /*12b0*/  DFMA R58, R46.reuse, -UR28, R58 ;  /* 0x8000001c2e3a7c2b */ /* 0x040fe2000800003a */
[----:B------:R-:W-:Y:S01]  /*12c0*/  UMOV UR28, 0xaa1e77f8 ;  /* 0xaa1e77f8001c7882 */ /* 0x000fe20000000000 */
[----:B------:R-:W-:Y:S01]  /*12d0*/  UMOV UR29, 0x402b5e7f ;  /* 0x402b5e7f001d7882 */ /* 0x000fe20000000000 */
[----:B------:R-:W-:Y:S01]  /*12e0*/  UMOV UR24, 0x95e61960 ;  /* 0x95e6196000187882 */ /* 0x000fe20000000000 */
[----:B------:R-:W-:Y:S02]  /*12f0*/  UMOV UR25, 0x404e8813 ;  /* 0x404e881300197882 */ /* 0x000fe40000000000 */
[----:B------:R-:W-:Y:S02]  /*1300*/  DFMA R74, R46, -UR28, R74 ;  /* 0x8000001c2e4a7c2b */ /* 0x000fe4000800004a */
[----:B------:R-:W-:Y:S01]  /*1310*/  DFMA R58, R6, UR24, R58 ;  /* 0x00000018063a7c2b */ /* 0x000fe2000800003a */
[----:B------:R-:W-:Y:S01]  /*1320*/  UMOV UR30, 0x3dfe5dd0 ;  /* 0x3dfe5dd0001e7882 */ /* 0x000fe20000000000 */
[----:B------:R-:W-:Y:S01]  /*1330*/  UMOV UR31, 0x402d3199 ;  /* 0x402d3199001f7882 */ /* 0x000fe20000000000 */
[----:B------:R-:W-:Y:S01]  /*1340*/  UMOV UR24, 0xfa9cda55 ;  /* 0xfa9cda5500187882 */ /* 0x000fe20000000000 */
[----:B------:R-:W-:-:S02]  /*1350*/  UMOV UR25, 0x40304892 ;  /* 0x4030489200197882 */ /* 0x000fc40000000000 */
[C---:B------:R-:W-:Y:S01]  /*1360*/  DFMA R74, R2.reuse, UR30, R74 ;  /* 0x0000001e024a7c2b */ /* 0x040fe2000800004a */
[----:B------:R-:W-:Y:S01]  /*1370*/  UMOV UR30, 0x57ed4467 ;  /* 0x57ed4467001e7882 */ /* 0x000fe20000000000 */
[----:B------:R-:W-:Y:S01]  /*1380*/  UMOV UR31, 0x3ffe9e60 ;  /* 0x3ffe9e60001f7882 */ /* 0x000fe20000000000 */
[----:B------:R-:W-:Y:S02]  /*1390*/  DFMA R58, R2, -UR24, R58 ;  /* 0x80000018023a7c2b */ /* 0x000fe4000800003a */
[----:B------:R-:W-:Y:S01]  /*13a0*/  DMUL R2, R10, UR30 ;  /* 0x0000001e0a027c28 */ /* 0x000fe20008000000 */
[----:B------:R-:W-:Y:S01]  /*13b0*/  UMOV UR31, 0x3fde9e60 ;  /* 0x3fde9e60001f7882 */ /* 0x000fe20000000000 */
[----:B------:R-:W-:-:S06]  /*13c0*/  UMOV UR32, 0x41f1f34e ;  /* 0x41f1f34e00207882 */ /* 0x000fcc0000000000 */
[----:B------:R-:W-:Y:S01]  /*13d0*/  DFMA R2, R42, UR30, -R2 ;  /* 0x0000001e2a027c2b */ /* 0x000fe20008000802 */
[----:B------:R-:W-:Y:S01]  /*13e0*/  UMOV UR33, 0x4026f6c8 ;  /* 0x4026f6c800217882 */ /* 0x000fe20000000000 */
[----:B------:R-:W-:-:S06]  /*13f0*/  UMOV UR34, 0x36f44ac0 ;  /* 0x36f44ac000227882 */ /* 0x000fcc0000000000 */
[----:B------:R-:W-:Y:S01]  /*1400*/  DFMA R2, R14, -UR32, R2 ;  /* 0x800000200e027c2b */ /* 0x000fe20008000002 */
[----:B------:R-:W-:-:S07]  /*1410*/  UMOV UR35, 0x401322fc ;  /* 0x401322fc00237882 */ /* 0x000fce0000000000 */
        /* <DEDUP_REMOVED lines=17> */
[----:B------:R-:W-:-:S06]  /*1530*/  UMOV UR43, 0x3fe7535e ;  /* 0x3fe7535e002b7882 */ /* 0x000fcc0000000000 */
[----:B------:R-:W-:Y:S01]  /*1540*/  DFMA R10, R42, UR42, -R10 ;  /* 0x0000002a2a0a7c2b */ /* 0x000fe2000800080a */
[----:B------:R-:W-:Y:S01]  /*1550*/  UMOV UR40, 0xd0e82b45 ;  /* 0xd0e82b4500287882 */ /* 0x000fe20000000000 */
[----:B------:R-:W-:Y:S01]  /*1560*/  DFMA R2, R14, UR44, R2 ;  /* 0x0000002c0e027c2b */ /* 0x000fe20008000002 */
[----:B------:R-:W-:-:S05]  /*1570*/  UMOV UR41, 0x4049832e ;  /* 0x4049832e00297882 */ /* 0x000fca0000000000 */
[----:B------:R-:W-:Y:S01]  /*1580*/  DFMA R26, R26, UR40, R10 ;  /* 0x000000281a1a7c2b */ /* 0x000fe2000800000a */
[----:B------:R-:W-:Y:S01]  /*1590*/  UMOV UR40, 0x57ed4467 ;  /* 0x57ed446700287882 */ /* 0x000fe20000000000 */
[----:B------:R-:W-:Y:S02]  /*15a0*/  UMOV UR41, 0x3ffe9e60 ;  /* 0x3ffe9e6000297882 */ /* 0x000fe40000000000 */
[----:B------:R-:W-:Y:S01]  /*15b0*/  DFMA R22, R44, -UR40, R22 ;  /* 0x800000282c167c2b */ /* 0x000fe20008000016 */
[----:B------:R-:W-:Y:S01]  /*15c0*/  UMOV UR40, 0x6880c8f9 ;  /* 0x6880c8f900287882 */ /* 0x000fe20000000000 */
[----:B------:R-:W-:Y:S02]  /*15d0*/  UMOV UR41, 0x405bf28d ;  /* 0x405bf28d00297882 */ /* 0x000fe40000000000 */
[----:B------:R-:W-:Y:S01]  /*15e0*/  DFMA R48, R48, -UR40, R2 ;  /* 0x8000002830307c2b */ /* 0x000fe20008000002 */
[----:B------:R-:W0:Y:S01]  /*15f0*/  LDC.64 R2, c[0x0][0x380] ;  /* 0x0000e000ff027b82 */ /* 0x000e220000000a00 */
[----:B---3--:R-:W-:Y:S01]  /*1600*/  DFMA R58, R40, UR26, R58 ;  /* 0x0000001a283a7c2b */ /* 0x008fe2000800003a */
[----:B------:R-:W-:Y:S01]  /*1610*/  UMOV UR26, 0x3dfe5dd2 ;  /* 0x3dfe5dd2001a7882 */ /* 0x000fe20000000000 */
[----:B------:R-:W-:-:S02]  /*1620*/  UMOV UR27, 0x3fdd3199 ;  /* 0x3fdd3199001b7882 */ /* 0x000fc40000000000 */
[----:B------:R-:W-:Y:S02]  /*1630*/  DFMA R10, R40, UR26, R74 ;  /* 0x0000001a280a7c2b */ /* 0x000fe4000800004a */
[----:B------:R-:W-:Y:S01]  /*1640*/  DFMA R22, R46, UR34, R22 ;  /* 0x000000222e167c2b */ /* 0x000fe20008000016 */
[----:B------:R-:W-:Y:S01]  /*1650*/  UMOV UR34, 0xc4cda32e ;  /* 0xc4cda32e00227882 */ /* 0x000fe20000000000 */
[----:B------:R-:W-:Y:S01]  /*1660*/  UMOV UR35, 0x401dcf85 ;  /* 0x401dcf8500237882 */ /* 0x000fe20000000000 */
[----:B--2---:R-:W-:Y:S02]  /*1670*/  DFMA R14, R36, -UR22, R58 ;  /* 0x80000016240e7c2b */ /* 0x004fe4000800003a */
[----:B------:R-:W-:Y:S01]  /*1680*/  DFMA R48, R44, -UR34, R48 ;  /* 0x800000222c307c2b */ /* 0x000fe20008000030 */
[----:B------:R-:W-:Y:S01]  /*1690*/  UMOV UR22, 0x526e7022 ;  /* 0x526e702200167882 */ /* 0x000fe20000000000 */
[----:B------:R-:W-:Y:S01]  /*16a0*/  UMOV UR23, 0x405cb47a ;  /* 0x405cb47a00177882 */ /* 0x000fe20000000000 */
[----:B------:R-:W-:Y:S01]  /*16b0*/  DFMA R10, R36, -UR28, R10 ;  /* 0x8000001c240a7c2b */ /* 0x000fe2000800000a */
[----:B------:R-:W-:Y:S01]  /*16c0*/  IADD3 R71, PT, PT, R71, R0, RZ ;  /* 0x0000000047477210 */ /* 0x000fe20007ffe0ff */
[----:B------:R-:W-:Y:S01]  /*16d0*/  DFMA R6, R6, -UR22, R22 ;  /* 0x8000001606067c2b */ /* 0x000fe20008000016 */
[----:B------:R-:W-:Y:S01]  /*16e0*/  UMOV UR22, 0x6880c8f9 ;  /* 0x6880c8f900167882 */ /* 0x000fe20000000000 */
[----:B------:R-:W-:Y:S01]  /*16f0*/  UMOV UR23, 0x405bf28d ;  /* 0x405bf28d00177882 */ /* 0x000fe20000000000 */
[----:B----4-:R-:W-:Y:S01]  /*1700*/  DFMA R14, R32, UR20, R14 ;  /* 0x00000014200e7c2b */ /* 0x010fe2000800000e */
[----:B0-----:R-:W-:Y:S01]  /*1710*/  IMAD.WIDE R2, R71, 0x8, R2 ;  /* 0x0000000847027825 */ /* 0x001fe200078e0202 */
[----:B------:R-:W-:Y:S01]  /*1720*/  DFMA R22, R46, UR22, R48 ;  /* 0x000000162e167c2b */ /* 0x000fe20008000030 */
[----:B------:R-:W-:Y:S01]  /*1730*/  UMOV UR20, 0xc6befaa4 ;  /* 0xc6befaa400147882 */ /* 0x000fe20000000000 */
[----:B------:R-:W-:Y:S01]  /*1740*/  UMOV UR21, 0x40423eff ;  /* 0x40423eff00157882 */ /* 0x000fe20000000000 */
[----:B------:R-:W-:Y:S01]  /*1750*/  UMOV UR22, 0x40b9bc37 ;  /* 0x40b9bc3700167882 */ /* 0x000fe20000000000 */
[----:B------:R-:W-:Y:S01]  /*1760*/  UMOV UR23, 0x403468f2 ;  /* 0x403468f200177882 */ /* 0x000fe20000000000 */
[----:B------:R-:W-:-:S02]  /*1770*/  DFMA R10, R32, UR20, R10 ;  /* 0x00000014200a7c2b */ /* 0x000fc4000800000a */
[----:B------:R-:W-:Y:S02]  /*1780*/  DFMA R44, R44, -UR22, R26 ;  /* 0x800000162c2c7c2b */ /* 0x000fe4000800001a */
[----:B------:R-:W-:Y:S01]  /*1790*/  DFMA R26, R40, UR30, R6 ;  /* 0x0000001e281a7c2b */ /* 0x000fe20008000006 */
[C---:B------:R-:W-:Y:S01]  /*17a0*/  IMAD.WIDE R6, R16.reuse, 0x8, R2 ;  /* 0x0000000810067825 */ /* 0x040fe200078e0202 */
[----:B-----5:R-:W-:Y:S01]  /*17b0*/  DFMA R14, R52, -UR24, R14 ;  /* 0x80000018340e7c2b */ /* 0x020fe2000800000e */
[----:B------:R-:W-:Y:S01]  /*17c0*/  UMOV UR20, 0x3dfe5dd0 ;  /* 0x3dfe5dd000147882 */ /* 0x000fe20000000000 */
[----:B------:R-:W-:Y:S01]  /*17d0*/  UMOV UR21, 0x402d3199 ;  /* 0x402d319900157882 */ /* 0x000fe20000000000 */
[----:B------:R-:W-:Y:S02]  /*17e0*/  DMUL R42, R64, UR6 ;  /* 0x00000006402a7c28 */ /* 0x000fe40008000000 */
[----:B------:R-:W-:Y:S01]  /*17f0*/  DFMA R52, R52, -UR20, R10 ;  /* 0x8000001434347c2b */ /* 0x000fe2000800000a */
[----:B------:R-:W-:Y:S01]  /*1800*/  UMOV UR6, 0xaa846684 ;  /* 0xaa84668400067882 */ /* 0x000fe20000000000 */
[----:B------:R-:W-:Y:S01]  /*1810*/  IMAD.WIDE R10, R16, 0x8, R6 ;  /* 0x00000008100a7825 */ /* 0x000fe200078e0206 */
[C---:B------:R-:W-:Y:S01]  /*1820*/  DFMA R22, R40.reuse, UR38, R22 ;  /* 0x0000002628167c2b */ /* 0x040fe20008000016 */
[----:B------:R-:W-:Y:S01]  /*1830*/  UMOV UR7, 0x400da579 ;  /* 0x400da57900077882 */ /* 0x000fe20000000000 */
[----:B------:R-:W-:Y:S01]  /*1840*/  DFMA R40, R40, UR42, R44 ;  /* 0x0000002a28287c2b */ /* 0x000fe2000800002c */
[----:B------:R-:W-:Y:S01]  /*1850*/  UMOV UR20, 0xb0b342ad ;  /* 0xb0b342ad00147882 */ /* 0x000fe20000000000 */
[----:B------:R-:W-:Y:S01]  /*1860*/  UMOV UR21, 0x3ff29c15 ;  /* 0x3ff29c1500157882 */ /* 0x000fe20000000000 */
[----:B------:R-:W-:-:S02]  /*1870*/  DMUL R44, R64, UR6 ;  /* 0x00000006402c7c28 */ /* 0x000fc40008000000 */
[----:B------:R-:W-:Y:S01]  /*1880*/  DFMA R62, R62, UR20, R14 ;  /* 0x000000143e3e7c2b */ /* 0x000fe2000800000e */
[----:B------:R-:W-:Y:S01]  /*1890*/  UMOV UR20, 0xbd80466e ;  /* 0xbd80466e00147882 */ /* 0x000fe20000000000 */
[----:B------:R-:W-:Y:S01]  /*18a0*/  UMOV UR21, 0x400b996a ;  /* 0x400b996a00157882 */ /* 0x000fe20000000000 */
[C---:B------:R-:W-:Y:S01]  /*18b0*/  DFMA R42, R66.reuse, -UR8, -R42 ;  /* 0x80000008422a7c2b */ /* 0x040fe2000800082a */
[C---:B------:R-:W-:Y:S01]  /*18c0*/  IMAD.WIDE R14, R16.reuse, 0x8, R10 ;  /* 0x00000008100e7825 */ /* 0x040fe200078e020a */
[----:B------:R-:W-:Y:S02]  /*18d0*/  DMUL R46, R66, UR20 ;  /* 0x00000014422e7c28 */ /* 0x000fe40008000000 */
[C---:B------:R-:W-:Y:S02]  /*18e0*/  DFMA R26, R36.reuse, -UR32, R26 ;  /* 0x80000020241a7c2b */ /* 0x040fe4000800001a */
[----:B------:R-:W-:Y:S02]  /*18f0*/  DFMA R36, R36, -UR34, R22 ;  /* 0x8000002224247c2b */ /* 0x000fe40008000016 */
[----:B------:R-:W-:Y:S01]  /*1900*/  DFMA R44, R66, UR6, -R44 ;  /* 0x00000006422c7c2b */ /* 0x000fe2000800082c */
[----:B------:R-:W-:Y:S01]  /*1910*/  IMAD.WIDE R22, R16, 0x8, R14 ;  /* 0x0000000810167825 */ /* 0x000fe200078e020e */
[----:B------:R-:W-:Y:S01]  /*1920*/  UMOV UR20, 0x15304f3b ;  /* 0x15304f3b00147882 */ /* 0x000fe20000000000 */
[----:B------:R-:W-:Y:S01]  /*1930*/  UMOV UR21, 0x403f0c98 ;  /* 0x403f0c9800157882 */ /* 0x000fe20000000000 */
[----:B------:R-:W-:-:S02]  /*1940*/  DFMA R42, R34, UR10, R42 ;  /* 0x0000000a222a7c2b */ /* 0x000fc4000800002a */
[----:B------:R-:W-:Y:S01]  /*1950*/  DFMA R46, R64, UR20, -R46 ;  /* 0x00000014402e7c2b */ /* 0x000fe2000800082e */
[----:B------:R-:W-:Y:S01]  /*1960*/  UMOV UR6, 0xe190019 ;  /* 0x0e19001900067882 */ /* 0x000fe20000000000 */
[----:B------:R-:W-:Y:S01]  /*1970*/  DFMA R32, R32, UR36, R26 ;  /* 0x0000002420207c2b */ /* 0x000fe2000800001a */
[----:B------:R-:W-:Y:S01]  /*1980*/  UMOV UR7, 0x4038b490 ;  /* 0x4038b49000077882 */ /* 0x000fe20000000000 */
[C---:B------:R-:W-:Y:S01]  /*1990*/  IMAD.WIDE R26, R16.reuse, 0x8, R22 ;  /* 0x00000008101a7825 */ /* 0x040fe200078e0216 */
[----:B------:R-:W-:Y:S01]  /*19a0*/  DFMA R44, R34, -UR6, R44 ;  /* 0x80000006222c7c2b */ /* 0x000fe2000800002c */
[----:B------:R-:W-:Y:S01]  /*19b0*/  UMOV UR20, 0xbd80466c ;  /* 0xbd80466c00147882 */ /* 0x000fe20000000000 */
[----:B------:R-:W-:Y:S01]  /*19c0*/  UMOV UR21, 0x402b996a ;  /* 0x402b996a00157882 */ /* 0x000fe20000000000 */
[----:B------:R-:W-:Y:S01]  /*19d0*/  DFMA R42, R18, -UR12, R42 ;  /* 0x8000000c122a7c2b */ /* 0x000fe2000800002a */
[----:B------:R-:W-:Y:S01]  /*19e0*/  UMOV UR6, 0x61169a52 ;  /* 0x61169a5200067882 */ /* 0x000fe20000000000 */
[----:B------:R-:W-:Y:S01]  /*19f0*/  UMOV UR7, 0x404e9d6b ;  /* 0x404e9d6b00077882 */ /* 0x000fe20000000000 */
[----:B------:R-:W-:Y:S01]  /*1a00*/  DFMA R46, R34, UR20, R46 ;  /* 0x00000014222e7c2b */ /* 0x000fe2000800002e */
[----:B------:R-:W-:Y:S01]  /*1a10*/  IMAD.WIDE R34, R16, 0x8, R26 ;  /* 0x0000000810227825 */ /* 0x000fe200078e021a */
[----:B------:R-:W-:Y:S01]  /*1a20*/  DMUL R64, R64, UR6 ;  /* 0x0000000640407c28 */ /* 0x000fe20008000000 */
[----:B------:R-:W-:Y:S01]  /*1a30*/  UMOV UR6, 0xa92c012 ;  /* 0x0a92c01200067882 */ /* 0x000fe20000000000 */
[----:B------:R-:W-:-:S02]  /*1a40*/  UMOV UR7, 0x4032876c ;  /* 0x4032876c00077882 */ /* 0x000fc40000000000 */
[----:B------:R-:W-:Y:S01]  /*1a50*/  DFMA R44, R18, -UR6, R44 ;  /* 0x80000006122c7c2b */ /* 0x000fe2000800002c */
[----:B------:R-:W-:Y:S01]  /*1a60*/  UMOV UR6, 0xd444d1 ;  /* 0x00d444d100067882 */ /* 0x000fe20000000000 */
[----:B------:R-:W-:Y:S01]  /*1a70*/  DFMA R48, R20, UR14, R42 ;  /* 0x0000000e14307c2b */ /* 0x000fe2000800002a */
[----:B------:R-:W-:Y:S01]  /*1a80*/  UMOV UR7, 0x4007535e ;  /* 0x4007535e00077882 */ /* 0x000fe20000000000 */
[C---:B------:R-:W-:Y:S01]  /*1a90*/  IMAD.WIDE R42, R16.reuse, 0x8, R34 ;  /* 0x00000008102a7825 */ /* 0x040fe200078e0222 */
[----:B------:R-:W-:Y:S01]  /*1aa0*/  DFMA R66, R66, UR6, -R64 ;  /* 0x0000000642427c2b */ /* 0x000fe20008000840 */
[----:B------:R-:W-:Y:S01]  /*1ab0*/  UMOV UR6, 0xe190019 ;  /* 0x0e19001900067882 */ /* 0x000fe20000000000 */
[----:B------:R-:W-:Y:S02]  /*1ac0*/  UMOV UR7, 0x4048b490 ;  /* 0x4048b49000077882 */ /* 0x000fe40000000000 */
[----:B------:R-:W-:Y:S01]  /*1ad0*/  DFMA R58, R20, UR6, R44 ;  /* 0x00000006143a7c2b */ /* 0x000fe2000800002c */
[----:B------:R-:W-:Y:S01]  /*1ae0*/  IMAD.WIDE R44, R16, 0x8, R42 ;  /* 0x00000008102c7825 */ /* 0x000fe200078e022a */
        /* <DEDUP_REMOVED lines=8> */
[----:B------:R-:W-:Y:S01]  /*1b70*/  UMOV UR6, 0x71ad99ac ;  /* 0x71ad99ac00067882 */ /* 0x000fe20000000000 */
[----:B------:R-:W-:Y:S02]  /*1b80*/  UMOV UR7, 0x4033c3a6 ;  /* 0x4033c3a600077882 */ /* 0x000fe40000000000 */
[----:B------:R-:W-:Y:S01]  /*1b90*/  DFMA R58, R4, UR6, R58 ;  /* 0x00000006043a7c2b */ /* 0x000fe2000800003a */
[----:B------:R-:W-:Y:S01]  /*1ba0*/  UMOV UR6, 0xb6702c04 ;  /* 0xb6702c0400067882 */ /* 0x000fe20000000000 */
[----:B------:R-:W-:Y:S01]  /*1bb0*/  IMAD.WIDE R4, R16, 0x8, R18 ;  /* 0x0000000810047825 */ /* 0x000fe200078e0212 */
[----:B------:R-:W-:Y:S01]  /*1bc0*/  UMOV UR7, 0x40613fe2 ;  /* 0x40613fe200077882 */ /* 0x000fe20000000000 */
[----:B------:R-:W-:-:S02]  /*1bd0*/  DFMA R48, R30, -UR8, R48 ;  /* 0x800000081e307c2b */ /* 0x000fc40008000030 */
[----:B------:R-:W-:Y:S01]  /*1be0*/  DFMA R64, R20, -UR6, R64 ;  /* 0x8000000614407c2b */ /* 0x000fe20008000040 */
[----:B------:R-:W-:Y:S01]  /*1bf0*/  UMOV UR6, 0x3fe34ce5 ;  /* 0x3fe34ce500067882 */ /* 0x000fe20000000000 */
[----:B------:R-:W-:Y:S01]  /*1c00*/  UMOV UR7, 0x40263c1b ;  /* 0x40263c1b00077882 */ /* 0x000fe20000000000 */
[C---:B------:R-:W-:Y:S01]  /*1c10*/  IMAD.WIDE R20, R16.reuse, 0x8, R4 ;  /* 0x0000000810147825 */ /* 0x040fe200078e0204 */
[----:B------:R-:W-:Y:S01]  /*1c20*/  DFMA R58, R30, -UR6, R58 ;  /* 0x800000061e3a7c2b */ /* 0x000fe2000800003a */
[----:B------:R-:W-:Y:S01]  /*1c30*/  UMOV UR6, 0xb6702c05 ;  /* 0xb6702c0500067882 */ /* 0x000fe20000000000 */
[----:B------:R-:W-:Y:S01]  /*1c40*/  UMOV UR7, 0x40313fe2 ;  /* 0x40313fe200077882 */ /* 0x000fe20000000000 */
[----:B------:R-:W-:Y:S02]  /*1c50*/  DFMA R48, R68, UR10, R48 ;  /* 0x0000000a44307c2b */ /* 0x000fe40008000030 */
[C---:B------:R-:W-:Y:S02]  /*1c60*/  DFMA R66, R30.reuse, -UR6, R64 ;  /* 0x800000061e427c2b */ /* 0x040fe40008000040 */
[----:B------:R-:W-:Y:S01]  /*1c70*/  DFMA R46, R30, -UR22, R46 ;  /* 0x800000161e2e7c2b */ /* 0x000fe2000800002e */
[----:B------:R-:W-:Y:S01]  /*1c80*/  UMOV UR6, 0xa92c013 ;  /* 0x0a92c01300067882 */ /* 0x000fe20000000000 */
[----:B------:R-:W-:Y:S01]  /*1c90*/  IMAD.WIDE R30, R16, 0x8, R20 ;  /* 0x00000008101e7825 */ /* 0x000fe200078e0214 */
[----:B------:R-:W-:-:S02]  /*1ca0*/  UMOV UR7, 0x4052876c ;  /* 0x4052876c00077882 */ /* 0x000fc40000000000 */
[----:B------:R-:W-:Y:S01]  /*1cb0*/  DFMA R64, R68, UR6, R58 ;  /* 0x0000000644407c2b */ /* 0x000fe2000800003a */
[----:B------:R-:W-:Y:S01]  /*1cc0*/  UMOV UR6, 0xb6702c05 ;  /* 0xb6702c0500067882 */ /* 0x000fe20000000000 */
[----:B------:R-:W-:Y:S01]  /*1cd0*/  DFMA R58, R60, -UR16, R48 ;  /* 0x800000103c3a7c2b */ /* 0x000fe20008000030 */
[----:B------:R-:W-:Y:S01]  /*1ce0*/  UMOV UR7, 0x40513fe2 ;  /* 0x40513fe200077882 */ /* 0x000fe20000000000 */
[C---:B------:R-:W-:Y:S01]  /*1cf0*/  IMAD.WIDE R48, R16.reuse, 0x8, R30 ;  /* 0x0000000810307825 */ /* 0x040fe200078e021e */
[----:B------:R-:W-:Y:S01]  /*1d00*/  DFMA R68, R68, UR6, R66 ;  /* 0x0000000644447c2b */ /* 0x000fe20008000042 */
[----:B------:R-:W-:Y:S01]  /*1d10*/  UMOV UR6, 0xaa846684 ;  /* 0xaa84668400067882 */ /* 0x000fe20000000000 */
[----:B------:R-:W-:Y:S02]  /*1d20*/  UMOV UR7, 0x404da579 ;  /* 0x404da57900077882 */ /* 0x000fe40000000000 */
[----:B------:R-:W-:Y:S01]  /*1d30*/  DFMA R64, R60, -UR6, R64 ;  /* 0x800000063c407c2b */ /* 0x000fe20008000040 */
[----:B------:R-:W-:Y:S01]  /*1d40*/  STG.E.64 desc[UR4][R2.64], R8 ;  /* 0x0000000802007986 */ /* 0x000fe2000c101b04 */
[----:B------:R-:W-:Y:S01]  /*1d50*/  IMAD.WIDE R60, R16, 0x8, R48 ;  /* 0x00000008103c7825 */ /* 0x000fe200078e0230 */
[----:B------:R-:W-:-:S02]  /*1d60*/  DFMA R58, R72, UR18, R58 ;  /* 0x00000012483a7c2b */ /* 0x000fc4000800003a */
[----:B------:R-:W-:Y:S04]  /*1d70*/  STG.E.64 desc[UR4][R6.64], R24 ;  /* 0x0000001806007986 */ /* 0x000fe8000c101b04 */
[----:B------:R-:W-:Y:S01]  /*1d80*/  STG.E.64 desc[UR4][R10.64], R54 ;  /* 0x000000360a007986 */ /* 0x000fe2000c101b04 */
[----:B------:R-:W-:-:S03]  /*1d90*/  IMAD.WIDE R66, R16, 0x8, R60 ;  /* 0x0000000810427825 */ /* 0x000fc600078e023c */
        /* <DEDUP_REMOVED lines=16> */
.L_x_46:
        /* <DEDUP_REMOVED lines=14> */
.L_x_132:


//--------------------- .text._Z21left_cart2sph_inplaceILi7EEvPdiii --------------------------
	.section	.text._Z21left_cart2sph_inplaceILi7EEvPdiii,"ax",@progbits
	.align	128
.text._Z21left_cart2sph_inplaceILi7EEvPdiii:
        .type           _Z21left_cart2sph_inplaceILi7EEvPdiii,@function
        .size           _Z21left_cart2sph_inplaceILi7EEvPdiii,(.L_x_133 - _Z21left_cart2sph_inplaceILi7EEvPdiii)
        .other          _Z21left_cart2sph_inplaceILi7EEvPdiii,@"STO_CUDA_ENTRY STV_DEFAULT"
_Z21left_cart2sph_inplaceILi7EEvPdiii:
        /* <DEDUP_REMOVED lines=29> */
[C---:B------:R-:W-:Y:S02]  /*01d0*/  IMAD.WIDE R6, R2.reuse, 0x48, R72 ;  /* 0x0000004802067825 */ /* 0x040fe400078e0248 */
[----:B0-----:R-:W2:Y:S02]  /*01e0*/  LDG.E.64 R72, desc[UR6][R72.64] ;  /* 0x0000000648487981 */ /* 0x001ea4000c1e1b00 */
[C---:B------:R-:W-:Y:S02]  /*01f0*/  IMAD.WIDE R8, R2.reuse, 0x68, R6 ;  /* 0x0000006802087825 */ /* 0x040fe400078e0206 */
[----:B------:R-:W3:Y:S04]  /*0200*/  LDG.E.64 R4, desc[UR6][R4.64] ;  /* 0x0000000604047981 */ /* 0x000ee8000c1e1b00 */
[----:B------:R-:W4:Y:S01]  /*0210*/  LDG.E.64 R6, desc[UR6][R6.64] ;  /* 0x0000000606067981 */ /* 0x000f22000c1e1b00 */
[----:B------:R-:W-:-:S03]  /*0220*/  IMAD.WIDE R12, R2, -0xc0, R8 ;  /* 0xffffff40020c7825 */ /* 0x000fc600078e0208 */
[----:B------:R-:W5:Y:S01]  /*0230*/  LDG.E.64 R8, desc[UR6][R8.64] ;  /* 0x0000000608087981 */ /* 0x000f62000c1e1b00 */
[----:B------:R-:W-:-:S04]  /*0240*/  IMAD.WIDE R10, R2, 0x38, R12 ;  /* 0x00000038020a7825 */ /* 0x000fc800078e020c */
[C---:B------:R-:W-:Y:S01]  /*0250*/  IMAD.WIDE R40, R2.reuse, 0x100, RZ ;  /* 0x0000010002287825 */ /* 0x040fe200078e02ff */
[----:B------:R-:W5:Y:S03]  /*0260*/  LDG.E.64 R12, desc[UR6][R12.64] ;  /* 0x000000060c0c7981 */ /* 0x000f66000c1e1b00 */
[C---:B------:R-:W-:Y:S01]  /*0270*/  IMAD.WIDE R16, R2.reuse, 0x58, R10 ;  /* 0x0000005802107825 */ /* 0x040fe200078e020a */
[----:B------:R-:W-:Y:S01]  /*0280*/  UMOV UR10, 0x1f6cab6a ;  /* 0x1f6cab6a000a7882 */ /* 0x000fe20000000000 */
[----:B------:R-:W5:Y:S02]  /*0290*/  LDG.E.64 R10, desc[UR6][R10.64] ;  /* 0x000000060a0a7981 */ /* 0x000f64000c1e1b00 */
[C---:B------:R-:W-:Y:S01]  /*02a0*/  IMAD.WIDE R48, R2.reuse, -0x70, R16 ;  /* 0xffffff9002307825 */ /* 0x040fe200078e0210 */
[----:B------:R-:W-:Y:S01]  /*02b0*/  UMOV UR11, 0x4002c66b ;  /* 0x4002c66b000b7882 */ /* 0x000fe20000000000 */
[----:B------:R-:W5:Y:S02]  /*02c0*/  LDG.E.64 R16, desc[UR6][R16.64] ;  /* 0x0000000610107981 */ /* 0x000f64000c1e1b00 */
[C---:B------:R-:W-:Y:S01]  /*02d0*/  IMAD.WIDE R54, R2.reuse, 0x48, R48 ;  /* 0x0000004802367825 */ /* 0x040fe200078e0230 */
[----:B------:R-:W-:Y:S01]  /*02e0*/  UMOV UR8, 0x5616e25c ;  /* 0x5616e25c00087882 */ /* 0x000fe20000000000 */
[----:B------:R-:W4:Y:S02]  /*02f0*/  LDG.E.64 R48, desc[UR6][R48.64] ;  /* 0x0000000630307981 */ /* 0x000f24000c1e1b00 */
        /* <DEDUP_REMOVED lines=8> */
[----:B------:R-:W5:Y:S02]  /*0380*/  LDG.E.64 R14, desc[UR6][R14.64] ;  /* 0x000000060e0e7981 */ /* 0x000f64000c1e1b00 */
[C---:B------:R-:W-:Y:S01]  /*0390*/  IMAD.WIDE R20, R2.reuse, -0x28, R18 ;  /* 0xffffffd802147825 */ /* 0x040fe200078e0212 */
[----:B------:R-:W-:Y:S01]  /*03a0*/  UMOV UR14, 0xbf4f3418 ;  /* 0xbf4f3418000e7882 */ /* 0x000fe20000000000 */
[----:B------:R-:W5:Y:S04]  /*03b0*/  LDG.E.64 R18, desc[UR6][R18.64] ;  /* 0x0000000612127981 */ /* 0x000f68000c1e1b00 */
[----:B------:R-:W5:Y:S01]  /*03c0*/  LDG.E.64 R52, desc[UR6][R20.64] ;  /* 0x0000000614347981 */ /* 0x000f62000c1e1b00 */
[----:B------:R-:W-:Y:S01]  /*03d0*/  IMAD.WIDE R22, R2, 0x68, R20 ;  /* 0x0000006802167825 */ /* 0x000fe200078e0214 */
[----:B------:R-:W-:-:S02]  /*03e0*/  UMOV UR15, 0x3ff687b3 ;  /* 0x3ff687b3000f7882 */ /* 0x000fc40000000000 */
[----:B------:R-:W5:Y:S04]  /*03f0*/  LDG.E.64 R46, desc[UR6][R46.64] ;  /* 0x000000062e2e7981 */ /* 0x000f68000c1e1b00 */
[----:B------:R-:W5:Y:S01]  /*0400*/  LDG.E.64 R68, desc[UR6][R22.64] ;  /* 0x0000000616447981 */ /* 0x000f62000c1e1b00 */
[----:B------:R-:W-:-:S05]  /*0410*/  IMAD.WIDE R34, R2, -0x30, R22 ;  /* 0xffffffd002227825 */ /* 0x000fca00078e0216 */
[----:B------:R-:W5:Y:S01]  /*0420*/  LDG.E.64 R20, desc[UR6][R34.64] ;  /* 0x0000000622147981 */ /* 0x000f62000c1e1b00 */
[----:B------:R-:W-:-:S03]  /*0430*/  IMAD.WIDE R36, R2, 0x40, R34 ;  /* 0x0000004002247825 */ /* 0x000fc600078e0222 */
[----:B------:R-:W-:Y:S02]  /*0440*/  IADD3 R26, P0, PT, R36, -R40, RZ ;  /* 0x80000028241a7210 */ /* 0x000fe40007f1e0ff */
[----:B------:R0:W5:Y:S02]  /*0450*/  LDG.E.64 R22, desc[UR6][R36.64] ;  /* 0x0000000624167981 */ /* 0x000164000c1e1b00 */
[----:B------:R-:W-:-:S03]  /*0460*/  IADD3.X R27, PT, PT, R37, ~R41, RZ, P0, !PT ;  /* 0x80000029251b7210 */ /* 0x000fc600007fe4ff */
[----:B------:R-:W-:-:S03]  /*0470*/  IMAD.WIDE R38, R2, 0x28, R26 ;  /* 0x0000002802267825 */ /* 0x000fc600078e021a */
[----:B------:R-:W5:Y:S04]  /*0480*/  LDG.E.64 R26, desc[UR6][R26.64] ;  /* 0x000000061a1a7981 */ /* 0x000f68000c1e1b00 */
[----:B------:R1:W5:Y:S01]  /*0490*/  LDG.E.64 R24, desc[UR6][R38.64] ;  /* 0x0000000626187981 */ /* 0x000362000c1e1b00 */
[----:B------:R-:W-:-:S05]  /*04a0*/  IMAD.WIDE R42, R2, 0x10, R38 ;  /* 0x00000010022a7825 */ /* 0x000fca00078e0226 */
[----:B------:R-:W5:Y:S01]  /*04b0*/  LDG.E.64 R28, desc[UR6][R42.64] ;  /* 0x000000062a1c7981 */ /* 0x000f62000c1e1b00 */
[----:B------:R-:W-:-:S05]  /*04c0*/  IMAD.WIDE R50, R2, 0x38, R42 ;  /* 0x0000003802327825 */ /* 0x000fca00078e022a */
[----:B------:R1:W5:Y:S01]  /*04d0*/  LDG.E.64 R30, desc[UR6][R50.64] ;  /* 0x00000006321e7981 */ /* 0x000362000c1e1b00 */
[----:B------:R-:W-:-:S05]  /*04e0*/  IMAD.WIDE R56, R2, 0x10, R50 ;  /* 0x0000001002387825 */ /* 0x000fca00078e0232 */
[----:B------:R-:W5:Y:S01]  /*04f0*/  LDG.E.64 R32, desc[UR6][R56.64] ;  /* 0x0000000638207981 */ /* 0x000f62000c1e1b00 */
[----:B------:R-:W-:-:S05]  /*0500*/  IMAD.WIDE R58, R2, 0x10, R56 ;  /* 0x00000010023a7825 */ /* 0x000fca00078e0238 */
[----:B------:R2:W5:Y:S01]  /*0510*/  LDG.E.64 R34, desc[UR6][R58.64] ;  /* 0x000000063a227981 */ /* 0x000562000c1e1b00 */
[----:B0-----:R-:W-:-:S04]  /*0520*/  IMAD.WIDE R36, R2, 0x48, R58 ;  /* 0x0000004802247825 */ /* 0x001fc800078e023a */
[C---:B-1----:R-:W-:Y:S02]  /*0530*/  IMAD.WIDE R38, R2.reuse, 0x10, R36 ;  /* 0x0000001002267825 */ /* 0x042fe400078e0224 */
[----:B------:R-:W5:Y:S02]  /*0540*/  LDG.E.64 R36, desc[UR6][R36.64] ;  /* 0x0000000624247981 */ /* 0x000f64000c1e1b00 */
[C---:B------:R-:W-:Y:S02]  /*0550*/  IMAD.WIDE R62, R2.reuse, 0x10, R38 ;  /* 0x00000010023e7825 */ /* 0x040fe400078e0226 */
[----:B------:R-:W5:Y:S02]  /*0560*/  LDG.E.64 R38, desc[UR6][R38.64] ;  /* 0x0000000626267981 */ /* 0x000f64000c1e1b00 */
[----:B------:R-:W-:-:S03]  /*0570*/  IMAD.WIDE R44, R2, 0x10, R62 ;  /* 0x00000010022c7825 */ /* 0x000fc600078e023e */
[----:B------:R-:W-:-:S04]  /*0580*/  IADD3 R50, P0, PT, -R40, R44, RZ ;  /* 0x0000002c28327210 */ /* 0x000fc80007f1e1ff */
[----:B------:R-:W-:Y:S02]  /*0590*/  IADD3.X R51, PT, PT, ~R41, R45, RZ, P0, !PT ;  /* 0x0000002d29337210 */ /* 0x000fe400007fe5ff */
[----:B------:R-:W5:Y:S04]  /*05a0*/  LDG.E.64 R40, desc[UR6][R62.64] ;  /* 0x000000063e287981 */ /* 0x000f68000c1e1b00 */
[----:B------:R-:W5:Y:S01]  /*05b0*/  LDG.E.64 R44, desc[UR6][R44.64] ;  /* 0x000000062c2c7981 */ /* 0x000f62000c1e1b00 */
        /* <DEDUP_REMOVED lines=9> */
[----:B--2---:R-:W-:-:S02]  /*0650*/  DMUL R42, R72, UR10 ;  /* 0x0000000a482a7c28 */ /* 0x004fc40008000000 */
[----:B------:R-:W-:Y:S01]  /*0660*/  DMUL R58, R72, UR8 ;  /* 0x00000008483a7c28 */ /* 0x000fe20008000000 */
[----:B------:R-:W-:Y:S01]  /*0670*/  UMOV UR10, 0x1d73d879 ;  /* 0x1d73d879000a7882 */ /* 0x000fe20000000000 */
[----:B---3--:R-:W-:Y:S01]  /*0680*/  DMUL R56, R4, UR12 ;  /* 0x0000000c04387c28 */ /* 0x008fe20008000000 */
[----:B------:R-:W-:-:S03]  /*0690*/  UMOV UR11, 0x3fdce7f7 ;  /* 0x3fdce7f7000b7882 */ /* 0x000fc60000000000 */
[C---:B------:R-:W-:Y:S02]  /*06a0*/  DFMA R60, R4.reuse, UR14, R42 ;  /* 0x0000000e043c7c2b */ /* 0x040fe4000800002a */
[----:B------:R-:W-:Y:S01]  /*06b0*/  DFMA R58, R4, -UR10, -R58 ;  /* 0x8000000a043a7c2b */ /* 0x000fe2000800083a */
[----:B------:R0:W2:Y:S01]  /*06c0*/  LDG.E.64 R42, desc[UR6][R50.64] ;  /* 0x00000006322a7981 */ /* 0x0000a2000c1e1b00 */
[----:B------:R-:W-:Y:S01]  /*06d0*/  UMOV UR14, 0xaf23011e ;  /* 0xaf23011e000e7882 */ /* 0x000fe20000000000 */
[----:B------:R-:W-:Y:S01]  /*06e0*/  DFMA R56, R72, UR12, -R56 ;  /* 0x0000000c48387c2b */ /* 0x000fe20008000838 */
[----:B------:R-:W-:Y:S01]  /*06f0*/  UMOV UR15, 0x403c29a0 ;  /* 0x403c29a0000f7882 */ /* 0x000fe20000000000 */
[----:B------:R-:W-:Y:S01]  /*0700*/  UMOV UR12, 0x5616e25b ;  /* 0x5616e25b000c7882 */ /* 0x000fe20000000000 */
[----:B------:R-:W-:Y:S01]  /*0710*/  UMOV UR13, 0x4025adf9 ;  /* 0x4025adf9000d7882 */ /* 0x000fe20000000000 */
[C---:B----4-:R-:W-:Y:S02]  /*0720*/  DFMA R60, R48.reuse, -UR14, R60 ;  /* 0x8000000e303c7c2b */ /* 0x050fe4000800003c */
[----:B------:R-:W-:Y:S01]  /*0730*/  DFMA R58, R48, UR12, R58 ;  /* 0x0000000c303a7c2b */ /* 0x000fe2000800003a */
[----:B------:R-:W-:Y:S01]  /*0740*/  UMOV UR14, 0x14ff4e50 ;  /* 0x14ff4e50000e7882 */ /* 0x000fe20000000000 */
[----:B------:R-:W-:-:S02]  /*0750*/  UMOV UR15, 0x403f228b ;  /* 0x403f228b000f7882 */ /* 0x000fc40000000000 */
[----:B------:R-:W-:Y:S01]  /*0760*/  DFMA R56, R48, UR14, R56 ;  /* 0x0000000e30387c2b */ /* 0x000fe20008000038 */
[----:B------:R-:W-:Y:S01]  /*0770*/  UMOV UR14, 0x5616e25c ;  /* 0x5616e25c000e7882 */ /* 0x000fe20000000000 */
[----:B------:R-:W-:Y:S01]  /*0780*/  UMOV UR15, 0x3ff5adf9 ;  /* 0x3ff5adf9000f7882 */ /* 0x000fe20000000000 */
[C---:B------:R-:W-:Y:S01]  /*0790*/  DFMA R60, R6.reuse, UR16, R60 ;  /* 0x00000010063c7c2b */ /* 0x040fe2000800003c */
[----:B------:R-:W3:Y:S01]  /*07a0*/  LDG.E.64 R48, desc[UR6][R64.64] ;  /* 0x0000000640307981 */ /* 0x000ee2000c1e1b00 */
[C---:B0-----:R-:W-:Y:S01]  /*07b0*/  DFMA R50, R6.reuse, -UR14, R58 ;  /* 0x8000000e06327c2b */ /* 0x041fe2000800003a */
[----:B------:R-:W-:Y:S01]  /*07c0*/  UMOV UR16, 0x72ff9564 ;  /* 0x72ff956400107882 */ /* 0x000fe20000000000 */
[----:B------:R-:W-:Y:S02]  /*07d0*/  UMOV UR17, 0x4012ae53 ;  /* 0x4012ae5300117882 */ /* 0x000fe40000000000 */
[----:B------:R-:W-:Y:S01]  /*07e0*/  DFMA R58, R6, UR16, R56 ;  /* 0x00000010063a7c2b */ /* 0x000fe20008000038 */
[----:B------:R-:W-:Y:S01]  /*07f0*/  UMOV UR16, 0x5616e25b ;  /* 0x5616e25b00107882 */ /* 0x000fe20000000000 */
[----:B------:R-:W-:Y:S01]  /*0800*/  IMAD.WIDE R56, R2, 0x28, R64 ;  /* 0x0000002802387825 */ /* 0x000fe200078e0240 */
[----:B------:R-:W-:Y:S01]  /*0810*/  UMOV UR17, 0x4035adf9 ;  /* 0x4035adf900117882 */ /* 0x000fe20000000000 */
[----:B-----5:R-:W-:-:S02]  /*0820*/  DFMA R62, R54, -UR18, R60 ;  /* 0x80000012363e7c2b */ /* 0x020fc4000800003c */
[C---:B------:R-:W-:Y:S01]  /*0830*/  DFMA R60, R54.reuse, UR16, R50 ;  /* 0x00000010363c7c2b */ /* 0x040fe20008000032 */
[----:B------:R-:W-:Y:S01]  /*0840*/  UMOV UR18, 0x14ff4e50 ;  /* 0x14ff4e5000127882 */ /* 0x000fe20000000000 */
[----:B------:R0:W4:Y:S01]  /*0850*/  LDG.E.64 R50, desc[UR6][R56.64] ;  /* 0x0000000638327981 */ /* 0x000122000c1e1b00 */
[----:B------:R-:W-:Y:S01]  /*0860*/  UMOV UR19, 0x404f228b ;  /* 0x404f228b00137882 */ /* 0x000fe20000000000 */
[C---:B------:R-:W-:Y:S01]  /*0870*/  IMAD.WIDE R76, R2.reuse, 0x10, R56 ;  /* 0x00000010024c7825 */ /* 0x040fe200078e0238 */
[----:B------:R-:W-:Y:S01]  /*0880*/  DFMA R54, R54, -UR18, R58 ;  /* 0x8000001236367c2b */ /* 0x000fe2000800003a */
[----:B------:R-:W-:Y:S01]  /*0890*/  UMOV UR18, 0x5616e25b ;  /* 0x5616e25b00127882 */ /* 0x000fe20000000000 */
[----:B------:R-:W-:Y:S01]  /*08a0*/  UMOV UR19, 0x4035adf9 ;  /* 0x4035adf900137882 */ /* 0x000fe20000000000 */
[C---:B------:R-:W-:Y:S02]  /*08b0*/  DFMA R66, R52.reuse, UR20, R62 ;  /* 0x0000001434427c2b */ /* 0x040fe4000800003e */
[----:B------:R-:W-:Y:S01]  /*08c0*/  DFMA R58, R52, -UR18, R60 ;  /* 0x80000012343a7c2b */ /* 0x000fe2000800003c */
[----:B------:R1:W5:Y:S01]  /*08d0*/  LDG.E.64 R52, desc[UR6][R76.64] ;  /* 0x000000064c347981 */ /* 0x000362000c1e1b00 */
[----:B------:R-:W-:Y:S01]  /*08e0*/  IMAD.WIDE R62, R2, 0x10, R76 ;  /* 0x00000010023e7825 */ /* 0x000fe200078e024c */
[----:B------:R-:W-:Y:S01]  /*08f0*/  UMOV UR20, 0xd7ffa13c ;  /* 0xd7ffa13c00147882 */ /* 0x000fe20000000000 */
[----:B------:R-:W-:-:S02]  /*0900*/  UMOV UR21, 0x3fe09af4 ;  /* 0x3fe09af400157882 */ /* 0x000fc40000000000 */
[C---:B------:R-:W-:Y:S02]  /*0910*/  DFMA R66, R8.reuse, -UR22, R66 ;  /* 0x8000001608427c2b */ /* 0x040fe40008000042 */
[C---:B0-----:R-:W-:Y:S02]  /*0920*/  DFMA R56, R8.reuse, -UR20, R54 ;  /* 0x8000001408387c2b */ /* 0x041fe40008000036 */
[----:B------:R-:W-:Y:S01]  /*0930*/  DFMA R58, R8, -UR10, R58 ;  /* 0x8000000a083a7c2b */ /* 0x000fe2000800003a */
[----:B------:R-:W5:Y:S01]  /*0940*/  LDG.E.64 R54, desc[UR6][R62.64] ;  /* 0x000000063e367981 */ /* 0x000f62000c1e1b00 */
[----:B------:R-:W-:Y:S01]  /*0950*/  IMAD.WIDE R74, R2, 0x38, R62 ;  /* 0x00000038024a7825 */ /* 0x000fe200078e023e */
[----:B------:R-:W-:Y:S01]  /*0960*/  UMOV UR20, 0x43ff71da ;  /* 0x43ff71da00147882 */ /* 0x000fe20000000000 */
[----:B------:R-:W-:Y:S01]  /*0970*/  UMOV UR21, 0x4018e86f ;  /* 0x4018e86f00157882 */ /* 0x000fe20000000000 */
[----:B------:R-:W-:Y:S01]  /*0980*/  UMOV UR22, 0x1f6cab69 ;  /* 0x1f6cab6900167882 */ /* 0x000fe20000000000 */
[----:B------:R-:W-:Y:S01]  /*0990*/  UMOV UR23, 0x4022c66b ;  /* 0x4022c66b00177882 */ /* 0x000fe20000000000 */
[----:B------:R-:W-:-:S02]  /*09a0*/  DFMA R56, R70, UR20, R56 ;  /* 0x0000001446387c2b */ /* 0x000fc40008000038 */
[C---:B------:R-:W-:Y:S02]  /*09b0*/  DFMA R66, R70.reuse, UR22, R66 ;  /* 0x0000001646427c2b */ /* 0x040fe40008000042 */
[----:B------:R-:W-:Y:S01]  /*09c0*/  DFMA R70, R70, UR12, R58 ;  /* 0x0000000c46467c2b */ /* 0x000fe2000800003a */
[----:B------:R-:W5:Y:S01]  /*09d0*/  LDG.E.64 R58, desc[UR6][R74.64] ;  /* 0x000000064a3a7981 */ /* 0x000f62000c1e1b00 */
[----:B-1----:R-:W-:-:S05]  /*09e0*/  IMAD.WIDE R76, R2, 0x10, R74 ;  /* 0x00000010024c7825 */ /* 0x002fca00078e024a */
[----:B------:R0:W5:Y:S02]  /*09f0*/  LDG.E.64 R60, desc[UR6][R76.64] ;  /* 0x000000064c3c7981 */ /* 0x000164000c1e1b00 */
[----:B0-----:R-:W-:-:S05]  /*0a00*/  IMAD.WIDE R76, R2, 0x10, R76 ;  /* 0x00000010024c7825 */ /* 0x001fca00078e024c */
[----:B------:R-:W5:Y:S01]  /*0a10*/  LDG.E.64 R62, desc[UR6][R76.64] ;  /* 0x000000064c3e7981 */ /* 0x000f62000c1e1b00 */
[----:B------:R-:W-:-:S06]  /*0a20*/  IMAD.WIDE R64, R2, 0x10, R76 ;  /* 0x0000001002407825 */ /* 0x000fcc00078e024c */
[----:B------:R-:W5:Y:S01]  /*0a30*/  LDG.E.64 R64, desc[UR6][R64.64] ;  /* 0x0000000640407981 */ /* 0x000f62000c1e1b00 */
[----:B------:R-:W-:Y:S01]  /*0a40*/  UMOV UR20, 0xd490e48d ;  /* 0xd490e48d00147882 */ /* 0x000fe20000000000 */
[----:B------:R-:W-:Y:S02]  /*0a50*/  UMOV UR21, 0x4029088e ;  /* 0x4029088e00157882 */ /* 0x000fe40000000000 */
[C---:B------:R-:W-:Y:S01]  /*0a60*/  DFMA R66, R68.reuse, -UR20, R66 ;  /* 0x8000001444427c2b */ /* 0x040fe20008000042 */
[----:B------:R-:W-:Y:S01]  /*0a70*/  UMOV UR20, 0x5a17b8bd ;  /* 0x5a17b8bd00147882 */ /* 0x000fe20000000000 */
[----:B------:R-:W-:Y:S01]  /*0a80*/  UMOV UR21, 0x402a8d4d ;  /* 0x402a8d4d00157882 */ /* 0x000fe20000000000 */
[----:B------:R-:W-:Y:S02]  /*0a90*/  DFMA R68, R68, -UR18, R70 ;  /* 0x8000001244447c2b */ /* 0x000fe40008000046 */
[----:B------:R-:W-:Y:S01]  /*0aa0*/  DMUL R70, R10, UR20 ;  /* 0x000000140a467c28 */ /* 0x000fe20008000000 */
[----:B------:R-:W-:Y:S01]  /*0ab0*/  UMOV UR21, 0x401a8d4d ;  /* 0x401a8d4d00157882 */ /* 0x000fe20000000000 */
[----:B------:R-:W-:-:S06]  /*0ac0*/  UMOV UR24, 0xe6ba7b28 ;  /* 0xe6ba7b2800187882 */ /* 0x000fcc0000000000 */
[----:B------:R-:W-:Y:S01]  /*0ad0*/  DFMA R70, R12, UR20, R70 ;  /* 0x000000140c467c2b */ /* 0x000fe20008000046 */
[----:B------:R-:W-:-:S07]  /*0ae0*/  UMOV UR25, 0x4041b388 ;  /* 0x4041b38800197882 */ /* 0x000fce0000000000 */
[----:B------:R-:W-:Y:S01]  /*0af0*/  DFMA R70, R14, -UR24, R70 ;  /* 0x800000180e467c2b */ /* 0x000fe20008000046 */
[----:B------:R-:W-:Y:S01]  /*0b00*/  UMOV UR22, 0x96e00281 ;  /* 0x96e0028100167882 */ /* 0x000fe20000000000 */
[----:B------:R-:W-:-:S06]  /*0b10*/  UMOV UR23, 0x4038c02d ;  /* 0x4038c02d00177882 */ /* 0x000fcc0000000000 */
[----:B------:R-:W-:Y:S02]  /*0b20*/  DFMA R70, R16, UR20, R70 ;  /* 0x0000001410467c2b */ /* 0x000fe40008000046 */
[----:B------:R-:W-:Y:S01]  /*0b30*/  DMUL R72, R72, UR22 ;  /* 0x0000001648487c28 */ /* 0x000fe20008000000 */
[----:B------:R-:W-:Y:S01]  /*0b40*/  UMOV UR20, 0x45800201 ;  /* 0x4580020100147882 */ /* 0x000fe20000000000 */
[----:B------:R-:W-:-:S04]  /*0b50*/  UMOV UR21, 0x4013ccf1 ;  /* 0x4013ccf100157882 */ /* 0x000fc80000000000 */
[----:B------:R-:W-:Y:S01]  /*0b60*/  DFMA R70, R18, -UR24, R70 ;  /* 0x8000001812467c2b */ /* 0x000fe20008000046 */
[----:B------:R-:W-:Y:S01]  /*0b70*/  UMOV UR24, 0xea8696ca ;  /* 0xea8696ca00187882 */ /* 0x000fe20000000000 */
[----:B------:R-:W-:Y:S01]  /*0b80*/  UMOV UR25, 0x401cadec ;  /* 0x401cadec00197882 */ /* 0x000fe20000000000 */
[----:B------:R-:W-:Y:S01]  /*0b90*/  DFMA R72, R4, UR20, -R72 ;  /* 0x0000001404487c2b */ /* 0x000fe20008000848 */
[----:B------:R-:W-:Y:S01]  /*0ba0*/  UMOV UR20, 0x7b462d64 ;  /* 0x7b462d6400147882 */ /* 0x000fe20000000000 */
[----:B------:R-:W-:Y:S01]  /*0bb0*/  UMOV UR21, 0x40353dd7 ;  /* 0x40353dd700157882 */ /* 0x000fe20000000000 */
[----:B------:R-:W-:Y:S02]  /*0bc0*/  DMUL R4, R24, UR24 ;  /* 0x0000001818047c28 */ /* 0x000fe40008000000 */
        /* <DEDUP_REMOVED lines=9> */
[----:B------:R-:W-:Y:S01]  /*0c60*/  DFMA R4, R26, -UR28, -R4 ;  /* 0x8000001c1a047c2b */ /* 0x000fe20008000804 */
[----:B------:R-:W-:Y:S01]  /*0c70*/  UMOV UR30, 0xea8696c9 ;  /* 0xea8696c9001e7882 */ /* 0x000fe20000000000 */
[----:B------:R-:W-:-:S04]  /*0c80*/  UMOV UR31, 0x402cadec ;  /* 0x402cadec001f7882 */ /* 0x000fc80000000000 */
[----:B------:R-:W-:Y:S02]  /*0c90*/  DFMA R68, R26, UR26, R68 ;  /* 0x0000001a1a447c2b */ /* 0x000fe40008000044 */
[C---:B------:R-:W-:Y:S01]  /*0ca0*/  DFMA R4, R28.reuse, UR30, R4 ;  /* 0x0000001e1c047c2b */ /* 0x040fe20008000004 */
[----:B------:R-:W-:Y:S01]  /*0cb0*/  UMOV UR32, 0xe6ba7b28 ;  /* 0xe6ba7b2800207882 */ /* 0x000fe20000000000 */
[----:B------:R-:W-:Y:S01]  /*0cc0*/  UMOV UR33, 0x4031b388 ;  /* 0x4031b38800217882 */ /* 0x000fe20000000000 */
[----:B------:R-:W-:Y:S01]  /*0cd0*/  UMOV UR26, 0xea8696ca ;  /* 0xea8696ca001a7882 */ /* 0x000fe20000000000 */
[----:B------:R-:W-:Y:S02]  /*0ce0*/  UMOV UR27, 0x401cadec ;  /* 0x401cadec001b7882 */ /* 0x000fe40000000000 */
[----:B------:R-:W-:Y:S02]  /*0cf0*/  DFMA R68, R28, -UR32, R68 ;  /* 0x800000201c447c2b */ /* 0x000fe40008000044 */
[C---:B------:R-:W-:Y:S01]  /*0d00*/  DFMA R4, R30.reuse, -UR26, R4 ;  /* 0x8000001a1e047c2b */ /* 0x040fe20008000004 */
        /* <DEDUP_REMOVED lines=16> */
[----:B------:R-:W-:-:S02]  /*0e10*/  DFMA R34, R34, -UR32, R6 ;  /* 0x8000002022227c2b */ /* 0x000fc40008000006 */
[----:B------:R-:W-:Y:S01]  /*0e20*/  DMUL R6, R10, -UR26 ;  /* 0x8000001a0a067c28 */ /* 0x000fe20008000000 */
[----:B------:R-:W-:Y:S01]  /*0e30*/  UMOV UR26, 0x43ff71da ;  /* 0x43ff71da001a7882 */ /* 0x000fe20000000000 */
[----:B------:R-:W-:Y:S02]  /*0e40*/  UMOV UR27, 0x4008e86f ;  /* 0x4008e86f001b7882 */ /* 0x000fe40000000000 */
[----:B------:R-:W-:Y:S01]  /*0e50*/  DMUL R10, R26, UR26 ;  /* 0x0000001a1a0a7c28 */ /* 0x000fe20008000000 */
[----:B------:R-:W-:Y:S01]  /*0e60*/  UMOV UR26, 0x229b4cd5 ;  /* 0x229b4cd5001a7882 */ /* 0x000fe20000000000 */
[----:B------:R-:W-:Y:S01]  /*0e70*/  UMOV UR27, 0x402fc064 ;  /* 0x402fc064001b7882 */ /* 0x000fe20000000000 */
[----:B------:R-:W-:Y:S01]  /*0e80*/  UMOV UR42, 0x43ff71da ;  /* 0x43ff71da002a7882 */ /* 0x000fe20000000000 */
[----:B------:R-:W-:Y:S01]  /*0e90*/  UMOV UR43, 0x4028e86f ;  /* 0x4028e86f002b7882 */ /* 0x000fe20000000000 */
[C---:B------:R-:W-:Y:S02]  /*0ea0*/  DFMA R6, R12.reuse, UR26, R6 ;  /* 0x0000001a0c067c2b */ /* 0x040fe40008000006 */
[----:B------:R-:W-:Y:S01]  /*0eb0*/  DMUL R12, R12, UR42 ;  /* 0x0000002a0c0c7c28 */ /* 0x000fe20008000000 */
[----:B------:R-:W-:Y:S01]  /*0ec0*/  UMOV UR36, 0x14ff4e50 ;  /* 0x14ff4e5000247882 */ /* 0x000fe20000000000 */
[----:B------:R-:W-:Y:S01]  /*0ed0*/  UMOV UR37, 0x402f228b ;  /* 0x402f228b00257882 */ /* 0x000fe20000000000 */
[----:B------:R-:W-:Y:S01]  /*0ee0*/  UMOV UR38, 0xdff898b ;  /* 0x0dff898b00267882 */ /* 0x000fe20000000000 */
[----:B------:R-:W-:Y:S01]  /*0ef0*/  UMOV UR39, 0x4044c1b2 ;  /* 0x4044c1b200277882 */ /* 0x000fe20000000000 */
[----:B------:R-:W-:-:S03]  /*0f00*/  DFMA R10, R24, UR36, -R10 ;  /* 0x00000024180a7c2b */ /* 0x000fc6000800080a */
[----:B------:R-:W-:Y:S01]  /*0f10*/  DFMA R12, R14, UR38, -R12 ;  /* 0x000000260e0c7c2b */ /* 0x000fe2000800080c */
[----:B------:R-:W-:Y:S01]  /*0f20*/  UMOV UR39, 0x4024c1b2 ;  /* 0x4024c1b200277882 */ /* 0x000fe20000000000 */
[----:B------:R-:W-:Y:S01]  /*0f30*/  UMOV UR40, 0x95a11005 ;  /* 0x95a1100500287882 */ /* 0x000fe20000000000 */
[----:B------:R-:W-:Y:S02]  /*0f40*/  UMOV UR41, 0x4043d83e ;  /* 0x4043d83e00297882 */ /* 0x000fe40000000000 */
[----:B------:R-:W-:Y:S02]  /*0f50*/  DFMA R28, R28, UR38, R10 ;  /* 0x000000261c1c7c2b */ /* 0x000fe4000800000a */
[----:B------:R-:W-:Y:S02]  /*0f60*/  DMUL R24, R24, UR40 ;  /* 0x0000002818187c28 */ /* 0x000fe40008000000 */
[C---:B------:R-:W-:Y:S02]  /*0f70*/  DFMA R12, R16.reuse, UR42, R12 ;  /* 0x0000002a100c7c2b */ /* 0x040fe4000800000c */
[----:B------:R-:W-:Y:S01]  /*0f80*/  DFMA R16, R16, UR26, R6 ;  /* 0x0000001a10107c2b */ /* 0x000fe20008000006 */
[----:B------:R-:W0:Y:S01]  /*0f90*/  LDC.64 R6, c[0x0][0x380] ;  /* 0x0000e000ff067b82 */ /* 0x000e220000000a00 */
[----:B------:R-:W-:Y:S01]  /*0fa0*/  UMOV UR26, 0x6c67888e ;  /* 0x6c67888e001a7882 */ /* 0x000fe20000000000 */
[----:B------:R-:W-:Y:S01]  /*0fb0*/  UMOV UR27, 0x40052aed ;  /* 0x40052aed001b7882 */ /* 0x000fe20000000000 */
[----:B------:R-:W-:-:S02]  /*0fc0*/  DFMA R28, R30, UR36, R28 ;  /* 0x000000241e1c7c2b */ /* 0x000fc4000800001c */
[----:B------:R-:W-:Y:S02]  /*0fd0*/  DFMA R34, R36, -UR28, R34 ;  /* 0x8000001c24227c2b */ /* 0x000fe40008000022 */
[----:B------:R-:W-:Y:S01]  /*0fe0*/  DFMA R24, R26, UR26, -R24 ;  /* 0x0000001a1a187c2b */ /* 0x000fe20008000818 */
[----:B------:R-:W-:Y:S01]  /*0ff0*/  UMOV UR26, 0xdff898b ;  /* 0x0dff898b001a7882 */ /* 0x000fe20000000000 */
[----:B------:R-:W-:Y:S01]  /*1000*/  DFMA R4, R36, -UR34, R4 ;  /* 0x8000002224047c2b */ /* 0x000fe20008000004 */
[----:B------:R-:W-:Y:S01]  /*1010*/  UMOV UR27, 0x4044c1b2 ;  /* 0x4044c1b2001b7882 */ /* 0x000fe20000000000 */
[----:B------:R-:W-:Y:S01]  /*1020*/  UMOV UR37, 0x404f228b ;  /* 0x404f228b00257882 */ /* 0x000fe20000000000 */
[----:B------:R-:W-:Y:S02]  /*1030*/  DFMA R18, R18, -UR26, R12 ;  /* 0x8000001a12127c2b */ /* 0x000fe4000800000c */
[----:B------:R-:W-:Y:S02]  /*1040*/  DFMA R12, R32, -UR36, R28 ;  /* 0x80000024200c7c2b */ /* 0x000fe4000800001c */
[----:B------:R-:W-:Y:S01]  /*1050*/  DFMA R34, R38, UR30, R34 ;  /* 0x0000001e26227c2b */ /* 0x000fe20008000022 */
[----:B------:R-:W-:Y:S01]  /*1060*/  UMOV UR26, 0xe6ba7b28 ;  /* 0xe6ba7b28001a7882 */ /* 0x000fe20000000000 */
[----:B------:R-:W-:Y:S01]  /*1070*/  DFMA R24, R30, UR40, R24 ;  /* 0x000000281e187c2b */ /* 0x000fe20008000018 */
[----:B------:R-:W-:Y:S01]  /*1080*/  UMOV UR27, 0x4031b388 ;  /* 0x4031b388001b7882 */ /* 0x000fe20000000000 */
[----:B------:R-:W-:Y:S01]  /*1090*/  IADD3 R3, PT, PT, R3, R0, RZ ;  /* 0x0000000003037210 */ /* 0x000fe20007ffe0ff */
[----:B------:R-:W-:Y:S01]  /*10a0*/  DFMA R4, R38, UR26, R4 ;  /* 0x0000001a26047c2b */ /* 0x000fe20008000004 */
[----:B------:R-:W-:Y:S01]  /*10b0*/  UMOV UR28, 0x43ff71da ;  /* 0x43ff71da001c7882 */ /* 0x000fe20000000000 */
[----:B------:R-:W-:Y:S01]  /*10c0*/  UMOV UR29, 0x4008e86f ;  /* 0x4008e86f001d7882 */ /* 0x000fe20000000000 */
[----:B------:R-:W-:Y:S01]  /*10d0*/  UMOV UR26, 0x6c67888e ;  /* 0x6c67888e001a7882 */ /* 0x000fe20000000000 */
[----:B------:R-:W-:Y:S01]  /*10e0*/  UMOV UR27, 0x40052aed ;  /* 0x40052aed001b7882 */ /* 0x000fe20000000000 */
[----:B------:R-:W-:-:S02]  /*10f0*/  DFMA R12, R36, -UR28, R12 ;  /* 0x8000001c240c7c2b */ /* 0x000fc4000800000c */
[----:B------:R-:W-:Y:S01]  /*1100*/  DFMA R34, R40, -UR32, R34 ;  /* 0x8000002028227c2b */ /* 0x000fe20008000022 */
[----:B0-----:R-:W-:Y:S01]  /*1110*/  IMAD.WIDE R6, R3, 0x8, R6 ;  /* 0x0000000803067825 */ /* 0x001fe200078e0206 */
[----:B------:R-:W-:Y:S01]  /*1120*/  DFMA R36, R36, -UR26, R24 ;  /* 0x8000001a24247c2b */ /* 0x000fe20008000018 */
[----:B------:R-:W-:Y:S01]  /*1130*/  UMOV UR26, 0x7b462d64 ;  /* 0x7b462d64001a7882 */ /* 0x000fe20000000000 */
[----:B------:R-:W-:Y:S02]  /*1140*/  UMOV UR27, 0x40253dd7 ;  /* 0x40253dd7001b7882 */ /* 0x000fe40000000000 */
[----:B------:R-:W-:Y:S01]  /*1150*/  DFMA R40, R40, -UR26, R4 ;  /* 0x8000001a28287c2b */ /* 0x000fe20008000004 */
[----:B------:R-:W-:Y:S01]  /*1160*/  UMOV UR26, 0xff144576 ;  /* 0xff144576001a7882 */ /* 0x000fe20000000000 */
[----:B------:R-:W-:Y:S01]  /*1170*/  UMOV UR27, 0x3fde0a44 ;  /* 0x3fde0a44001b7882 */ /* 0x000fe20000000000 */
[----:B------:R-:W-:Y:S01]  /*1180*/  IMAD.WIDE R4, R2, 0x8, R6 ;  /* 0x0000000802047825 */ /* 0x000fe200078e0206 */
[----:B------:R-:W-:-:S02]  /*1190*/  DFMA R38, R38, UR38, R12 ;  /* 0x0000002626267c2b */ /* 0x000fc4000800000c */
[C---:B--2---:R-:W-:Y:S01]  /*11a0*/  DMUL R10, R42.reuse, UR8 ;  /* 0x000000082a0a7c28 */ /* 0x044fe20008000000 */
[----:B------:R-:W-:Y:S01]  /*11b0*/  UMOV UR8, 0x102b0693 ;  /* 0x102b069300087882 */ /* 0x000fe20000000000 */
[----:B------:R-:W-:Y:S01]  /*11c0*/  UMOV UR9, 0x3ff17b14 ;  /* 0x3ff17b1400097882 */ /* 0x000fe20000000000 */
[----:B------:R-:W-:Y:S02]  /*11d0*/  DMUL R24, R42, UR26 ;  /* 0x0000001a2a187c28 */ /* 0x000fe40008000000 */
[----:B------:R-:W-:Y:S01]  /*11e0*/  DFMA R44, R44, UR8, R34 ;  /* 0x000000082c2c7c2b */ /* 0x000fe20008000022 */
[----:B------:R-:W-:Y:S01]  /*11f0*/  UMOV UR8, 0xd7ffa13c ;  /* 0xd7ffa13c00087882 */ /* 0x000fe20000000000 */
[----:B------:R-:W-:Y:S01]  /*1200*/  UMOV UR9, 0x3fe09af4 ;  /* 0x3fe09af400097882 */ /* 0x000fe20000000000 */
[C---:B------:R-:W-:Y:S02]  /*1210*/  DFMA R14, R46.reuse, -UR10, -R10 ;  /* 0x8000000a2e0e7c2b */ /* 0x040fe4000800080a */
[C---:B------:R-:W-:Y:S01]  /*1220*/  DMUL R28, R46.reuse, UR8 ;  /* 0x000000082e1c7c28 */ /* 0x040fe20008000000 */
[C---:B------:R-:W-:Y:S01]  /*1230*/  IMAD.WIDE R10, R2.reuse, 0x8, R4 ;  /* 0x00000008020a7825 */ /* 0x040fe200078e0204 */
[----:B------:R-:W-:Y:S01]  /*1240*/  DFMA R26, R46, UR26, -R24 ;  /* 0x0000001a2e1a7c2b */ /* 0x000fe20008000818 */
[----:B------:R-:W-:Y:S01]  /*1250*/  UMOV UR8, 0x72ff9564 ;  /* 0x72ff956400087882 */ /* 0x000fe20000000000 */
[----:B------:R-:W-:Y:S01]  /*1260*/  UMOV UR9, 0x4012ae53 ;  /* 0x4012ae5300097882 */ /* 0x000fe20000000000 */
[----:B------:R-:W-:-:S03]  /*1270*/  IMAD.WIDE R12, R2, 0x8, R10 ;  /* 0x00000008020c7825 */ /* 0x000fc600078e020a */
[C---:B------:R-:W-:Y:S01]  /*1280*/  DFMA R32, R42.reuse, UR8, -R28 ;  /* 0x000000082a207c2b */ /* 0x040fe2000800081c */
[----:B------:R-:W-:Y:S01]  /*1290*/  UMOV UR8, 0x1f6cab69 ;  /* 0x1f6cab6900087882 */ /* 0x000fe20000000000 */
[----:B------:R-:W-:Y:S01]  /*12a0*/  DMUL R42, R42, UR24 ;  /* 0x000000182a2a7c28 */ /* 0x000fe20008000000 */
[----:B------:R-:W-:Y:S01]  /*12b0*/  UMOV UR9, 0x4022c66b ;  /* 0x4022c66b00097882 */ /* 0x000fe20000000000 */
[C---:B---3--:R-:W-:Y:S02]  /*12c0*/  DFMA R24, R48.reuse, UR12, R14 ;  /* 0x0000000c30187c2b */ /* 0x048fe4000800000e */
[----:B------:R-:W-:Y:S01]  /*12d0*/  DFMA R28, R48, -UR8, R26 ;  /* 0x80000008301c7c2b */ /* 0x000fe2000800001a */
[----:B------:R-:W-:Y:S01]  /*12e0*/  IMAD.WIDE R14, R2, 0x8, R12 ;  /* 0x00000008020e7825 */ /* 0x000fe200078e020c */
[----:B------:R-:W-:Y:S01]  /*12f0*/  UMOV UR8, 0xbd249493 ;  /* 0xbd24949300087882 */ /* 0x000fe20000000000 */
[----:B------:R-:W-:Y:S02]  /*1300*/  UMOV UR9, 0x3fe6a113 ;  /* 0x3fe6a11300097882 */ /* 0x000fe40000000000 */
[----:B------:R-:W-:Y:S01]  /*1310*/  DFMA R46, R46, UR8, -R42 ;  /* 0x000000082e2e7c2b */ /* 0x000fe2000800082a */
[----:B------:R-:W-:Y:S01]  /*1320*/  UMOV UR8, 0x1f6cab6a ;  /* 0x1f6cab6a00087882 */ /* 0x000fe20000000000 */
[----:B------:R-:W-:Y:S01]  /*1330*/  UMOV UR9, 0x4002c66b ;  /* 0x4002c66b00097882 */ /* 0x000fe20000000000 */
[----:B----4-:R-:W-:-:S02]  /*1340*/  DFMA R26, R50, -UR14, R24 ;  /* 0x8000000e321a7c2b */ /* 0x010fc40008000018 */
[----:B------:R-:W-:Y:S01]  /*1350*/  DFMA R30, R50, -UR8, R28 ;  /* 0x80000008321e7c2b */ /* 0x000fe2000800001c */
[C---:B------:R-:W-:Y:S01]  /*1360*/  IMAD.WIDE R24, R2.reuse, 0x8, R14 ;  /* 0x0000000802187825 */ /* 0x040fe200078e020e */
[----:B------:R-:W-:Y:S01]  /*1370*/  UMOV UR8, 0x43ff71da ;  /* 0x43ff71da00087882 */ /* 0x000fe20000000000 */
[----:B------:R-:W-:Y:S02]  /*1380*/  UMOV UR9, 0x4018e86f ;  /* 0x4018e86f00097882 */ /* 0x000fe40000000000 */
[----:B------:R-:W-:Y:S02]  /*1390*/  DFMA R48, R48, UR8, R32 ;  /* 0x0000000830307c2b */ /* 0x000fe40008000020 */
[C---:B-----5:R-:W-:Y:S01]  /*13a0*/  DFMA R28, R52.reuse, UR16, R26 ;  /* 0x00000010341c7c2b */ /* 0x060fe2000800001a */
        /* <DEDUP_REMOVED lines=8> */
[----:B------:R-:W-:Y:S01]  /*1430*/  DFMA R48, R50, UR8, R48 ;  /* 0x0000000832307c2b */ /* 0x000fe20008000030 */
[----:B------:R-:W-:Y:S01]  /*1440*/  UMOV UR8, 0xd490e48d ;  /* 0xd490e48d00087882 */ /* 0x000fe20000000000 */
[----:B------:R-:W-:Y:S02]  /*1450*/  UMOV UR9, 0x4029088e ;  /* 0x4029088e00097882 */ /* 0x000fe40000000000 */
[----:B------:R-:W-:Y:S01]  /*1460*/  DFMA R32, R54, UR8, R32 ;  /* 0x0000000836207c2b */ /* 0x000fe20008000020 */
[----:B------:R-:W-:Y:S01]  /*1470*/  UMOV UR8, 0xbf4f3418 ;  /* 0xbf4f341800087882 */ /* 0x000fe20000000000 */
[----:B------:R-:W-:Y:S01]  /*1480*/  DFMA R34, R58, -UR10, R30 ;  /* 0x8000000a3a227c2b */ /* 0x000fe2000800001e */
[----:B------:R-:W-:Y:S01]  /*1490*/  IMAD.WIDE R30, R2, 0x8, R28 ;  /* 0x00000008021e7825 */ /* 0x000fe200078e021c */
[----:B------:R-:W-:Y:S01]  /*14a0*/  UMOV UR9, 0x3ff687b3 ;  /* 0x3ff687b300097882 */ /* 0x000fe20000000000 */
[----:B------:R-:W-:-:S03]  /*14b0*/  DFMA R52, R52, -UR36, R48 ;  /* 0x8000002434347c2b */ /* 0x000fc60008000030 */
[----:B------:R-:W-:Y:S01]  /*14c0*/  DFMA R48, R58, -UR8, R32 ;  /* 0x800000083a307c2b */ /* 0x000fe20008000020 */
[----:B------:R-:W-:Y:S01]  /*14d0*/  IMAD.WIDE R32, R2, 0x8, R30 ;  /* 0x0000000802207825 */ /* 0x000fe200078e021e */
[----:B------:R-:W-:-:S03]  /*14e0*/  DFMA R42, R60, UR12, R34 ;  /* 0x0000000c3c2a7c2b */ /* 0x000fc60008000022 */
[C---:B------:R-:W-:Y:S01]  /*14f0*/  IMAD.WIDE R34, R2.reuse, 0x8, R32 ;  /* 0x0000000802227825 */ /* 0x040fe200078e0220 */
[----:B------:R-:W-:Y:S01]  /*1500*/  DFMA R46, R50, UR22, R46 ;  /* 0x00000016322e7c2b */ /* 0x000fe2000800002e */
[----:B------:R-:W-:Y:S01]  /*1510*/  UMOV UR10, 0xdff898b ;  /* 0x0dff898b000a7882 */ /* 0x000fe20000000000 */
[----:B------:R-:W-:Y:S01]  /*1520*/  UMOV UR11, 0x4004c1b2 ;  /* 0x4004c1b2000b7882 */ /* 0x000fe20000000000 */
[----:B------:R-:W-:Y:S01]  /*1530*/  UMOV UR44, 0xbd249493 ;  /* 0xbd249493002c7882 */ /* 0x000fe20000000000 */
[----:B------:R-:W-:Y:S01]  /*1540*/  UMOV UR45, 0x3fe6a113 ;  /* 0x3fe6a113002d7882 */ /* 0x000fe20000000000 */
[----:B------:R-:W-:Y:S01]  /*1550*/  IMAD.WIDE R50, R2, 0x8, R34 ;  /* 0x0000000802327825 */ /* 0x000fe200078e0222 */
[----:B------:R-:W-:Y:S01]  /*1560*/  UMOV UR8, 0xaf23011e ;  /* 0xaf23011e00087882 */ /* 0x000fe20000000000 */
[----:B------:R-:W-:Y:S01]  /*1570*/  UMOV UR9, 0x403c29a0 ;  /* 0x403c29a000097882 */ /* 0x000fe20000000000 */
[----:B------:R-:W-:Y:S02]  /*1580*/  DFMA R52, R58, -UR10, R52 ;  /* 0x8000000a3a347c2b */ /* 0x000fe40008000034 */
[----:B------:R-:W-:-:S02]  /*1590*/  DFMA R8, R8, -UR44, R72 ;  /* 0x8000002c08087c2b */ /* 0x000fc40008000048 */
[----:B------:R-:W-:Y:S02]  /*15a0*/  DFMA R42, R62, -UR18, R42 ;  /* 0x800000123e2a7c2b */ /* 0x000fe4000800002a */
[----:B------:R-:W-:Y:S01]  /*15b0*/  DFMA R48, R60, UR8, R48 ;  /* 0x000000083c307c2b */ /* 0x000fe20008000030 */
[----:B------:R-:W-:Y:S01]  /*15c0*/  UMOV UR8, 0x45800201 ;  /* 0x4580020100087882 */ /* 0x000fe20000000000 */
[----:B------:R-:W-:Y:S01]  /*15d0*/  UMOV UR9, 0x4013ccf1 ;  /* 0x4013ccf100097882 */ /* 0x000fe20000000000 */
[C---:B------:R-:W-:Y:S01]  /*15e0*/  IMAD.WIDE R54, R2.reuse, 0x8, R50 ;  /* 0x0000000802367825 */ /* 0x040fe200078e0232 */
[----:B------:R-:W-:Y:S01]  /*15f0*/  DFMA R46, R58, -UR8, R46 ;  /* 0x800000083a2e7c2b */ /* 0x000fe2000800002e */
[----:B------:R-:W-:Y:S01]  /*1600*/  UMOV UR8, 0x14ff4e50 ;  /* 0x14ff4e5000087882 */ /* 0x000fe20000000000 */
[----:B------:R-:W-:Y:S01]  /*1610*/  UMOV UR9, 0x403f228b ;  /* 0x403f228b00097882 */ /* 0x000fe20000000000 */
[----:B------:R-:W-:Y:S01]  /*1620*/  STG.E.64 desc[UR6][R6.64], R8 ;  /* 0x0000000806007986 */ /* 0x000fe2000c101b06 */
[----:B------:R-:W-:Y:S01]  /*1630*/  DFMA R52, R60, UR8, R52 ;  /* 0x000000083c347c2b */ /* 0x000fe20008000034 */
[----:B------:R-:W-:Y:S01]  /*1640*/  UMOV UR8, 0x1f6cab6a ;  /* 0x1f6cab6a00087882 */ /* 0x000fe20000000000 */
[----:B------:R-:W-:Y:S01]  /*1650*/  UMOV UR9, 0x4042c66b ;  /* 0x4042c66b00097882 */ /* 0x000fe20000000000 */
[----:B------:R-:W-:Y:S01]  /*1660*/  DFMA R42, R64, UR20, R42 ;  /* 0x00000014402a7c2b */ /* 0x000fe2000800002a */
[----:B------:R-:W-:Y:S01]  /*1670*/  STG.E.64 desc[UR6][R4.64], R16 ;  /* 0x0000001004007986 */ /* 0x000fe2000c101b06 */
[----:B------:R-:W-:Y:S01]  /*1680*/  DFMA R48, R62, -UR8, R48 ;  /* 0x800000083e307c2b */ /* 0x000fe20008000030 */
[----:B------:R-:W-:-:S02]  /*1690*/  IMAD.WIDE R58, R2, 0x8, R54 ;  /* 0x00000008023a7825 */ /* 0x000fc400078e0236 */
        /* <DEDUP_REMOVED lines=15> */
.L_x_47:
        /* <DEDUP_REMOVED lines=15> */
.L_x_133:


//--------------------- .text._Z21left_cart2sph_inplaceILi6EEvPdiii --------------------------
	.section	.text._Z21left_cart2sph_inplaceILi6EEvPdiii,"ax",@progbits
	.align	128
.text._Z21left_cart2sph_inplaceILi6EEvPdiii:
        .type           _Z21left_cart2sph_inplaceILi6EEvPdiii,@function
        .size           _Z21left_cart2sph_inplaceILi6EEvPdiii,(.L_x_134 - _Z21left_cart2sph_inplaceILi6EEvPdiii)
        .other          _Z21left_cart2sph_inplaceILi6EEvPdiii,@"STO_CUDA_ENTRY STV_DEFAULT"
_Z21left_cart2sph_inplaceILi6EEvPdiii:
        /* <DEDUP_REMOVED lines=31> */
[C---:B------:R-:W-:Y:S02]  /*01f0*/  IMAD.WIDE R10, R16.reuse, -0x58, R2 ;  /* 0xffffffa8100a7825 */ /* 0x040fe400078e0202 */
[----:B------:R-:W3:Y:S02]  /*0200*/  LDG.E.64 R6, desc[UR6][R6.64] ;  /* 0x0000000606067981 */ /* 0x000ee4000c1e1b00 */
[C---:B------:R-:W-:Y:S01]  /*0210*/  IMAD.WIDE R12, R16.reuse, 0x20, RZ ;  /* 0x00000020100c7825 */ /* 0x040fe200078e02ff */
[----:B------:R-:W-:Y:S01]  /*0220*/  UMOV UR8, 0x2405da13 ;  /* 0x2405da1300087882 */ /* 0x000fe20000000000 */
[----:B------:R-:W-:Y:S01]  /*0230*/  UMOV UR9, 0x402b53ce ;  /* 0x402b53ce00097882 */ /* 0x000fe20000000000 */
[----:B------:R-:W4:Y:S01]  /*0240*/  LDG.E.64 R2, desc[UR6][R2.64] ;  /* 0x0000000602027981 */ /* 0x000f22000c1e1b00 */
[----:B------:R-:W-:-:S03]  /*0250*/  IMAD.WIDE R22, R16, 0x38, R10 ;  /* 0x0000003810167825 */ /* 0x000fc600078e020a */
[----:B------:R-:W5:Y:S01]  /*0260*/  LDG.E.64 R10, desc[UR6][R10.64] ;  /* 0x000000060a0a7981 */ /* 0x000f62000c1e1b00 */
[C---:B------:R-:W-:Y:S01]  /*0270*/  IMAD.WIDE R26, R16.reuse, 0x58, R22 ;  /* 0x00000058101a7825 */ /* 0x040fe200078e0216 */
[----:B------:R-:W-:Y:S02]  /*0280*/  UMOV UR10, 0x73d0a21e ;  /* 0x73d0a21e000a7882 */ /* 0x000fe40000000000 */
[----:B------:R-:W4:Y:S01]  /*0290*/  LDG.E.64 R22, desc[UR6][R22.64] ;  /* 0x0000000616167981 */ /* 0x000f22000c1e1b00 */
[C---:B------:R-:W-:Y:S01]  /*02a0*/  IMAD.WIDE R4, R16.reuse, -0x70, R26 ;  /* 0xffffff9010047825 */ /* 0x040fe200078e021a */
[----:B------:R-:W-:Y:S02]  /*02b0*/  UMOV UR11, 0x3ffd7a83 ;  /* 0x3ffd7a83000b7882 */ /* 0x000fe40000000000 */
[----:B------:R-:W5:Y:S01]  /*02c0*/  LDG.E.64 R26, desc[UR6][R26.64] ;  /* 0x000000061a1a7981 */ /* 0x000f62000c1e1b00 */
[----:B------:R-:W-:Y:S01]  /*02d0*/  IMAD.WIDE R18, R16, 0x48, R4 ;  /* 0x0000004810127825 */ /* 0x000fe200078e0204 */
[----:B------:R-:W-:-:S02]  /*02e0*/  UMOV UR14, 0xaf36b60b ;  /* 0xaf36b60b000e7882 */ /* 0x000fc40000000000 */
[----:B------:R-:W5:Y:S01]  /*02f0*/  LDG.E.64 R4, desc[UR6][R4.64] ;  /* 0x0000000604047981 */ /* 0x000f62000c1e1b00 */
[----:B------:R-:W-:Y:S01]  /*0300*/  IADD3 R12, P0, PT, R18, -R12, RZ ;  /* 0x8000000c120c7210 */ /* 0x000fe20007f1e0ff */
[----:B------:R-:W-:Y:S01]  /*0310*/  UMOV UR15, 0x4010657b ;  /* 0x4010657b000f7882 */ /* 0x000fe20000000000 */
[----:B------:R-:W-:Y:S01]  /*0320*/  UMOV UR12, 0x96dc7996 ;  /* 0x96dc7996000c7882 */ /* 0x000fe20000000000 */
[----:B------:R-:W-:Y:S01]  /*0330*/  UMOV UR13, 0x40161be2 ;  /* 0x40161be2000d7882 */ /* 0x000fe20000000000 */
[----:B------:R-:W-:Y:S01]  /*0340*/  IADD3.X R13, PT, PT, R19, ~R13, RZ, P0, !PT ;  /* 0x8000000d130d7210 */ /* 0x000fe200007fe4ff */
[----:B------:R-:W-:Y:S01]  /*0350*/  UMOV UR20, 0x73d0a21e ;  /* 0x73d0a21e00147882 */ /* 0x000fe20000000000 */
[----:B------:R-:W5:Y:S04]  /*0360*/  LDG.E.64 R18, desc[UR6][R18.64] ;  /* 0x0000000612127981 */ /* 0x000f68000c1e1b00 */
[----:B------:R0:W5:Y:S01]  /*0370*/  LDG.E.64 R30, desc[UR6][R12.64] ;  /* 0x000000060c1e7981 */ /* 0x000162000c1e1b00 */
[----:B------:R-:W-:Y:S01]  /*0380*/  UMOV UR21, 0x3fed7a83 ;  /* 0x3fed7a8300157882 */ /* 0x000fe20000000000 */
[----:B------:R-:W-:Y:S01]  /*0390*/  UMOV UR16, 0x4a6adc02 ;  /* 0x4a6adc0200107882 */ /* 0x000fe20000000000 */
[----:B------:R-:W-:Y:S01]  /*03a0*/  UMOV UR17, 0x40002565 ;  /* 0x4000256500117882 */ /* 0x000fe20000000000 */
[----:B------:R-:W-:Y:S01]  /*03b0*/  UMOV UR22, 0x73d0a21e ;  /* 0x73d0a21e00167882 */ /* 0x000fe20000000000 */
[----:B------:R-:W-:Y:S01]  /*03c0*/  UMOV UR23, 0x402d7a83 ;  /* 0x402d7a8300177882 */ /* 0x000fe20000000000 */
[----:B------:R-:W5:Y:S01]  /*03d0*/  LDG.E.64 R14, desc[UR6][R14.64] ;  /* 0x000000060e0e7981 */ /* 0x000f62000c1e1b00 */
[----:B0-----:R-:W-:Y:S01]  /*03e0*/  IMAD.WIDE R12, R16, 0x58, R12 ;  /* 0x00000058100c7825 */ /* 0x001fe200078e020c */
[C---:B--2---:R-:W-:Y:S01]  /*03f0*/  DMUL R20, R8.reuse, -UR8 ;  /* 0x8000000808147c28 */ /* 0x044fe20008000000 */
[----:B------:R-:W-:Y:S01]  /*0400*/  UMOV UR8, 0x88beb914 ;  /* 0x88beb91400087882 */ /* 0x000fe20000000000 */
[----:B------:R-:W-:Y:S01]  /*0410*/  UMOV UR9, 0x4037aa8b ;  /* 0x4037aa8b00097882 */ /* 0x000fe20000000000 */
[----:B------:R-:W-:-:S05]  /*0420*/  DMUL R32, R8, UR10 ;  /* 0x0000000a08207c28 */ /* 0x000fca0008000000 */
[----:B---3--:R-:W-:Y:S01]  /*0430*/  DFMA R8, R6, UR14, R20 ;  /* 0x0000000e06087c2b */ /* 0x008fe20008000014 */
[----:B------:R-:W-:Y:S01]  /*0440*/  UMOV UR10, 0x88beb914 ;  /* 0x88beb914000a7882 */ /* 0x000fe20000000000 */
[----:B------:R-:W-:Y:S01]  /*0450*/  UMOV UR11, 0x4027aa8b ;  /* 0x4027aa8b000b7882 */ /* 0x000fe20000000000 */
[C---:B----4-:R-:W-:Y:S01]  /*0460*/  DMUL R24, R22.reuse, UR8 ;  /* 0x0000000816187c28 */ /* 0x050fe20008000000 */
[----:B------:R-:W-:Y:S01]  /*0470*/  UMOV UR8, 0xf1cec1a7 ;  /* 0xf1cec1a700087882 */ /* 0x000fe20000000000 */
[----:B------:R-:W-:Y:S01]  /*0480*/  UMOV UR9, 0x40174e0a ;  /* 0x40174e0a00097882 */ /* 0x000fe20000000000 */
[C---:B------:R-:W-:Y:S02]  /*0490*/  DMUL R20, R22.reuse, UR12 ;  /* 0x0000000c16147c28 */ /* 0x040fe40008000000 */
[----:B------:R-:W-:Y:S01]  /*04a0*/  DMUL R22, R22, UR8 ;  /* 0x0000000816167c28 */ /* 0x000fe20008000000 */
[----:B------:R-:W-:Y:S01]  /*04b0*/  UMOV UR12, 0xf1255b30 ;  /* 0xf1255b30000c7882 */ /* 0x000fe20000000000 */
[----:B------:R-:W-:Y:S01]  /*04c0*/  UMOV UR13, 0x402094e9 ;  /* 0x402094e9000d7882 */ /* 0x000fe20000000000 */
[C---:B-----5:R-:W-:Y:S01]  /*04d0*/  DFMA R24, R10.reuse, UR10, -R24 ;  /* 0x0000000a0a187c2b */ /* 0x060fe20008000818 */
[----:B------:R-:W-:Y:S01]  /*04e0*/  UMOV UR10, 0xf1cec1a7 ;  /* 0xf1cec1a7000a7882 */ /* 0x000fe20000000000 */
[----:B------:R-:W-:Y:S01]  /*04f0*/  UMOV UR11, 0x40074e0a ;  /* 0x40074e0a000b7882 */ /* 0x000fe20000000000 */
[----:B------:R-:W-:-:S02]  /*0500*/  DFMA R20, R10, -UR12, -R20 ;  /* 0x8000000c0a147c2b */ /* 0x000fc40008000814 */
[----:B------:R-:W-:Y:S01]  /*0510*/  DFMA R10, R10, UR10, R22 ;  /* 0x0000000a0a0a7c2b */ /* 0x000fe20008000016 */
[----:B------:R-:W-:Y:S02]  /*0520*/  IMAD.WIDE R22, R16, -0x28, R12 ;  /* 0xffffffd810167825 */ /* 0x000fe400078e020c */
[----:B------:R-:W2:Y:S01]  /*0530*/  LDG.E.64 R12, desc[UR6][R12.64] ;  /* 0x000000060c0c7981 */ /* 0x000ea2000c1e1b00 */
[C---:B------:R-:W-:Y:S02]  /*0540*/  DFMA R32, R6.reuse, UR20, R32 ;  /* 0x0000001406207c2b */ /* 0x040fe40008000020 */
[----:B------:R-:W-:Y:S01]  /*0550*/  DMUL R6, R6, UR16 ;  /* 0x0000001006067c28 */ /* 0x000fe20008000000 */
[----:B------:R-:W-:Y:S01]  /*0560*/  UMOV UR12, 0x9d059304 ;  /* 0x9d059304000c7882 */ /* 0x000fe20000000000 */
[----:B------:R-:W-:-:S04]  /*0570*/  UMOV UR13, 0x40342ebe ;  /* 0x40342ebe000d7882 */ /* 0x000fc80000000000 */
[C---:B------:R-:W-:Y:S02]  /*0580*/  DFMA R32, R4.reuse, -UR22, R32 ;  /* 0x8000001604207c2b */ /* 0x040fe40008000020 */
[----:B------:R-:W-:Y:S01]  /*0590*/  DFMA R6, R4, UR12, -R6 ;  /* 0x0000000c04067c2b */ /* 0x000fe20008000806 */
[C---:B------:R-:W-:Y:S02]  /*05a0*/  IMAD.WIDE R4, R16.reuse, 0x38, R22 ;  /* 0x0000003810047825 */ /* 0x040fe400078e0216 */
[----:B------:R-:W3:Y:S01]  /*05b0*/  LDG.E.64 R22, desc[UR6][R22.64] ;  /* 0x0000000616167981 */ /* 0x000ee2000c1e1b00 */
[----:B------:R-:W-:Y:S01]  /*05c0*/  UMOV UR18, 0x96dc7996 ;  /* 0x96dc799600127882 */ /* 0x000fe20000000000 */
[----:B------:R-:W-:Y:S01]  /*05d0*/  UMOV UR19, 0x40361be2 ;  /* 0x40361be200137882 */ /* 0x000fe20000000000 */
[----:B------:R-:W-:Y:S01]  /*05e0*/  IMAD.WIDE R28, R16, -0xb8, R4 ;  /* 0xffffff48101c7825 */ /* 0x000fe200078e0204 */
[----:B------:R-:W-:Y:S01]  /*05f0*/  UMOV UR12, 0xf1cec1a7 ;  /* 0xf1cec1a7000c7882 */ /* 0x000fe20000000000 */
[----:B------:R-:W-:Y:S01]  /*0600*/  UMOV UR13, 0x40274e0a ;  /* 0x40274e0a000d7882 */ /* 0x000fe20000000000 */
[C---:B------:R-:W-:Y:S01]  /*0610*/  DFMA R20, R30.reuse, UR18, R20 ;  /* 0x000000121e147c2b */ /* 0x040fe20008000014 */
[----:B------:R-:W4:Y:S01]  /*0620*/  LDG.E.64 R4, desc[UR6][R4.64] ;  /* 0x0000000604047981 */ /* 0x000f22000c1e1b00 */
[----:B------:R-:W-:-:S03]  /*0630*/  DFMA R30, R30, -UR12, R10 ;  /* 0x8000000c1e1e7c2b */ /* 0x000fc6000800000a */
[----:B------:R-:W5:Y:S01]  /*0640*/  LDG.E.64 R10, desc[UR6][R28.64] ;  /* 0x000000061c0a7981 */ /* 0x000f62000c1e1b00 */
[C---:B------:R-:W-:Y:S01]  /*0650*/  DFMA R8, R2.reuse, UR14, R8 ;  /* 0x0000000e02087c2b */ /* 0x040fe20008000008 */
[----:B------:R-:W-:Y:S01]  /*0660*/  UMOV UR14, 0x6fefa76 ;  /* 0x06fefa76000e7882 */ /* 0x000fe20000000000 */
[----:B------:R-:W-:Y:S01]  /*0670*/  DFMA R6, R2, UR16, R6 ;  /* 0x0000001002067c2b */ /* 0x000fe20008000006 */
[----:B------:R-:W-:Y:S01]  /*0680*/  UMOV UR15, 0x4002eed6 ;  /* 0x4002eed6000f7882 */ /* 0x000fe20000000000 */
[----:B------:R-:W-:Y:S01]  /*0690*/  UMOV UR16, 0x96dc7996 ;  /* 0x96dc799600107882 */ /* 0x000fe20000000000 */
[----:B------:R-:W-:Y:S01]  /*06a0*/  UMOV UR17, 0x40061be2 ;  /* 0x40061be200117882 */ /* 0x000fe20000000000 */
[C---:B------:R-:W-:Y:S02]  /*06b0*/  DFMA R24, R26.reuse, UR14, R24 ;  /* 0x0000000e1a187c2b */ /* 0x040fe40008000018 */
[C---:B------:R-:W-:Y:S02]  /*06c0*/  DFMA R20, R26.reuse, UR16, R20 ;  /* 0x000000101a147c2b */ /* 0x040fe40008000014 */
[----:B------:R-:W-:Y:S01]  /*06d0*/  DFMA R26, R26, UR10, R30 ;  /* 0x0000000a1a1a7c2b */ /* 0x000fe2000800001e */
[----:B------:R-:W-:Y:S01]  /*06e0*/  IMAD.WIDE R30, R16, 0x10, R28 ;  /* 0x00000010101e7825 */ /* 0x000fe200078e021c */
[----:B------:R-:W-:Y:S01]  /*06f0*/  DFMA R2, R2, UR20, R32 ;  /* 0x0000001402027c2b */ /* 0x000fe20008000020 */
[----:B------:R-:W-:-:S03]  /*0700*/  UMOV UR14, 0x9d059304 ;  /* 0x9d059304000e7882 */ /* 0x000fc60000000000 */
[----:B------:R0:W5:Y:S01]  /*0710*/  LDG.E.64 R28, desc[UR6][R30.64] ;  /* 0x000000061e1c7981 */ /* 0x000162000c1e1b00 */
[----:B------:R-:W-:Y:S02]  /*0720*/  UMOV UR15, 0x40342ebe ;  /* 0x40342ebe000f7882 */ /* 0x000fe40000000000 */
[C---:B------:R-:W-:Y:S02]  /*0730*/  DFMA R6, R18.reuse, -UR14, R6 ;  /* 0x8000000e12067c2b */ /* 0x040fe40008000006 */
[----:B------:R-:W-:Y:S01]  /*0740*/  DFMA R18, R18, -UR22, R2 ;  /* 0x8000001612127c2b */ /* 0x000fe20008000002 */
[C---:B------:R-:W-:Y:S01]  /*0750*/  IMAD.WIDE R2, R16.reuse, 0x28, R30 ;  /* 0x0000002810027825 */ /* 0x040fe200078e021e */
[----:B------:R-:W-:Y:S01]  /*0760*/  UMOV UR14, 0x73d0a21e ;  /* 0x73d0a21e000e7882 */ /* 0x000fe20000000000 */
[----:B------:R-:W-:Y:S02]  /*0770*/  UMOV UR15, 0x401d7a83 ;  /* 0x401d7a83000f7882 */ /* 0x000fe40000000000 */
[----:B------:R-:W-:-:S04]  /*0780*/  IMAD.WIDE R36, R16, 0x10, R2 ;  /* 0x0000001010247825 */ /* 0x000fc800078e0202 */
[----:B------:R-:W-:Y:S01]  /*0790*/  IMAD.WIDE R34, R16, 0x10, R36 ;  /* 0x0000001010227825 */ /* 0x000fe200078e0224 */
[C---:B--2---:R-:W-:Y:S02]  /*07a0*/  DFMA R20, R12.reuse, -UR14, R20 ;  /* 0x8000000e0c147c2b */ /* 0x044fe40008000014 */
[----:B------:R-:W-:Y:S01]  /*07b0*/  DFMA R26, R12, -UR12, R26 ;  /* 0x8000000c0c1a7c2b */ /* 0x000fe2000800001a */
[----:B------:R-:W2:Y:S01]  /*07c0*/  LDG.E.64 R12, desc[UR6][R2.64] ;  /* 0x00000006020c7981 */ /* 0x000ea2000c1e1b00 */
[----:B------:R-:W-:-:S03]  /*07d0*/  UMOV UR15, 0x402d7a83 ;  /* 0x402d7a83000f7882 */ /* 0x000fc60000000000 */
[----:B------:R-:W2:Y:S01]  /*07e0*/  LDG.E.64 R2, desc[UR6][R36.64] ;  /* 0x0000000624027981 */ /* 0x000ea2000c1e1b00 */
[----:B---3--:R-:W-:-:S03]  /*07f0*/  DFMA R22, R22, UR14, R18 ;  /* 0x0000000e16167c2b */ /* 0x008fc60008000012 */
[----:B------:R1:W3:Y:S01]  /*0800*/  LDG.E.64 R18, desc[UR6][R34.64] ;  /* 0x0000000622127981 */ /* 0x0002e2000c1e1b00 */
[----:B------:R-:W-:Y:S01]  /*0810*/  UMOV UR16, 0x4a6adc02 ;  /* 0x4a6adc0200107882 */ /* 0x000fe20000000000 */
[----:B------:R-:W-:Y:S02]  /*0820*/  UMOV UR17, 0x3fe02565 ;  /* 0x3fe0256500117882 */ /* 0x000fe40000000000 */
[----:B------:R-:W-:Y:S01]  /*0830*/  DMUL R32, R14, UR16 ;  /* 0x000000100e207c28 */ /* 0x000fe20008000000 */
[----:B------:R-:W-:Y:S01]  /*0840*/  UMOV UR14, 0x8e3f0152 ;  /* 0x8e3f0152000e7882 */ /* 0x000fe20000000000 */
[----:B------:R-:W-:Y:S01]  /*0850*/  UMOV UR15, 0x4012a4d5 ;  /* 0x4012a4d5000f7882 */ /* 0x000fe20000000000 */
[----:B------:R-:W-:Y:S01]  /*0860*/  UMOV UR16, 0x31f2b0ec ;  /* 0x31f2b0ec00107882 */ /* 0x000fe20000000000 */
[----:B------:R-:W-:Y:S01]  /*0870*/  UMOV UR17, 0x3fee8362 ;  /* 0x3fee836200117882 */ /* 0x000fe20000000000 */
[----:B------:R-:W-:Y:S01]  /*0880*/  UMOV UR18, 0x73d0a21e ;  /* 0x73d0a21e00127882 */ /* 0x000fe20000000000 */
[----:B------:R-:W-:Y:S01]  /*0890*/  UMOV UR19, 0x3fdd7a83 ;  /* 0x3fdd7a8300137882 */ /* 0x000fe20000000000 */
[----:B----4-:R-:W-:Y:S01]  /*08a0*/  DFMA R4, R4, UR14, R26 ;  /* 0x0000000e04047c2b */ /* 0x010fe2000800001a */
[----:B------:R-:W-:Y:S01]  /*08b0*/  UMOV UR22, 0x9d059302 ;  /* 0x9d05930200167882 */ /* 0x000fe20000000000 */
[C---:B-----5:R-:W-:Y:S01]  /*08c0*/  DMUL R26, R10.reuse, UR16 ;  /* 0x000000100a1a7c28 */ /* 0x060fe20008000000 */
[----:B------:R-:W-:Y:S01]  /*08d0*/  UMOV UR23, 0x40042ebe ;  /* 0x40042ebe00177882 */ /* 0x000fe20000000000 */
[C---:B0-----:R-:W-:Y:S01]  /*08e0*/  DMUL R30, R10.reuse, UR18 ;  /* 0x000000120a1e7c28 */ /* 0x041fe20008000000 */
[----:B------:R-:W-:Y:S01]  /*08f0*/  UMOV UR24, 0x9b04638e ;  /* 0x9b04638e00187882 */ /* 0x000fe20000000000 */
[----:B------:R-:W-:Y:S01]  /*0900*/  UMOV UR25, 0x40247eda ;  /* 0x40247eda00197882 */ /* 0x000fe20000000000 */
[----:B------:R-:W-:-:S02]  /*0910*/  DFMA R32, R10, UR22, -R32 ;  /* 0x000000160a207c2b */ /* 0x000fc40008000820 */
[----:B------:R-:W-:Y:S01]  /*0920*/  DMUL R10, R10, UR24 ;  /* 0x000000180a0a7c28 */ /* 0x000fe20008000000 */
[----:B------:R-:W-:Y:S01]  /*0930*/  UMOV UR16, 0xcbf7209d ;  /* 0xcbf7209d00107882 */ /* 0x000fe20000000000 */
[----:B------:R-:W-:Y:S01]  /*0940*/  UMOV UR17, 0x3fd45796 ;  /* 0x3fd4579600117882 */ /* 0x000fe20000000000 */
[C---:B------:R-:W-:Y:S02]  /*0950*/  DFMA R30, R14.reuse, UR18, R30 ;  /* 0x000000120e1e7c2b */ /* 0x040fe4000800001e */
[C---:B------:R-:W-:Y:S01]  /*0960*/  DFMA R26, R14.reuse, -UR16, -R26 ;  /* 0x800000100e1a7c2b */ /* 0x040fe2000800081a */
[----:B------:R-:W-:Y:S01]  /*0970*/  UMOV UR20, 0xe99e480f ;  /* 0xe99e480f00147882 */ /* 0x000fe20000000000 */
[----:B------:R-:W-:Y:S02]  /*0980*/  UMOV UR21, 0x3fe5dca4 ;  /* 0x3fe5dca400157882 */ /* 0x000fe40000000000 */
[----:B------:R-:W-:Y:S01]  /*0990*/  DFMA R14, R14, UR20, -R10 ;  /* 0x000000140e0e7c2b */ /* 0x000fe2000800080a */
[----:B------:R-:W-:Y:S01]  /*09a0*/  UMOV UR18, 0xa57604b1 ;  /* 0xa57604b100127882 */ /* 0x000fe20000000000 */
[----:B------:R-:W-:Y:S01]  /*09b0*/  IMAD.WIDE R10, R16, 0x38, R34 ;  /* 0x00000038100a7825 */ /* 0x000fe200078e0222 */
        /* <DEDUP_REMOVED lines=8> */
[----:B------:R0:W4:Y:S01]  /*0a40*/  LDG.E.64 R30, desc[UR6][R10.64] ;  /* 0x000000060a1e7981 */ /* 0x000122000c1e1b00 */
[C---:B-1----:R-:W-:Y:S01]  /*0a50*/  IMAD.WIDE R34, R16.reuse, 0x10, R10 ;  /* 0x0000001010227825 */ /* 0x042fe200078e020a */
[----:B------:R-:W-:Y:S01]  /*0a60*/  UMOV UR20, 0x31f2b0ec ;  /* 0x31f2b0ec00147882 */ /* 0x000fe20000000000 */
[----:B------:R-:W-:Y:S02]  /*0a70*/  UMOV UR21, 0x3fee8362 ;  /* 0x3fee836200157882 */ /* 0x000fe40000000000 */
[----:B------:R-:W-:-:S04]  /*0a80*/  IMAD.WIDE R36, R16, 0x10, R34 ;  /* 0x0000001010247825 */ /* 0x000fc800078e0222 */
[----:B0-----:R-:W-:Y:S01]  /*0a90*/  IMAD.WIDE R10, R16, 0x10, R36 ;  /* 0x00000010100a7825 */ /* 0x001fe200078e0224 */
[C---:B--2---:R-:W-:Y:S01]  /*0aa0*/  DFMA R32, R12.reuse, UR22, R32 ;  /* 0x000000160c207c2b */ /* 0x044fe20008000020 */
[----:B------:R-:W-:Y:S01]  /*0ab0*/  UMOV UR22, 0x73d0a21e ;  /* 0x73d0a21e00167882 */ /* 0x000fe20000000000 */
[----:B------:R-:W-:Y:S01]  /*0ac0*/  UMOV UR23, 0x3fdd7a83 ;  /* 0x3fdd7a8300177882 */ /* 0x000fe20000000000 */
[C---:B------:R-:W-:Y:S02]  /*0ad0*/  DFMA R14, R12.reuse, UR24, R14 ;  /* 0x000000180c0e7c2b */ /* 0x040fe4000800000e */
[C---:B------:R-:W-:Y:S02]  /*0ae0*/  DFMA R26, R12.reuse, -UR20, R26 ;  /* 0x800000140c1a7c2b */ /* 0x040fe4000800001a */
[----:B------:R-:W-:Y:S01]  /*0af0*/  DFMA R28, R12, -UR22, R28 ;  /* 0x800000160c1c7c2b */ /* 0x000fe2000800001c */
[----:B------:R0:W2:Y:S01]  /*0b00*/  LDG.E.64 R12, desc[UR6][R34.64] ;  /* 0x00000006220c7981 */ /* 0x0000a2000c1e1b00 */
[----:B------:R-:W-:Y:S01]  /*0b10*/  UMOV UR24, 0xeb885c86 ;  /* 0xeb885c8600187882 */ /* 0x000fe20000000000 */
        /* <DEDUP_REMOVED lines=10> */
[C---:B---3--:R-:W-:Y:S02]  /*0bc0*/  DFMA R28, R18.reuse, UR24, R28 ;  /* 0x00000018121c7c2b */ /* 0x048fe4000800001c */
[----:B------:R-:W-:Y:S01]  /*0bd0*/  DFMA R26, R18, -UR20, R26 ;  /* 0x80000014121a7c2b */ /* 0x000fe2000800001a */
[----:B------:R-:W3:Y:S01]  /*0be0*/  LDG.E.64 R18, desc[UR6][R10.64] ;  /* 0x000000060a127981 */ /* 0x000ee2000c1e1b00 */
[----:B------:R-:W-:Y:S01]  /*0bf0*/  UMOV UR28, 0x4a6adc02 ;  /* 0x4a6adc02001c7882 */ /* 0x000fe20000000000 */
[----:B------:R-:W-:-:S03]  /*0c00*/  UMOV UR29, 0x3fe02565 ;  /* 0x3fe02565001d7882 */ /* 0x000fc60000000000 */
[C---:B----4-:R-:W-:Y:S01]  /*0c10*/  DFMA R28, R30.reuse, -UR22, R28 ;  /* 0x800000161e1c7c2b */ /* 0x050fe2000800001c */
[----:B------:R-:W-:Y:S01]  /*0c20*/  UMOV UR22, 0xe99e480f ;  /* 0xe99e480f00167882 */ /* 0x000fe20000000000 */
[----:B------:R-:W-:Y:S01]  /*0c30*/  UMOV UR23, 0x3fe5dca4 ;  /* 0x3fe5dca400177882 */ /* 0x000fe20000000000 */
[C---:B------:R-:W-:Y:S02]  /*0c40*/  DFMA R32, R30.reuse, -UR28, R32 ;  /* 0x8000001c1e207c2b */ /* 0x040fe40008000020 */
[C---:B------:R-:W-:Y:S02]  /*0c50*/  DFMA R26, R30.reuse, -UR16, R26 ;  /* 0x800000101e1a7c2b */ /* 0x040fe4000800001a */
[----:B------:R-:W-:Y:S01]  /*0c60*/  DFMA R14, R30, -UR22, R14 ;  /* 0x800000161e0e7c2b */ /* 0x000fe2000800000e */
[----:B------:R-:W-:-:S04]  /*0c70*/  IMAD.WIDE R30, R16, -0xc8, R10 ;  /* 0xffffff38101e7825 */ /* 0x000fc800078e020a */
[----:B0-----:R-:W-:Y:S02]  /*0c80*/  IMAD.WIDE R34, R16, 0x28, R30 ;  /* 0x0000002810227825 */ /* 0x001fe400078e021e */
[----:B------:R-:W4:Y:S04]  /*0c90*/  LDG.E.64 R30, desc[UR6][R30.64] ;  /* 0x000000061e1e7981 */ /* 0x000f28000c1e1b00 */
[----:B------:R-:W4:Y:S01]  /*0ca0*/  LDG.E.64 R10, desc[UR6][R34.64] ;  /* 0x00000006220a7981 */ /* 0x000f22000c1e1b00 */
[----:B------:R-:W-:Y:S01]  /*0cb0*/  UMOV UR16, 0x3cc5b3b1 ;  /* 0x3cc5b3b100107882 */ /* 0x000fe20000000000 */
[----:B------:R-:W-:Y:S01]  /*0cc0*/  UMOV UR17, 0x3ff04612 ;  /* 0x3ff0461200117882 */ /* 0x000fe20000000000 */
[----:B------:R-:W-:Y:S01]  /*0cd0*/  IADD3 R17, PT, PT, R17, R0, RZ ;  /* 0x0000000011117210 */ /* 0x000fe20007ffe0ff */
[----:B--2---:R-:W-:-:S02]  /*0ce0*/  DFMA R26, R12, UR18, R26 ;  /* 0x000000120c1a7c2b */ /* 0x004fc4000800001a */
[C---:B------:R-:W-:Y:S02]  /*0cf0*/  DFMA R28, R12.reuse, UR24, R28 ;  /* 0x000000180c1c7c2b */ /* 0x040fe4000800001c */
[----:B------:R-:W-:-:S04]  /*0d00*/  DFMA R32, R12, UR26, R32 ;  /* 0x0000001a0c207c2b */ /* 0x000fc80008000020 */
[C---:B-----5:R-:W-:Y:S02]  /*0d10*/  DFMA R26, R2.reuse, -UR20, R26 ;  /* 0x80000014021a7c2b */ /* 0x060fe4000800001a */
[----:B------:R-:W-:Y:S01]  /*0d20*/  DFMA R28, R2, -UR30, R28 ;  /* 0x8000001e021c7c2b */ /* 0x000fe2000800001c */
[----:B------:R-:W0:Y:S01]  /*0d30*/  LDC.64 R2, c[0x0][0x380] ;  /* 0x0000e000ff027b82 */ /* 0x000e220000000a00 */
[----:B------:R-:W-:-:S04]  /*0d40*/  IMAD.WIDE R12, R16, 0x10, R34 ;  /* 0x00000010100c7825 */ /* 0x000fc800078e0222 */
[----:B---3--:R-:W-:Y:S01]  /*0d50*/  DFMA R26, R18, UR16, R26 ;  /* 0x00000010121a7c2b */ /* 0x008fe2000800001a */
[----:B------:R-:W2:Y:S01]  /*0d60*/  LDG.E.64 R18, desc[UR6][R12.64] ;  /* 0x000000060c127981 */ /* 0x000ea2000c1e1b00 */
[----:B------:R-:W-:-:S05]  /*0d70*/  IMAD.WIDE R36, R16, 0x38, R12 ;  /* 0x0000003810247825 */ /* 0x000fca00078e020c */
[----:B------:R1:W3:Y:S02]  /*0d80*/  LDG.E.64 R34, desc[UR6][R36.64] ;  /* 0x0000000624227981 */ /* 0x0002e4000c1e1b00 */
[----:B-1----:R-:W-:-:S04]  /*0d90*/  IMAD.WIDE R36, R16, 0x10, R36 ;  /* 0x0000001010247825 */ /* 0x002fc800078e0224 */
[----:B0-----:R-:W-:Y:S02]  /*0da0*/  IMAD.WIDE R12, R17, 0x8, R2 ;  /* 0x00000008110c7825 */ /* 0x001fe400078e0202 */
[----:B------:R0:W5:Y:S02]  /*0db0*/  LDG.E.64 R2, desc[UR6][R36.64] ;  /* 0x0000000624027981 */ /* 0x000164000c1e1b00 */
[----:B0-----:R-:W-:-:S06]  /*0dc0*/  IMAD.WIDE R36, R16, 0x10, R36 ;  /* 0x0000001010247825 */ /* 0x001fcc00078e0224 */
[----:B------:R-:W5:Y:S04]  /*0dd0*/  LDG.E.64 R36, desc[UR6][R36.64] ;  /* 0x0000000624247981 */ /* 0x000f68000c1e1b00 */
[----:B------:R0:W-:Y:S02]  /*0de0*/  STG.E.64 desc[UR6][R12.64], R8 ;  /* 0x000000080c007986 */ /* 0x0001e4000c101b06 */
[----:B0-----:R-:W-:-:S05]  /*0df0*/  IMAD.WIDE R8, R16, 0x8, R12 ;  /* 0x0000000810087825 */ /* 0x001fca00078e020c */
[----:B------:R0:W-:Y:S02]  /*0e00*/  STG.E.64 desc[UR6][R8.64], R24 ;  /* 0x0000001808007986 */ /* 0x0001e4000c101b06 */
[----:B0-----:R-:W-:-:S04]  /*0e10*/  IMAD.WIDE R24, R16, 0x8, R8 ;  /* 0x0000000810187825 */ /* 0x001fc800078e0208 */
[C---:B------:R-:W-:Y:S01]  /*0e20*/  IMAD.WIDE R12, R16.reuse, 0x8, R24 ;  /* 0x00000008100c7825 */ /* 0x040fe200078e0218 */
[----:B------:R4:W-:Y:S04]  /*0e30*/  STG.E.64 desc[UR6][R24.64], R6 ;  /* 0x0000000618007986 */ /* 0x0009e8000c101b06 */
[----:B------:R0:W-:Y:S01]  /*0e40*/  STG.E.64 desc[UR6][R12.64], R20 ;  /* 0x000000140c007986 */ /* 0x0001e2000c101b06 */
[----:B----4-:R-:W-:Y:S01]  /*0e50*/  DMUL R6, R10, UR8 ;  /* 0x000000080a067c28 */ /* 0x010fe20008000000 */
[C---:B------:R-:W-:Y:S01]  /*0e60*/  IMAD.WIDE R24, R16.reuse, 0x8, R12 ;  /* 0x0000000810187825 */ /* 0x040fe200078e020c */
[----:B------:R-:W-:Y:S01]  /*0e70*/  UMOV UR8, 0x96dc7996 ;  /* 0x96dc799600087882 */ /* 0x000fe20000000000 */
[----:B------:R-:W-:Y:S02]  /*0e80*/  UMOV UR9, 0x40061be2 ;  /* 0x40061be200097882 */ /* 0x000fe40000000000 */
[----:B0-----:R-:W-:-:S03]  /*0e90*/  IMAD.WIDE R20, R16, 0x8, R24 ;  /* 0x0000000810147825 */ /* 0x001fc600078e0218 */
[C---:B------:R-:W-:Y:S01]  /*0ea0*/  DFMA R6, R30.reuse, UR10, R6 ;  /* 0x0000000a1e067c2b */ /* 0x040fe20008000006 */
[----:B------:R0:W-:Y:S01]  /*0eb0*/  STG.E.64 desc[UR6][R24.64], R22 ;  /* 0x0000001618007986 */ /* 0x0001e2000c101b06 */
[----:B------:R-:W-:Y:S01]  /*0ec0*/  IMAD.WIDE R8, R16, 0x8, R20 ;  /* 0x0000000810087825 */ /* 0x000fe200078e0214 */
[----:B0-----:R-:W-:Y:S01]  /*0ed0*/  DMUL R22, R30, UR8 ;  /* 0x000000081e167c28 */ /* 0x001fe20008000000 */
[----:B------:R-:W-:Y:S01]  /*0ee0*/  UMOV UR9, 0x40161be2 ;  /* 0x40161be200097882 */ /* 0x000fe20000000000 */
[----:B------:R3:W-:Y:S06]  /*0ef0*/  STG.E.64 desc[UR6][R20.64], R4 ;  /* 0x0000000414007986 */ /* 0x0007ec000c101b06 */
[----:B------:R-:W-:Y:S01]  /*0f00*/  DFMA R22, R10, UR8, -R22 ;  /* 0x000000080a167c2b */ /* 0x000fe20008000816 */
[----:B------:R-:W-:Y:S01]  /*0f10*/  UMOV UR8, 0x88beb914 ;  /* 0x88beb91400087882 */ /* 0x000fe20000000000 */
[----:B------:R-:W-:-:S02]  /*0f20*/  UMOV UR9, 0x4037aa8b ;  /* 0x4037aa8b00097882 */ /* 0x000fc40000000000 */
[----:B------:R-:W-:Y:S01]  /*0f30*/  DMUL R24, R10, UR8 ;  /* 0x000000080a187c28 */ /* 0x000fe20008000000 */
[----:B------:R-:W-:Y:S01]  /*0f40*/  UMOV UR8, 0xf1255b30 ;  /* 0xf1255b3000087882 */ /* 0x000fe20000000000 */
[----:B------:R-:W-:Y:S01]  /*0f50*/  UMOV UR9, 0x402094e9 ;  /* 0x402094e900097882 */ /* 0x000fe20000000000 */
[----:B------:R-:W-:Y:S01]  /*0f60*/  STG.E.64 desc[UR6][R8.64], R26 ;  /* 0x0000001a08007986 */ /* 0x000fe2000c101b06 */
[C---:B--2---:R-:W-:Y:S01]  /*0f70*/  DFMA R12, R18.reuse, -UR12, R6 ;  /* 0x8000000c120c7c2b */ /* 0x044fe20008000006 */
[----:B------:R-:W-:Y:S01]  /*0f80*/  IMAD.WIDE R6, R16, 0x8, R8 ;  /* 0x0000000810067825 */ /* 0x000fe200078e0208 */
[----:B------:R-:W-:-:S06]  /*0f90*/  DFMA R22, R18, UR24, R22 ;  /* 0x0000001812167c2b */ /* 0x000fcc0008000016 */
[C---:B---3--:R-:W-:Y:S01]  /*0fa0*/  DFMA R4, R34.reuse, UR10, R12 ;  /* 0x0000000a22047c2b */ /* 0x048fe2000800000c */
[----:B------:R-:W-:Y:S01]  /*0fb0*/  IMAD.WIDE R12, R16, 0x8, R6 ;  /* 0x00000008100c7825 */ /* 0x000fe200078e0206 */
[----:B------:R-:W-:-:S03]  /*0fc0*/  DFMA R22, R34, UR8, R22 ;  /* 0x0000000822167c2b */ /* 0x000fc60008000016 */
[C---:B------:R-:W-:Y:S01]  /*0fd0*/  IMAD.WIDE R10, R16.reuse, 0x8, R12 ;  /* 0x00000008100a7825 */ /* 0x040fe200078e020c */
[----:B------:R-:W-:Y:S01]  /*0fe0*/  UMOV UR10, 0x6fefa76 ;  /* 0x06fefa76000a7882 */ /* 0x000fe20000000000 */
[----:B------:R-:W-:Y:S01]  /*0ff0*/  UMOV UR11, 0x4002eed6 ;  /* 0x4002eed6000b7882 */ /* 0x000fe20000000000 */
[----:B-----5:R-:W-:Y:S01]  /*1000*/  DFMA R18, R2, -UR12, R4 ;  /* 0x8000000c02127c2b */ /* 0x020fe20008000004 */
[C---:B------:R-:W-:Y:S01]  /*1010*/  IMAD.WIDE R4, R16.reuse, 0x8, R10 ;  /* 0x0000000810047825 */ /* 0x040fe200078e020a */
[----:B------:R-:W-:Y:S01]  /*1020*/  DFMA R30, R30, UR10, -R24 ;  /* 0x0000000a1e1e7c2b */ /* 0x000fe20008000818 */
[----:B------:R-:W-:Y:S01]  /*1030*/  UMOV UR8, 0x96dc7996 ;  /* 0x96dc799600087882 */ /* 0x000fe20000000000 */
[----:B------:R-:W-:Y:S02]  /*1040*/  UMOV UR9, 0x40361be2 ;  /* 0x40361be200097882 */ /* 0x000fe40000000000 */
[----:B------:R-:W-:Y:S01]  /*1050*/  DFMA R22, R2, -UR8, R22 ;  /* 0x8000000802167c2b */ /* 0x000fe20008000016 */
[----:B------:R-:W-:Y:S01]  /*1060*/  UMOV UR8, 0x88beb914 ;  /* 0x88beb91400087882 */ /* 0x000fe20000000000 */
[----:B------:R-:W-:Y:S01]  /*1070*/  IMAD.WIDE R2, R16, 0x8, R4 ;  /* 0x0000000810027825 */ /* 0x000fe200078e0204 */
[----:B------:R-:W-:-:S02]  /*1080*/  UMOV UR9, 0x4027aa8b ;  /* 0x4027aa8b00097882 */ /* 0x000fc40000000000 */
[----:B------:R-:W-:Y:S02]  /*1090*/  DFMA R30, R34, UR8, R30 ;  /* 0x00000008221e7c2b */ /* 0x000fe4000800001e */
[----:B------:R-:W-:Y:S01]  /*10a0*/  DFMA R18, R36, UR14, R18 ;  /* 0x0000000e24127c2b */ /* 0x000fe20008000012 */
[----:B------:R-:W-:-:S06]  /*10b0*/  IMAD.WIDE R16, R16, 0x8, R2 ;  /* 0x0000000810107825 */ /* 0x000fcc00078e0202 */
[----:B------:R-:W-:Y:S04]  /*10c0*/  STG.E.64 desc[UR6][R6.64], R18 ;  /* 0x0000001206007986 */ /* 0x000fe8000c101b06 */
[----:B------:R-:W-:Y:S04]  /*10d0*/  STG.E.64 desc[UR6][R12.64], R28 ;  /* 0x0000001c0c007986 */ /* 0x000fe8000c101b06 */
[----:B------:R-:W-:Y:S04]  /*10e0*/  STG.E.64 desc[UR6][R10.64], R22 ;  /* 0x000000160a007986 */ /* 0x000fe8000c101b06 */
[----:B------:R-:W-:Y:S04]  /*10f0*/  STG.E.64 desc[UR6][R4.64], R32 ;  /* 0x0000002004007986 */ /* 0x000fe8000c101b06 */
[----:B------:R-:W-:Y:S04]  /*1100*/  STG.E.64 desc[UR6][R2.64], R30 ;  /* 0x0000001e02007986 */ /* 0x000fe8000c101b06 */
[----:B------:R-:W-:Y:S01]  /*1110*/  STG.E.64 desc[UR6][R16.64], R14 ;  /* 0x0000000e10007986 */ /* 0x000fe2000c101b06 */
[----:B------:R-:W-:Y:S05]  /*1120*/  EXIT ;  /* 0x000000000000794d */ /* 0x000fea0003800000 */
.L_x_48:
        /* <DEDUP_REMOVED lines=13> */
.L_x_134:


//--------------------- .text._Z21left_cart2sph_inplaceILi5EEvPdiii --------------------------
	.section	.text._Z21left_cart2sph_inplaceILi5EEvPdiii,"ax",@progbits
	.align	128
.text._Z21left_cart2sph_inplaceILi5EEvPdiii:
        .type           _Z21left_cart2sph_inplaceILi5EEvPdiii,@function
        .size           _Z21left_cart2sph_inplaceILi5EEvPdiii,(.L_x_135 - _Z21left_cart2sph_inplaceILi5EEvPdiii)
        .other          _Z21left_cart2sph_inplaceILi5EEvPdiii,@"STO_CUDA_ENTRY STV_DEFAULT"
_Z21left_cart2sph_inplaceILi5EEvPdiii:
        /* <DEDUP_REMOVED lines=15> */
[----:B------:R-:W2:Y:S01]  /*00f0*/  LDCU.64 UR4, c[0x0][0x358] ;  /* 0x00006b00ff0477ac */ /* 0x000ea20008000a00 */
[----:B0-----:R-:W-:-:S04]  /*0100*/  IMAD R3, R0, 0x15, R3 ;  /* 0x0000001500037824 */ /* 0x001fc800078e0203 */
[----:B------:R-:W-:Y:S01]  /*0110*/  IMAD R0, R3, R14, RZ ;  /* 0x0000000e03007224 */ /* 0x000fe200078e02ff */
[----:B------:R-:W-:-:S04]  /*0120*/  SHF.R.S32.HI R3, RZ, 0x1f, R31 ;  /* 0x0000001fff037819 */ /* 0x000fc8000001141f */
[----:B------:R-:W-:-:S04]  /*0130*/  IADD3 R2, P0, PT, R31, R0, RZ ;  /* 0x000000001f027210 */ /* 0x000fc80007f1e0ff */
[----:B------:R-:W-:Y:S02]  /*0140*/  LEA.HI.X.SX32 R3, R0, R3, 0x1, P0 ;  /* 0x0000000300037211 */ /* 0x000fe400000f0eff */
[----:B-1----:R-:W-:-:S04]  /*0150*/  LEA R4, P0, R2, UR6, 0x3 ;  /* 0x0000000602047c11 */ /* 0x002fc8000f8018ff */
[----:B------:R-:W-:-:S03]  /*0160*/  LEA.HI.X R5, R2, UR7, R3, 0x3, P0 ;  /* 0x0000000702057c11 */ /* 0x000fc600080f1c03 */
[----:B------:R-:W-:-:S04]  /*0170*/  IMAD.WIDE R10, R14, 0x8, R4 ;  /* 0x000000080e0a7825 */ /* 0x000fc800078e0204 */
[C---:B------:R-:W-:Y:S01]  /*0180*/  IMAD.WIDE R16, R14.reuse, 0x20, RZ ;  /* 0x000000200e107825 */ /* 0x040fe200078e02ff */
[----:B------:R-:W-:Y:S01]  /*0190*/  UMOV UR10, 0x28019a83 ;  /* 0x28019a83000a7882 */ /* 0x000fe20000000000 */
[----:B------:R-:W-:Y:S01]  /*01a0*/  UMOV UR11, 0x3fef4fae ;  /* 0x3fef4fae000b7882 */ /* 0x000fe20000000000 */
[----:B------:R-:W-:Y:S01]  /*01b0*/  UMOV UR6, 0x2dd863c6 ;  /* 0x2dd863c600067882 */ /* 0x000fe20000000000 */
[C---:B------:R-:W-:Y:S01]  /*01c0*/  IMAD.WIDE R8, R14.reuse, 0x28, R10 ;  /* 0x000000280e087825 */ /* 0x040fe200078e020a */
[----:B------:R-:W-:Y:S01]  /*01d0*/  UMOV UR7, 0x401a415a ;  /* 0x401a415a00077882 */ /* 0x000fe20000000000 */
[----:B--2---:R-:W2:Y:S02]  /*01e0*/  LDG.E.64 R10, desc[UR4][R10.64] ;  /* 0x000000040a0a7981 */ /* 0x004ea4000c1e1b00 */
[C---:B------:R-:W-:Y:S02]  /*01f0*/  IMAD.WIDE R34, R14.reuse, 0x48, R8 ;  /* 0x000000480e227825 */ /* 0x040fe400078e0208 */
[----:B------:R-:W3:Y:S01]  /*0200*/  LDG.E.64 R22, desc[UR4][R8.64] ;  /* 0x0000000408167981 */ /* 0x000ee2000c1e1b00 */
[----:B------:R-:W-:Y:S01]  /*0210*/  UMOV UR8, 0x2dd863c7 ;  /* 0x2dd863c700087882 */ /* 0x000fe20000000000 */
[----:B------:R-:W-:Y:S01]  /*0220*/  UMOV UR9, 0x400a415a ;  /* 0x400a415a00097882 */ /* 0x000fe20000000000 */
[----:B------:R-:W-:Y:S01]  /*0230*/  UMOV UR12, 0xf36df79b ;  /* 0xf36df79b000c7882 */ /* 0x000fe20000000000 */
[----:B------:R-:W-:Y:S01]  /*0240*/  UMOV UR13, 0x3fdcfd13 ;  /* 0x3fdcfd13000d7882 */ /* 0x000fe20000000000 */
[C---:B------:R-:W-:Y:S01]  /*0250*/  IMAD.WIDE R2, R14.reuse, -0x58, R34 ;  /* 0xffffffa80e027825 */ /* 0x040fe200078e0222 */
[----:B------:R-:W-:Y:S01]  /*0260*/  UMOV UR14, 0xf69279b4 ;  /* 0xf69279b4000e7882 */ /* 0x000fe20000000000 */
[----:B------:R-:W4:Y:S02]  /*0270*/  LDG.E.64 R34, desc[UR4][R34.64] ;  /* 0x0000000422227981 */ /* 0x000f24000c1e1b00 */
[C---:B------:R-:W-:Y:S01]  /*0280*/  IMAD.WIDE R12, R14.reuse, 0x38, R2 ;  /* 0x000000380e0c7825 */ /* 0x040fe200078e0202 */
[----:B------:R-:W-:Y:S01]  /*0290*/  UMOV UR15, 0x4015bdce ;  /* 0x4015bdce000f7882 */ /* 0x000fe20000000000 */
[----:B------:R-:W5:Y:S04]  /*02a0*/  LDG.E.64 R2, desc[UR4][R2.64] ;  /* 0x0000000402027981 */ /* 0x000f68000c1e1b00 */
[----:B------:R0:W4:Y:S01]  /*02b0*/  LDG.E.64 R6, desc[UR4][R12.64] ;  /* 0x000000040c067981 */ /* 0x000122000c1e1b00 */
[C---:B------:R-:W-:Y:S01]  /*02c0*/  IMAD.WIDE R18, R14.reuse, -0x18, R12 ;  /* 0xffffffe80e127825 */ /* 0x040fe200078e020c */
[----:B------:R-:W-:Y:S01]  /*02d0*/  UMOV UR22, 0xd7ffa13b ;  /* 0xd7ffa13b00167882 */ /* 0x000fe20000000000 */
[----:B------:R-:W-:Y:S01]  /*02e0*/  UMOV UR23, 0x40009af4 ;  /* 0x40009af400177882 */ /* 0x000fe20000000000 */
[----:B------:R-:W-:Y:S01]  /*02f0*/  UMOV UR18, 0xe82e889d ;  /* 0xe82e889d00127882 */ /* 0x000fe20000000000 */
[----:B------:R-:W-:Y:S01]  /*0300*/  UMOV UR19, 0x40032c94 ;  /* 0x40032c9400137882 */ /* 0x000fe20000000000 */
[----:B------:R-:W5:Y:S01]  /*0310*/  LDG.E.64 R26, desc[UR4][R18.64] ;  /* 0x00000004121a7981 */ /* 0x000f62000c1e1b00 */
[----:B------:R-:W-:Y:S01]  /*0320*/  IMAD.WIDE R32, R14, 0x48, R18 ;  /* 0x000000480e207825 */ /* 0x000fe200078e0212 */
[----:B------:R-:W-:Y:S01]  /*0330*/  UMOV UR20, 0xe82e889d ;  /* 0xe82e889d00147882 */ /* 0x000fe20000000000 */
[----:B------:R-:W-:Y:S01]  /*0340*/  UMOV UR21, 0x40132c94 ;  /* 0x40132c9400157882 */ /* 0x000fe20000000000 */
[----:B------:R-:W-:Y:S01]  /*0350*/  UMOV UR16, 0x35f0eb3 ;  /* 0x035f0eb300107882 */ /* 0x000fe20000000000 */
[----:B------:R-:W-:Y:S01]  /*0360*/  UMOV UR17, 0x4012b649 ;  /* 0x4012b64900117882 */ /* 0x000fe20000000000 */
[----:B------:R-:W-:Y:S01]  /*0370*/  IADD3 R24, P0, PT, R32, -R16, RZ ;  /* 0x8000001020187210 */ /* 0x000fe20007f1e0ff */
[----:B------:R-:W5:Y:S03]  /*0380*/  LDG.E.64 R4, desc[UR4][R4.64] ;  /* 0x0000000404047981 */ /* 0x000f66000c1e1b00 */
[----:B------:R-:W-:-:S02]  /*0390*/  IADD3.X R25, PT, PT, R33, ~R17, RZ, P0, !PT ;  /* 0x8000001121197210 */ /* 0x000fc400007fe4ff */
        /* <DEDUP_REMOVED lines=8> */
[----:B------:R-:W-:Y:S01]  /*0420*/  IMAD.WIDE R36, R14, 0x10, R12 ;  /* 0x000000100e247825 */ /* 0x000fe200078e020c */
[C---:B---3--:R-:W-:Y:S01]  /*0430*/  DMUL R28, R22.reuse, UR10 ;  /* 0x0000000a161c7c28 */ /* 0x048fe20008000000 */
[----:B------:R-:W-:Y:S01]  /*0440*/  UMOV UR10, 0xf36df79b ;  /* 0xf36df79b000a7882 */ /* 0x000fe20000000000 */
[----:B------:R-:W-:Y:S01]  /*0450*/  UMOV UR11, 0x3fecfd13 ;  /* 0x3fecfd13000b7882 */ /* 0x000fe20000000000 */
[C---:B------:R-:W-:Y:S02]  /*0460*/  DMUL R8, R22.reuse, UR6 ;  /* 0x0000000616087c28 */ /* 0x040fe40008000000 */
[----:B------:R-:W-:Y:S01]  /*0470*/  DMUL R22, R22, UR10 ;  /* 0x0000000a16167c28 */ /* 0x000fe20008000000 */
[----:B------:R-:W-:Y:S01]  /*0480*/  UMOV UR6, 0x9e0133e2 ;  /* 0x9e0133e200067882 */ /* 0x000fe20000000000 */
[----:B------:R-:W-:-:S02]  /*0490*/  UMOV UR7, 0x3ff77bc2 ;  /* 0x3ff77bc200077882 */ /* 0x000fc40000000000 */
[C---:B--2---:R-:W-:Y:S01]  /*04a0*/  DFMA R28, R10.reuse, -UR6, -R28 ;  /* 0x800000060a1c7c2b */ /* 0x044fe2000800081c */
[----:B------:R-:W-:Y:S01]  /*04b0*/  UMOV UR6, 0xd7ffa13b ;  /* 0xd7ffa13b00067882 */ /* 0x000fe20000000000 */
[C---:B------:R-:W-:Y:S01]  /*04c0*/  DFMA R8, R10.reuse, UR8, -R8 ;  /* 0x000000080a087c2b */ /* 0x040fe20008000808 */
[----:B------:R-:W-:Y:S01]  /*04d0*/  UMOV UR7, 0x40209af4 ;  /* 0x40209af400077882 */ /* 0x000fe20000000000 */
[----:B------:R-:W-:Y:S01]  /*04e0*/  DFMA R10, R10, UR12, R22 ;  /* 0x0000000c0a0a7c2b */ /* 0x000fe20008000016 */
[----:B------:R-:W-:Y:S01]  /*04f0*/  UMOV UR8, 0xe82e889d ;  /* 0xe82e889d00087882 */ /* 0x000fe20000000000 */
[----:B------:R-:W-:Y:S01]  /*0500*/  UMOV UR9, 0x40132c94 ;  /* 0x40132c9400097882 */ /* 0x000fe20000000000 */
[C---:B----4-:R-:W-:Y:S02]  /*0510*/  DMUL R22, R6.reuse, UR6 ;  /* 0x0000000606167c28 */ /* 0x050fe40008000000 */
[----:B------:R-:W-:-:S06]  /*0520*/  DMUL R6, R6, -UR8 ;  /* 0x8000000806067c28 */ /* 0x000fcc0008000000 */
[C---:B-----5:R-:W-:Y:S02]  /*0530*/  DFMA R22, R2.reuse, UR6, -R22 ;  /* 0x0000000602167c2b */ /* 0x060fe40008000816 */
[----:B------:R-:W-:Y:S02]  /*0540*/  DFMA R2, R2, -UR8, R6 ;  /* 0x8000000802027c2b */ /* 0x000fe40008000006 */
[----:B------:R0:W2:Y:S01]  /*0550*/  LDG.E.64 R6, desc[UR4][R36.64] ;  /* 0x0000000424067981 */ /* 0x0000a2000c1e1b00 */
[----:B------:R-:W-:Y:S01]  /*0560*/  UMOV UR6, 0x9e0133e2 ;  /* 0x9e0133e200067882 */ /* 0x000fe20000000000 */
[----:B------:R-:W-:Y:S02]  /*0570*/  UMOV UR7, 0x40277bc2 ;  /* 0x40277bc200077882 */ /* 0x000fe40000000000 */
[C---:B------:R-:W-:Y:S02]  /*0580*/  DFMA R28, R26.reuse, UR6, R28 ;  /* 0x000000061a1c7c2b */ /* 0x040fe4000800001c */
[----:B------:R-:W-:Y:S01]  /*0590*/  DFMA R26, R26, -UR14, R10 ;  /* 0x8000000e1a1a7c2b */ /* 0x000fe2000800000a */
[----:B0-----:R-:W-:-:S05]  /*05a0*/  IMAD.WIDE R36, R14, 0x38, R36 ;  /* 0x000000380e247825 */ /* 0x001fca00078e0224 */
[----:B------:R-:W3:Y:S01]  /*05b0*/  LDG.E.64 R10, desc[UR4][R36.64] ;  /* 0x00000004240a7981 */ /* 0x000ee2000c1e1b00 */
[----:B------:R-:W-:Y:S01]  /*05c0*/  IMAD.WIDE R12, R14, 0x10, R36 ;  /* 0x000000100e0c7825 */ /* 0x000fe200078e0224 */
[----:B------:R-:W-:Y:S01]  /*05d0*/  UMOV UR6, 0xf179e96c ;  /* 0xf179e96c00067882 */ /* 0x000fe20000000000 */
[----:B------:R-:W-:Y:S01]  /*05e0*/  UMOV UR7, 0x3fe50114 ;  /* 0x3fe5011400077882 */ /* 0x000fe20000000000 */
[----:B------:R-:W-:Y:S01]  /*05f0*/  UMOV UR8, 0x28019a83 ;  /* 0x28019a8300087882 */ /* 0x000fe20000000000 */
[----:B------:R-:W-:Y:S01]  /*0600*/  UMOV UR9, 0x3fdf4fae ;  /* 0x3fdf4fae00097882 */ /* 0x000fe20000000000 */
[C---:B------:R-:W-:Y:S02]  /*0610*/  DFMA R8, R34.reuse, UR6, R8 ;  /* 0x0000000622087c2b */ /* 0x040fe40008000008 */
[C---:B------:R-:W-:Y:S02]  /*0620*/  DFMA R28, R34.reuse, UR8, R28 ;  /* 0x00000008221c7c2b */ /* 0x040fe4000800001c */
[----:B------:R-:W-:Y:S01]  /*0630*/  DFMA R34, R34, UR12, R26 ;  /* 0x0000000c22227c2b */ /* 0x000fe2000800001a */
[----:B------:R0:W4:Y:S01]  /*0640*/  LDG.E.64 R26, desc[UR4][R12.64] ;  /* 0x000000040c1a7981 */ /* 0x000122000c1e1b00 */
[----:B------:R-:W-:Y:S01]  /*0650*/  UMOV UR6, 0x28019a83 ;  /* 0x28019a8300067882 */ /* 0x000fe20000000000 */
[----:B------:R-:W-:-:S03]  /*0660*/  UMOV UR7, 0x400f4fae ;  /* 0x400f4fae00077882 */ /* 0x000fc60000000000 */
[C---:B------:R-:W-:Y:S01]  /*0670*/  DFMA R28, R32.reuse, -UR6, R28 ;  /* 0x80000006201c7c2b */ /* 0x040fe2000800001c */
        /* <DEDUP_REMOVED lines=8> */
[----:B0-----:R-:W-:Y:S01]  /*0700*/  IMAD.WIDE R12, R14, 0x10, R12 ;  /* 0x000000100e0c7825 */ /* 0x001fe200078e020c */
[C---:B------:R-:W-:Y:S01]  /*0710*/  DMUL R24, R18.reuse, UR6 ;  /* 0x0000000612187c28 */ /* 0x040fe20008000000 */
[----:B------:R-:W-:Y:S01]  /*0720*/  UMOV UR6, 0xf36df79b ;  /* 0xf36df79b00067882 */ /* 0x000fe20000000000 */
[----:B------:R-:W-:Y:S01]  /*0730*/  DMUL R18, R18, -UR8 ;  /* 0x8000000812127c28 */ /* 0x000fe20008000000 */
[----:B------:R-:W-:-:S02]  /*0740*/  UMOV UR7, 0x400cfd13 ;  /* 0x400cfd1300077882 */ /* 0x000fc40000000000 */
[----:B------:R-:W-:Y:S01]  /*0750*/  DFMA R16, R16, UR6, R32 ;  /* 0x0000000610107c2b */ /* 0x000fe20008000020 */
[----:B------:R-:W-:Y:S01]  /*0760*/  IMAD.WIDE R32, R14, -0x88, R12 ;  /* 0xffffff780e207825 */ /* 0x000fe200078e020c */
[----:B------:R-:W-:Y:S01]  /*0770*/  UMOV UR8, 0x850e960c ;  /* 0x850e960c00087882 */ /* 0x000fe20000000000 */
[----:B------:R-:W-:Y:S02]  /*0780*/  UMOV UR9, 0x3ffc116d ;  /* 0x3ffc116d00097882 */ /* 0x000fe40000000000 */
[C---:B------:R-:W-:Y:S01]  /*0790*/  DFMA R18, R20.reuse, UR22, R18 ;  /* 0x0000001614127c2b */ /* 0x040fe20008000012 */
[----:B------:R-:W5:Y:S01]  /*07a0*/  LDG.E.64 R12, desc[UR4][R12.64] ;  /* 0x000000040c0c7981 */ /* 0x000f62000c1e1b00 */
[C---:B------:R-:W-:Y:S02]  /*07b0*/  DFMA R24, R20.reuse, UR8, R24 ;  /* 0x0000000814187c2b */ /* 0x040fe40008000018 */
[----:B------:R-:W-:Y:S01]  /*07c0*/  DMUL R34, R20, UR18 ;  /* 0x0000001214227c28 */ /* 0x000fe20008000000 */
[----:B------:R-:W5:Y:S07]  /*07d0*/  LDG.E.64 R20, desc[UR4][R32.64] ;  /* 0x0000000420147981 */ /* 0x000f6e000c1e1b00 */
[----:B--2---:R-:W-:-:S02]  /*07e0*/  DFMA R34, R6, UR20, -R34 ;  /* 0x0000001406227c2b */ /* 0x004fc40008000822 */
[----:B------:R-:W-:Y:S01]  /*07f0*/  DFMA R24, R6, -UR16, R24 ;  /* 0x8000001006187c2b */ /* 0x000fe20008000018 */
[----:B------:R-:W-:-:S05]  /*0800*/  IMAD.WIDE R6, R14, 0x10, R32 ;  /* 0x000000100e067825 */ /* 0x000fca00078e0220 */
[----:B------:R0:W2:Y:S01]  /*0810*/  LDG.E.64 R36, desc[UR4][R6.64] ;  /* 0x0000000406247981 */ /* 0x0000a2000c1e1b00 */
[C---:B---3--:R-:W-:Y:S01]  /*0820*/  DFMA R34, R10.reuse, UR18, R34 ;  /* 0x000000120a227c2b */ /* 0x048fe20008000022 */
[C---:B0-----:R-:W-:Y:S01]  /*0830*/  IMAD.WIDE R6, R14.reuse, 0x28, R6 ;  /* 0x000000280e067825 */ /* 0x041fe200078e0206 */
[C---:B------:R-:W-:Y:S02]  /*0840*/  DFMA R18, R10.reuse, UR22, R18 ;  /* 0x000000160a127c2b */ /* 0x040fe40008000012 */
[----:B------:R-:W-:Y:S02]  /*0850*/  DFMA R24, R10, UR8, R24 ;  /* 0x000000080a187c2b */ /* 0x000fe40008000018 */
[----:B------:R0:W3:Y:S01]  /*0860*/  LDG.E.64 R10, desc[UR4][R6.64] ;  /* 0x00000004060a7981 */ /* 0x0000e2000c1e1b00 */
[----:B------:R-:W-:Y:S01]  /*0870*/  IMAD.WIDE R32, R14, 0x10, R6 ;  /* 0x000000100e207825 */ /* 0x000fe200078e0206 */
[----:B------:R-:W-:Y:S01]  /*0880*/  UMOV UR8, 0xe82e889d ;  /* 0xe82e889d00087882 */ /* 0x000fe20000000000 */
[----:B------:R-:W-:-:S02]  /*0890*/  UMOV UR9, 0x40132c94 ;  /* 0x40132c9400097882 */ /* 0x000fc40000000000 */
[C---:B----4-:R-:W-:Y:S02]  /*08a0*/  DFMA R34, R26.reuse, -UR8, R34 ;  /* 0x800000081a227c2b */ /* 0x050fe40008000022 */
[----:B------:R-:W-:Y:S01]  /*08b0*/  DFMA R24, R26, -UR16, R24 ;  /* 0x800000101a187c2b */ /* 0x000fe20008000018 */
[----:B------:R1:W4:Y:S01]  /*08c0*/  LDG.E.64 R26, desc[UR4][R32.64] ;  /* 0x00000004201a7981 */ /* 0x000322000c1e1b00 */
[----:B0-----:R-:W-:-:S06]  /*08d0*/  IMAD.WIDE R6, R14, 0x10, R32 ;  /* 0x000000100e067825 */ /* 0x001fcc00078e0220 */
[----:B------:R-:W4:Y:S01]  /*08e0*/  LDG.E.64 R6, desc[UR4][R6.64] ;  /* 0x0000000406067981 */ /* 0x000f22000c1e1b00 */
[----:B------:R-:W-:Y:S02]  /*08f0*/  IADD3 R15, PT, PT, R31, R0, RZ ;  /* 0x000000001f0f7210 */ /* 0x000fe40007ffe0ff */
[----:B------:R-:W1:Y:S01]  /*0900*/  LDC.64 R30, c[0x0][0x380] ;  /* 0x0000e000ff1e7b82 */ /* 0x000e620000000a00 */
[----:B------:R-:W-:Y:S01]  /*0910*/  UMOV UR8, 0x28019a83 ;  /* 0x28019a8300087882 */ /* 0x000fe20000000000 */
[----:B------:R-:W-:Y:S01]  /*0920*/  UMOV UR9, 0x3fdf4fae ;  /* 0x3fdf4fae00097882 */ /* 0x000fe20000000000 */
[----:B-1----:R-:W-:Y:S01]  /*0930*/  IMAD.WIDE R32, R15, 0x8, R30 ;  /* 0x000000080f207825 */ /* 0x002fe200078e021e */
[----:B-----5:R-:W-:-:S04]  /*0940*/  DMUL R30, R20, UR10 ;  /* 0x0000000a141e7c28 */ /* 0x020fc80008000000 */
[----:B------:R0:W-:Y:S02]  /*0950*/  STG.E.64 desc[UR4][R32.64], R8 ;  /* 0x0000000820007986 */ /* 0x0001e4000c101b04 */
[----:B0-----:R-:W-:-:S05]  /*0960*/  IMAD.WIDE R8, R14, 0x8, R32 ;  /* 0x000000080e087825 */ /* 0x001fca00078e0220 */
[----:B------:R0:W-:Y:S01]  /*0970*/  STG.E.64 desc[UR4][R8.64], R22 ;  /* 0x0000001608007986 */ /* 0x0001e2000c101b04 */
[C---:B------:R-:W-:Y:S01]  /*0980*/  DMUL R32, R4.reuse, UR8 ;  /* 0x0000000804207c28 */ /* 0x040fe20008000000 */
[----:B0-----:R-:W-:Y:S01]  /*0990*/  IMAD.WIDE R8, R14, 0x8, R8 ;  /* 0x000000080e087825 */ /* 0x001fe200078e0208 */
[----:B------:R-:W-:-:S03]  /*09a0*/  DFMA R22, R4, UR12, R30 ;  /* 0x0000000c04167c2b */ /* 0x000fc6000800001e */
[C---:B------:R-:W-:Y:S01]  /*09b0*/  IMAD.WIDE R30, R14.reuse, 0x8, R8 ;  /* 0x000000080e1e7825 */ /* 0x040fe200078e0208 */
[----:B------:R0:W-:Y:S01]  /*09c0*/  STG.E.64 desc[UR4][R8.64], R28 ;  /* 0x0000001c08007986 */ /* 0x0001e2000c101b04 */
[----:B------:R-:W-:Y:S01]  /*09d0*/  UMOV UR8, 0xd231b11e ;  /* 0xd231b11e00087882 */ /* 0x000fe20000000000 */
[----:B------:R-:W-:Y:S02]  /*09e0*/  UMOV UR9, 0x3fedf074 ;  /* 0x3fedf07400097882 */ /* 0x000fe40000000000 */
[----:B------:R-:W-:Y:S01]  /*09f0*/  DFMA R12, R12, UR8, R24 ;  /* 0x000000080c0c7c2b */ /* 0x000fe20008000018 */
[----:B------:R-:W-:Y:S01]  /*0a00*/  UMOV UR8, 0x28019a83 ;  /* 0x28019a8300087882 */ /* 0x000fe20000000000 */
[----:B------:R-:W-:Y:S02]  /*0a10*/  UMOV UR9, 0x3fef4fae ;  /* 0x3fef4fae00097882 */ /* 0x000fe40000000000 */
[----:B------:R-:W-:Y:S01]  /*0a20*/  DFMA R32, R20, UR8, -R32 ;  /* 0x0000000814207c2b */ /* 0x000fe20008000820 */
[----:B0-----:R-:W-:Y:S01]  /*0a30*/  IMAD.WIDE R8, R14, 0x8, R30 ;  /* 0x000000080e087825 */ /* 0x001fe200078e021e */
[----:B------:R-:W-:Y:S01]  /*0a40*/  UMOV UR9, 0x400f4fae ;  /* 0x400f4fae00097882 */ /* 0x000fe20000000000 */
[----:B------:R0:W-:Y:S04]  /*0a50*/  STG.E.64 desc[UR4][R30.64], R2 ;  /* 0x000000021e007986 */ /* 0x0001e8000c101b04 */
[----:B------:R-:W-:Y:S01]  /*0a60*/  STG.E.64 desc[UR4][R8.64], R16 ;  /* 0x0000001008007986 */ /* 0x000fe2000c101b04 */
[----:B--2---:R-:W-:-:S02]  /*0a70*/  DFMA R22, R36, -UR14, R22 ;  /* 0x8000000e24167c2b */ /* 0x004fc40008000016 */
[----:B------:R-:W-:Y:S01]  /*0a80*/  DFMA R36, R36, UR8, R32 ;  /* 0x0000000824247c2b */ /* 0x000fe20008000020 */
[----:B------:R-:W-:Y:S01]  /*0a90*/  UMOV UR8, 0x2dd863c6 ;  /* 0x2dd863c600087882 */ /* 0x000fe20000000000 */
[----:B------:R-:W-:-:S04]  /*0aa0*/  UMOV UR9, 0x401a415a ;  /* 0x401a415a00097882 */ /* 0x000fc80000000000 */
[----:B---3--:R-:W-:Y:S01]  /*0ab0*/  DFMA R28, R10, UR12, R22 ;  /* 0x0000000c0a1c7c2b */ /* 0x008fe20008000016 */
[----:B------:R-:W-:-:S04]  /*0ac0*/  IMAD.WIDE R22, R14, 0x8, R8 ;  /* 0x000000080e167825 */ /* 0x000fc800078e0208 */
[----:B------:R-:W-:-:S03]  /*0ad0*/  IMAD.WIDE R24, R14, 0x8, R22 ;  /* 0x000000080e187825 */ /* 0x000fc600078e0216 */
[----:B----4-:R-:W-:Y:S02]  /*0ae0*/  DFMA R32, R26, -UR14, R28 ;  /* 0x8000000e1a207c2b */ /* 0x010fe4000800001c */
[----:B------:R-:W-:Y:S01]  /*0af0*/  DMUL R20, R20, UR8 ;  /* 0x0000000814147c28 */ /* 0x000fe20008000000 */
[----:B------:R-:W-:Y:S01]  /*0b00*/  IMAD.WIDE R28, R14, 0x8, R24 ;  /* 0x000000080e1c7825 */ /* 0x000fe200078e0218 */
[----:B------:R-:W-:Y:S01]  /*0b10*/  UMOV UR8, 0x9e0133e2 ;  /* 0x9e0133e200087882 */ /* 0x000fe20000000000 */
[----:B------:R-:W-:-:S03]  /*0b20*/  UMOV UR9, 0x3ff77bc2 ;  /* 0x3ff77bc200097882 */ /* 0x000fc60000000000 */
[----:B------:R-:W-:Y:S01]  /*0b30*/  DFMA R32, R6, UR6, R32 ;  /* 0x0000000606207c2b */ /* 0x000fe20008000020 */
[----:B------:R-:W-:Y:S01]  /*0b40*/  UMOV UR6, 0xf179e96c ;  /* 0xf179e96c00067882 */ /* 0x000fe20000000000 */
[----:B------:R-:W-:Y:S01]  /*0b50*/  DFMA R36, R10, UR8, R36 ;  /* 0x000000080a247c2b */ /* 0x000fe20008000024 */
[----:B------:R-:W-:Y:S01]  /*0b60*/  UMOV UR7, 0x3fe50114 ;  /* 0x3fe5011400077882 */ /* 0x000fe20000000000 */
[C---:B------:R-:W-:Y:S01]  /*0b70*/  IMAD.WIDE R6, R14.reuse, 0x8, R28 ;  /* 0x000000080e067825 */ /* 0x040fe200078e021c */
[----:B------:R-:W-:Y:S01]  /*0b80*/  DFMA R20, R4, UR6, -R20 ;  /* 0x0000000604147c2b */ /* 0x000fe20008000814 */
[----:B------:R-:W-:Y:S01]  /*0b90*/  UMOV UR6, 0x9e0133e2 ;  /* 0x9e0133e200067882 */ /* 0x000fe20000000000 */
[----:B------:R-:W-:Y:S01]  /*0ba0*/  UMOV UR7, 0x40277bc2 ;  /* 0x40277bc200077882 */ /* 0x000fe20000000000 */
[----:B0-----:R-:W-:Y:S02]  /*0bb0*/  IMAD.WIDE R2, R14, 0x8, R6 ;  /* 0x000000080e027825 */ /* 0x001fe400078e0206 */
[----:B------:R-:W-:Y:S01]  /*0bc0*/  DFMA R36, R26, -UR6, R36 ;  /* 0x800000061a247c2b */ /* 0x000fe20008000024 */
[----:B------:R-:W-:Y:S01]  /*0bd0*/  UMOV UR6, 0x2dd863c7 ;  /* 0x2dd863c700067882 */ /* 0x000fe20000000000 */
[----:B------:R-:W-:-:S02]  /*0be0*/  UMOV UR7, 0x400a415a ;  /* 0x400a415a00077882 */ /* 0x000fc40000000000 */
[----:B------:R-:W-:Y:S01]  /*0bf0*/  DFMA R20, R10, UR6, R20 ;  /* 0x000000060a147c2b */ /* 0x000fe20008000014 */
        /* <DEDUP_REMOVED lines=8> */
.L_x_49:
        /* <DEDUP_REMOVED lines=16> */
.L_x_135:


//--------------------- .text._Z21left_cart2sph_inplaceILi4EEvPdiii --------------------------
	.section	.text._Z21left_cart2sph_inplaceILi4EEvPdiii,"ax",@progbits
	.align	128
.text._Z21left_cart2sph_inplaceILi4EEvPdiii:
        .type           _Z21left_cart2sph_inplaceILi4EEvPdiii,@function
        .size           _Z21left_cart2sph_inplaceILi4EEvPdiii,(.L_x_136 - _Z21left_cart2sph_inplaceILi4EEvPdiii)
        .other          _Z21left_cart2sph_inplaceILi4EEvPdiii,@"STO_CUDA_ENTRY STV_DEFAULT"
_Z21left_cart2sph_inplaceILi4EEvPdiii:
        /* <DEDUP_REMOVED lines=15> */
[----:B------:R-:W-:-:S04]  /*00f0*/  IMAD.WIDE R32, R16, 0x10, RZ ;  /* 0x0000001010207825 */ /* 0x000fc800078e02ff */
        /* <DEDUP_REMOVED lines=9> */
[----:B------:R-:W-:-:S03]  /*0190*/  IMAD.WIDE R24, R16, 0x28, R22 ;  /* 0x0000002810187825 */ /* 0x000fc600078e0216 */
[----:B------:R-:W-:Y:S01]  /*01a0*/  IADD3 R28, P0, PT, R24, -R32, RZ ;  /* 0x80000020181c7210 */ /* 0x000fe20007f1e0ff */
[----:B0-----:R-:W2:Y:S03]  /*01b0*/  LDG.E.64 R22, desc[UR4][R22.64] ;  /* 0x0000000416167981 */ /* 0x001ea6000c1e1b00 */
[----:B------:R-:W-:Y:S02]  /*01c0*/  IADD3.X R29, PT, PT, R25, ~R33, RZ, P0, !PT ;  /* 0x80000021191d7210 */ /* 0x000fe400007fe4ff */
[----:B------:R-:W3:Y:S01]  /*01d0*/  LDG.E.64 R24, desc[UR4][R24.64] ;  /* 0x0000000418187981 */ /* 0x000ee2000c1e1b00 */
[----:B------:R-:W-:-:S03]  /*01e0*/  IMAD.WIDE R4, R16, 0x38, R28 ;  /* 0x0000003810047825 */ /* 0x000fc600078e021c */
[----:B------:R-:W4:Y:S04]  /*01f0*/  LDG.E.64 R28, desc[UR4][R28.64] ;  /* 0x000000041c1c7981 */ /* 0x000f28000c1e1b00 */
[----:B------:R-:W4:Y:S01]  /*0200*/  LDG.E.64 R8, desc[UR4][R4.64] ;  /* 0x0000000404087981 */ /* 0x000f22000c1e1b00 */
[----:B------:R-:W-:-:S03]  /*0210*/  IMAD.WIDE R20, R16, -0x18, R4 ;  /* 0xffffffe810147825 */ /* 0x000fc600078e0204 */
[----:B------:R-:W5:Y:S04]  /*0220*/  LDG.E.64 R12, desc[UR4][R12.64] ;  /* 0x000000040c0c7981 */ /* 0x000f68000c1e1b00 */
[----:B------:R-:W2:Y:S01]  /*0230*/  LDG.E.64 R18, desc[UR4][R20.64] ;  /* 0x0000000414127981 */ /* 0x000ea2000c1e1b00 */
[----:B------:R-:W-:-:S04]  /*0240*/  IMAD.WIDE R10, R16, 0x28, R20 ;  /* 0x00000028100a7825 */ /* 0x000fc800078e0214 */
[C---:B------:R-:W-:Y:S02]  /*0250*/  IMAD.WIDE R6, R16.reuse, -0x50, R10 ;  /* 0xffffffb010067825 */ /* 0x040fe400078e020a */
[----:B------:R-:W5:Y:S02]  /*0260*/  LDG.E.64 R10, desc[UR4][R10.64] ;  /* 0x000000040a0a7981 */ /* 0x000f64000c1e1b00 */
[C---:B------:R-:W-:Y:S02]  /*0270*/  IMAD.WIDE R14, R16.reuse, 0x38, R6 ;  /* 0x00000038100e7825 */ /* 0x040fe400078e0206 */
[----:B------:R-:W5:Y:S02]  /*0280*/  LDG.E.64 R6, desc[UR4][R6.64] ;  /* 0x0000000406067981 */ /* 0x000f64000c1e1b00 */
[C---:B------:R-:W-:Y:S02]  /*0290*/  IMAD.WIDE R2, R16.reuse, -0x28, R14 ;  /* 0xffffffd810027825 */ /* 0x040fe400078e020e */
[----:B------:R-:W5:Y:S02]  /*02a0*/  LDG.E.64 R14, desc[UR4][R14.64] ;  /* 0x000000040e0e7981 */ /* 0x000f64000c1e1b00 */
[----:B------:R-:W-:-:S02]  /*02b0*/  IMAD.WIDE R36, R16, 0x38, R2 ;  /* 0x0000003810247825 */ /* 0x000fc400078e0202 */
[----:B------:R-:W5:Y:S04]  /*02c0*/  LDG.E.64 R2, desc[UR4][R2.64] ;  /* 0x0000000402027981 */ /* 0x000f68000c1e1b00 */
[----:B------:R-:W5:Y:S01]  /*02d0*/  LDG.E.64 R20, desc[UR4][R36.64] ;  /* 0x0000000424147981 */ /* 0x000f62000c1e1b00 */
[----:B------:R-:W-:-:S04]  /*02e0*/  IADD3 R30, P0, PT, R32, R36, RZ ;  /* 0x00000024201e7210 */ /* 0x000fc80007f1e0ff */
[----:B------:R-:W-:-:S03]  /*02f0*/  IADD3.X R31, PT, PT, R33, R37, RZ, P0, !PT ;  /* 0x00000025211f7210 */ /* 0x000fc600007fe4ff */
[----:B------:R-:W-:-:S03]  /*0300*/  IMAD.WIDE R26, R16, -0x60, R30 ;  /* 0xffffffa0101a7825 */ /* 0x000fc600078e021e */
[----:B------:R-:W5:Y:S01]  /*0310*/  LDG.E.64 R30, desc[UR4][R30.64] ;  /* 0x000000041e1e7981 */ /* 0x000f62000c1e1b00 */
[C-C-:B----4-:R-:W-:Y:S02]  /*0320*/  DFMA R4, R28.reuse, 3, -R8.reuse ;  /* 0x400800001c04782b */ /* 0x150fe40000000808 */
[----:B------:R-:W-:Y:S01]  /*0330*/  DADD R8, R28, R8 ;  /* 0x000000001c087229 */ /* 0x000fe20000000008 */
[----:B------:R-:W-:Y:S02]  /*0340*/  IMAD.WIDE R28, R16, 0x28, R26 ;  /* 0x00000028101c7825 */ /* 0x000fe400078e021a */
[----:B------:R-:W4:Y:S01]  /*0350*/  LDG.E.64 R26, desc[UR4][R26.64] ;  /* 0x000000041a1a7981 */ /* 0x000f22000c1e1b00 */
[----:B------:R-:W-:-:S04]  /*0360*/  IADD3 R32, P0, PT, R32, R28, RZ ;  /* 0x0000001c20207210 */ /* 0x000fc80007f1e0ff */
[----:B------:R-:W-:Y:S02]  /*0370*/  IADD3.X R33, PT, PT, R33, R29, RZ, P0, !PT ;  /* 0x0000001d21217210 */ /* 0x000fe400007fe4ff */
[----:B------:R-:W4:Y:S04]  /*0380*/  LDG.E.64 R28, desc[UR4][R28.64] ;  /* 0x000000041c1c7981 */ /* 0x000f28000c1e1b00 */
[----:B------:R-:W4:Y:S01]  /*0390*/  LDG.E.64 R32, desc[UR4][R32.64] ;  /* 0x0000000420207981 */ /* 0x000f22000c1e1b00 */
[----:B--2---:R-:W-:Y:S02]  /*03a0*/  DFMA R18, R18, 6, -R22 ;  /* 0x401800001212782b */ /* 0x004fe40000000816 */
[----:B---3--:R-:W-:-:S06]  /*03b0*/  DADD R22, R22, -R24 ;  /* 0x0000000016167229 */ /* 0x008fcc0000000818 */
[----:B------:R-:W-:Y:S02]  /*03c0*/  DADD R24, -R24, R18 ;  /* 0x0000000018187229 */ /* 0x000fe40000000112 */
[----:B------:R-:W0:Y:S01]  /*03d0*/  LDC.64 R18, c[0x0][0x380] ;  /* 0x0000e000ff127b82 */ /* 0x000e220000000a00 */
[----:B------:R-:W-:Y:S01]  /*03e0*/  UMOV UR8, 0x3901edf5 ;  /* 0x3901edf500087882 */ /* 0x000fe20000000000 */
[----:B------:R-:W-:Y:S02]  /*03f0*/  UMOV UR9, 0x40000e9f ;  /* 0x40000e9f00097882 */ /* 0x000fe40000000000 */
[----:B------:R-:W-:Y:S01]  /*0400*/  DMUL R8, R8, UR8 ;  /* 0x0000000808087c28 */ /* 0x000fe20008000000 */
[----:B------:R-:W-:Y:S01]  /*0410*/  IADD3 R35, PT, PT, R35, R0, RZ ;  /* 0x0000000023237210 */ /* 0x000fe20007ffe0ff */
[----:B------:R-:W-:Y:S01]  /*0420*/  UMOV UR10, 0x4c02929c ;  /* 0x4c02929c000a7882 */ /* 0x000fe20000000000 */
[----:B------:R-:W-:Y:S01]  /*0430*/  UMOV UR11, 0x400568d4 ;  /* 0x400568d4000b7882 */ /* 0x000fe20000000000 */
[----:B------:R-:W-:Y:S01]  /*0440*/  UMOV UR6, 0xaa0d83a4 ;  /* 0xaa0d83a400067882 */ /* 0x000fe20000000000 */
[----:B------:R-:W-:-:S02]  /*0450*/  UMOV UR7, 0x400406d8 ;  /* 0x400406d800077882 */ /* 0x000fc40000000000 */
[----:B------:R-:W-:Y:S02]  /*0460*/  DMUL R22, R22, UR6 ;  /* 0x0000000616167c28 */ /* 0x000fe40008000000 */
[----:B-----5:R-:W-:Y:S02]  /*0470*/  DFMA R10, R10, UR10, -R8 ;  /* 0x0000000a0a0a7c2b */ /* 0x020fe40008000808 */
[----:B------:R-:W-:Y:S01]  /*0480*/  DFMA R8, R6, 2, R12 ;  /* 0x400000000608782b */ /* 0x000fe2000000000c */
[----:B------:R-:W-:Y:S01]  /*0490*/  UMOV UR6, 0x3a4aeedb ;  /* 0x3a4aeedb00067882 */ /* 0x000fe20000000000 */
[----:B------:R-:W-:Y:S01]  /*04a0*/  UMOV UR7, 0x40044f92 ;  /* 0x40044f9200077882 */ /* 0x000fe20000000000 */
[----:B0-----:R-:W-:Y:S01]  /*04b0*/  IMAD.WIDE R18, R35, 0x8, R18 ;  /* 0x0000000823127825 */ /* 0x001fe200078e0212 */
[----:B------:R-:W-:-:S04]  /*04c0*/  DADD R34, R2, R20 ;  /* 0x0000000002227229 */ /* 0x000fc80000000014 */
[----:B------:R-:W-:Y:S01]  /*04d0*/  DADD R8, R8, R14 ;  /* 0x0000000008087229 */ /* 0x000fe2000000000e */
[----:B------:R0:W-:Y:S01]  /*04e0*/  STG.E.64 desc[UR4][R18.64], R22 ;  /* 0x0000001612007986 */ /* 0x0001e2000c101b04 */
[----:B------:R-:W-:Y:S01]  /*04f0*/  UMOV UR12, 0x3a4aeedb ;  /* 0x3a4aeedb000c7882 */ /* 0x000fe20000000000 */
[----:B------:R-:W-:Y:S01]  /*0500*/  UMOV UR13, 0x3fd44f92 ;  /* 0x3fd44f92000d7882 */ /* 0x000fe20000000000 */
[----:B0-----:R-:W-:Y:S01]  /*0510*/  DMUL R22, R34, -UR6 ;  /* 0x8000000622167c28 */ /* 0x001fe20008000000 */
[C---:B------:R-:W-:Y:S01]  /*0520*/  IMAD.WIDE R34, R16.reuse, 0x8, R18 ;  /* 0x0000000810227825 */ /* 0x040fe200078e0212 */
[----:B------:R-:W-:Y:S01]  /*0530*/  UMOV UR6, 0xa45d91d8 ;  /* 0xa45d91d800067882 */ /* 0x000fe20000000000 */
[----:B------:R-:W-:Y:S02]  /*0540*/  UMOV UR7, 0x3ffc5274 ;  /* 0x3ffc527400077882 */ /* 0x000fe40000000000 */
[----:B------:R-:W-:Y:S01]  /*0550*/  DMUL R36, R4, UR6 ;  /* 0x0000000604247c28 */ /* 0x000fe20008000000 */
[----:B------:R-:W-:-:S02]  /*0560*/  IMAD.WIDE R4, R16, 0x8, R34 ;  /* 0x0000000810047825 */ /* 0x000fc400078e0222 */
[----:B------:R-:W-:Y:S02]  /*0570*/  DFMA R8, R8, UR12, R22 ;  /* 0x0000000c08087c2b */ /* 0x000fe40008000016 */
[----:B------:R-:W-:Y:S02]  /*0580*/  DADD R22, -R12, R14 ;  /* 0x000000000c167229 */ /* 0x000fe4000000010e */
[----:B------:R-:W-:Y:S01]  /*0590*/  DFMA R6, R6, -6, R12 ;  /* 0xc01800000606782b */ /* 0x000fe2000000000c */
[----:B------:R-:W-:-:S05]  /*05a0*/  IMAD.WIDE R12, R16, 0x8, R4 ;  /* 0x00000008100c7825 */ /* 0x000fca00078e0204 */
[----:B------:R-:W-:Y:S01]  /*05b0*/  DFMA R22, R2, 6, R22 ;  /* 0x401800000216782b */ /* 0x000fe20000000016 */
[C---:B------:R-:W-:Y:S01]  /*05c0*/  IMAD.WIDE R2, R16.reuse, 0x8, R12 ;  /* 0x0000000810027825 */ /* 0x040fe200078e020c */
[----:B------:R-:W-:Y:S01]  /*05d0*/  UMOV UR6, 0xf863e924 ;  /* 0xf863e92400067882 */ /* 0x000fe20000000000 */
[----:B------:R-:W-:Y:S02]  /*05e0*/  UMOV UR7, 0x3feb14c2 ;  /* 0x3feb14c200077882 */ /* 0x000fe40000000000 */
[----:B------:R-:W-:Y:S01]  /*05f0*/  DFMA R30, R30, UR6, R8 ;  /* 0x000000061e1e7c2b */ /* 0x000fe20008000008 */
[C---:B------:R-:W-:Y:S01]  /*0600*/  IMAD.WIDE R8, R16.reuse, 0x8, R2 ;  /* 0x0000000810087825 */ /* 0x040fe200078e0202 */
[----:B------:R-:W-:Y:S02]  /*0610*/  DADD R6, R14, R6 ;  /* 0x000000000e067229 */ /* 0x000fe40000000006 */
[----:B------:R-:W-:Y:S01]  /*0620*/  DFMA R22, R20, -6, R22 ;  /* 0xc01800001416782b */ /* 0x000fe20000000016 */
[----:B------:R-:W-:Y:S01]  /*0630*/  UMOV UR6, 0x27d29b67 ;  /* 0x27d29b6700067882 */ /* 0x000fe20000000000 */
[----:B------:R-:W-:Y:S01]  /*0640*/  IMAD.WIDE R14, R16, 0x8, R8 ;  /* 0x00000008100e7825 */ /* 0x000fe200078e0208 */
[----:B------:R-:W-:-:S02]  /*0650*/  UMOV UR7, 0x3fee4710 ;  /* 0x3fee471000077882 */ /* 0x000fc40000000000 */
[----:B------:R-:W-:Y:S01]  /*0660*/  DMUL R24, R24, UR6 ;  /* 0x0000000618187c28 */ /* 0x000fe20008000000 */
[----:B------:R-:W-:Y:S01]  /*0670*/  UMOV UR7, 0x3fde4710 ;  /* 0x3fde471000077882 */ /* 0x000fe20000000000 */
[C---:B------:R-:W-:Y:S01]  /*0680*/  IMAD.WIDE R20, R16.reuse, 0x8, R14 ;  /* 0x0000000810147825 */ /* 0x040fe200078e020e */
[----:B------:R-:W-:Y:S01]  /*0690*/  DMUL R22, R22, UR6 ;  /* 0x0000000616167c28 */ /* 0x000fe20008000000 */
[----:B------:R-:W-:Y:S01]  /*06a0*/  UMOV UR6, 0xaa0d83a4 ;  /* 0xaa0d83a400067882 */ /* 0x000fe20000000000 */
[----:B------:R-:W-:Y:S01]  /*06b0*/  UMOV UR7, 0x3fe406d8 ;  /* 0x3fe406d800077882 */ /* 0x000fe20000000000 */
[----:B------:R-:W-:Y:S01]  /*06c0*/  STG.E.64 desc[UR4][R34.64], R36 ;  /* 0x0000002422007986 */ /* 0x000fe2000c101b04 */
[----:B------:R-:W-:Y:S01]  /*06d0*/  DMUL R6, R6, UR6 ;  /* 0x0000000606067c28 */ /* 0x000fe20008000000 */
[----:B------:R-:W-:Y:S02]  /*06e0*/  IMAD.WIDE R16, R16, 0x8, R20 ;  /* 0x0000000810107825 */ /* 0x000fe400078e0214 */
[----:B------:R-:W-:Y:S04]  /*06f0*/  STG.E.64 desc[UR4][R4.64], R24 ;  /* 0x0000001804007986 */ /* 0x000fe8000c101b04 */
[----:B------:R-:W-:Y:S04]  /*0700*/  STG.E.64 desc[UR4][R12.64], R10 ;  /* 0x0000000a0c007986 */ /* 0x000fe8000c101b04 */
[----:B------:R-:W-:Y:S01]  /*0710*/  STG.E.64 desc[UR4][R2.64], R30 ;  /* 0x0000001e02007986 */ /* 0x000fe2000c101b04 */
[----:B----4-:R-:W-:-:S02]  /*0720*/  DADD R18, R26, R28 ;  /* 0x000000001a127229 */ /* 0x010fc4000000001c */
[----:B------:R-:W-:-:S06]  /*0730*/  DFMA R26, R28, -3, R26 ;  /* 0xc00800001c1a782b */ /* 0x000fcc000000001a */
[----:B------:R-:W-:Y:S01]  /*0740*/  DMUL R18, R18, UR8 ;  /* 0x0000000812127c28 */ /* 0x000fe20008000000 */
[----:B------:R-:W-:Y:S01]  /*0750*/  UMOV UR8, 0xa45d91d8 ;  /* 0xa45d91d800087882 */ /* 0x000fe20000000000 */
[----:B------:R-:W-:Y:S02]  /*0760*/  UMOV UR9, 0x3ffc5274 ;  /* 0x3ffc527400097882 */ /* 0x000fe40000000000 */
[----:B------:R-:W-:-:S04]  /*0770*/  DMUL R26, R26, UR8 ;  /* 0x000000081a1a7c28 */ /* 0x000fc80008000000 */
[----:B------:R-:W-:-:S07]  /*0780*/  DFMA R18, R32, UR10, -R18 ;  /* 0x0000000a20127c2b */ /* 0x000fce0008000812 */
[----:B------:R-:W-:Y:S04]  /*0790*/  STG.E.64 desc[UR4][R8.64], R18 ;  /* 0x0000001208007986 */ /* 0x000fe8000c101b04 */
[----:B------:R-:W-:Y:S04]  /*07a0*/  STG.E.64 desc[UR4][R14.64], R22 ;  /* 0x000000160e007986 */ /* 0x000fe8000c101b04 */
[----:B------:R-:W-:Y:S04]  /*07b0*/  STG.E.64 desc[UR4][R20.64], R26 ;  /* 0x0000001a14007986 */ /* 0x000fe8000c101b04 */
[----:B------:R-:W-:Y:S01]  /*07c0*/  STG.E.64 desc[UR4][R16.64], R6 ;  /* 0x0000000610007986 */ /* 0x000fe2000c101b04 */
[----:B------:R-:W-:Y:S05]  /*07d0*/  EXIT ;  /* 0x000000000000794d */ /* 0x000fea0003800000 */
.L_x_50:
        /* <DEDUP_REMOVED lines=10> */
.L_x_136:


//--------------------- .text._Z21left_cart2sph_inplaceILi3EEvPdiii --------------------------
	.section	.text._Z21left_cart2sph_inplaceILi3EEvPdiii,"ax",@progbits
	.align	128
.text._Z21left_cart2sph_inplaceILi3EEvPdiii:
        .type           _Z21left_cart2sph_inplaceILi3EEvPdiii,@function
        .size           _Z21left_cart2sph_inplaceILi3EEvPdiii,(.L_x_137 - _Z21left_cart2sph_inplaceILi3EEvPdiii)
        .other          _Z21left_cart2sph_inplaceILi3EEvPdiii,@"STO_CUDA_ENTRY STV_DEFAULT"
_Z21left_cart2sph_inplaceILi3EEvPdiii:
        /* <DEDUP_REMOVED lines=16> */
[----:B------:R-:W-:Y:S02]  /*0100*/  IMAD.WIDE R24, R2, 0x20, RZ ;  /* 0x0000002002187825 */ /* 0x000fe400078e02ff */
[----:B------:R-:W2:Y:S02]  /*0110*/  LDC.64 R26, c[0x0][0x380] ;  /* 0x0000e000ff1a7b82 */ /* 0x000ea40000000a00 */
        /* <DEDUP_REMOVED lines=11> */
[----:B0-----:R-:W3:Y:S03]  /*01d0*/  LDG.E.64 R4, desc[UR4][R4.64] ;  /* 0x0000000404047981 */ /* 0x001ee6000c1e1b00 */
[----:B------:R-:W-:Y:S02]  /*01e0*/  IADD3.X R23, PT, PT, R7, ~R17, RZ, P0, !PT ;  /* 0x8000001107177210 */ /* 0x000fe400007fe4ff */
[----:B------:R-:W-:Y:S01]  /*01f0*/  IADD3 R8, P0, PT, R24, R22, RZ ;  /* 0x0000001618087210 */ /* 0x000fe20007f1e0ff */
[----:B------:R-:W3:Y:S03]  /*0200*/  LDG.E.64 R6, desc[UR4][R6.64] ;  /* 0x0000000406067981 */ /* 0x000ee6000c1e1b00 */
[----:B------:R-:W-:Y:S01]  /*0210*/  IADD3.X R9, PT, PT, R25, R23, RZ, P0, !PT ;  /* 0x0000001719097210 */ /* 0x000fe200007fe4ff */
[----:B------:R-:W4:Y:S02]  /*0220*/  LDG.E.64 R14, desc[UR4][R14.64] ;  /* 0x000000040e0e7981 */ /* 0x000f24000c1e1b00 */
[----:B------:R-:W-:-:S02]  /*0230*/  IMAD.WIDE R10, R2, -0x30, R8 ;  /* 0xffffffd0020a7825 */ /* 0x000fc400078e0208 */
[----:B------:R-:W5:Y:S04]  /*0240*/  LDG.E.64 R22, desc[UR4][R22.64] ;  /* 0x0000000416167981 */ /* 0x000f68000c1e1b00 */
[----:B------:R-:W4:Y:S01]  /*0250*/  LDG.E.64 R8, desc[UR4][R8.64] ;  /* 0x0000000408087981 */ /* 0x000f22000c1e1b00 */
[----:B------:R-:W-:-:S03]  /*0260*/  IMAD.WIDE R12, R2, 0x28, R10 ;  /* 0x00000028020c7825 */ /* 0x000fc600078e020a */
[----:B------:R-:W5:Y:S01]  /*0270*/  LDG.E.64 R10, desc[UR4][R10.64] ;  /* 0x000000040a0a7981 */ /* 0x000f62000c1e1b00 */
[----:B------:R-:W-:-:S04]  /*0280*/  IADD3 R18, P0, PT, R16, R12, RZ ;  /* 0x0000000c10127210 */ /* 0x000fc80007f1e0ff */
[----:B------:R-:W-:Y:S02]  /*0290*/  IADD3.X R19, PT, PT, R17, R13, RZ, P0, !PT ;  /* 0x0000000d11137210 */ /* 0x000fe400007fe4ff */
[----:B------:R-:W-:Y:S01]  /*02a0*/  IADD3 R24, P0, PT, -R24, R18, RZ ;  /* 0x0000001218187210 */ /* 0x000fe20007f1e1ff */
[----:B------:R-:W5:Y:S03]  /*02b0*/  LDG.E.64 R12, desc[UR4][R12.64] ;  /* 0x000000040c0c7981 */ /* 0x000f66000c1e1b00 */
[----:B------:R-:W-:Y:S02]  /*02c0*/  IADD3.X R25, PT, PT, ~R25, R19, RZ, P0, !PT ;  /* 0x0000001319197210 */ /* 0x000fe400007fe5ff */
[----:B------:R-:W-:Y:S01]  /*02d0*/  IADD3 R16, P0, PT, -R16, R24, RZ ;  /* 0x0000001810107210 */ /* 0x000fe20007f1e1ff */
[----:B------:R-:W5:Y:S03]  /*02e0*/  LDG.E.64 R18, desc[UR4][R18.64] ;  /* 0x0000000412127981 */ /* 0x000f66000c1e1b00 */
[----:B------:R-:W-:-:S02]  /*02f0*/  IADD3.X R17, PT, PT, ~R17, R25, RZ, P0, !PT ;  /* 0x0000001911117210 */ /* 0x000fc400007fe5ff */
[----:B------:R-:W5:Y:S04]  /*0300*/  LDG.E.64 R24, desc[UR4][R24.64] ;  /* 0x0000000418187981 */ /* 0x000f68000c1e1b00 */
[----:B------:R-:W5:Y:S01]  /*0310*/  LDG.E.64 R16, desc[UR4][R16.64] ;  /* 0x0000000410107981 */ /* 0x000f62000c1e1b00 */
[----:B------:R-:W-:Y:S01]  /*0320*/  IADD3 R3, PT, PT, R21, R0, RZ ;  /* 0x0000000015037210 */ /* 0x000fe20007ffe0ff */
        /* <DEDUP_REMOVED lines=8> */
[----:B---3--:R-:W-:-:S02]  /*03b0*/  DFMA R20, R4, 3, -R6 ;  /* 0x400800000414782b */ /* 0x008fc40000000806 */
[----:B------:R-:W-:Y:S01]  /*03c0*/  DADD R28, R4, R6 ;  /* 0x00000000041c7229 */ /* 0x000fe20000000006 */
[----:B--2---:R-:W-:-:S05]  /*03d0*/  IMAD.WIDE R6, R3, 0x8, R26 ;  /* 0x0000000803067825 */ /* 0x004fca00078e021a */
[----:B------:R-:W-:Y:S02]  /*03e0*/  DMUL R4, R20, UR6 ;  /* 0x0000000614047c28 */ /* 0x000fe40008000000 */
[----:B----4-:R-:W-:Y:S01]  /*03f0*/  DFMA R20, R8, 4, -R28 ;  /* 0x401000000814782b */ /* 0x010fe2000000081c */
[C---:B------:R-:W-:Y:S01]  /*0400*/  IMAD.WIDE R8, R2.reuse, 0x8, R6 ;  /* 0x0000000802087825 */ /* 0x040fe200078e0206 */
[C-C-:B-----5:R-:W-:Y:S02]  /*0410*/  DADD R26, R10.reuse, R12.reuse ;  /* 0x000000000a1a7229 */ /* 0x160fe4000000000c */
[----:B------:R-:W-:Y:S01]  /*0420*/  DADD R10, R10, -R12 ;  /* 0x000000000a0a7229 */ /* 0x000fe2000000080c */
[----:B------:R-:W-:-:S05]  /*0430*/  IMAD.WIDE R12, R2, 0x8, R8 ;  /* 0x00000008020c7825 */ /* 0x000fca00078e0208 */
[----:B------:R-:W-:Y:S01]  /*0440*/  DFMA R18, R18, UR8, -R26 ;  /* 0x0000000812127c2b */ /* 0x000fe2000800081a */
[C---:B------:R-:W-:Y:S01]  /*0450*/  IMAD.WIDE R26, R2.reuse, 0x8, R12 ;  /* 0x00000008021a7825 */ /* 0x040fe200078e020c */
[----:B------:R-:W-:Y:S02]  /*0460*/  DADD R28, R14, R16 ;  /* 0x000000000e1c7229 */ /* 0x000fe40000000010 */
[----:B------:R-:W-:Y:S01]  /*0470*/  DFMA R14, R16, -3, R14 ;  /* 0xc0080000100e782b */ /* 0x000fe2000000000e */
[----:B------:R-:W-:Y:S01]  /*0480*/  IMAD.WIDE R16, R2, 0x8, R26 ;  /* 0x0000000802107825 */ /* 0x000fe200078e021a */
[----:B------:R-:W-:Y:S01]  /*0490*/  UMOV UR8, 0xe45cad2e ;  /* 0xe45cad2e00087882 */ /* 0x000fe20000000000 */
[----:B------:R-:W-:-:S03]  /*04a0*/  UMOV UR9, 0x40071ff8 ;  /* 0x40071ff800097882 */ /* 0x000fc60000000000 */
[----:B------:R-:W-:Y:S01]  /*04b0*/  DFMA R24, R24, 4, -R28 ;  /* 0x401000001818782b */ /* 0x000fe2000000081c */
[----:B------:R0:W-:Y:S01]  /*04c0*/  STG.E.64 desc[UR4][R6.64], R4 ;  /* 0x0000000406007986 */ /* 0x0001e2000c101b04 */
[----:B------:R-:W-:Y:S01]  /*04d0*/  DMUL R22, R22, UR8 ;  /* 0x0000000816167c28 */ /* 0x000fe20008000000 */
[----:B------:R-:W-:Y:S01]  /*04e0*/  UMOV UR8, 0x3d058e84 ;  /* 0x3d058e8400087882 */ /* 0x000fe20000000000 */
[----:B------:R-:W-:Y:S01]  /*04f0*/  UMOV UR9, 0x3ff1e997 ;  /* 0x3ff1e99700097882 */ /* 0x000fe20000000000 */
[----:B------:R-:W-:Y:S02]  /*0500*/  DMUL R20, R20, UR10 ;  /* 0x0000000a14147c28 */ /* 0x000fe40008000000 */
[----:B------:R-:W-:Y:S02]  /*0510*/  DMUL R18, R18, UR8 ;  /* 0x0000000812127c28 */ /* 0x000fe40008000000 */
[----:B------:R-:W-:Y:S02]  /*0520*/  DMUL R24, R24, UR10 ;  /* 0x0000000a18187c28 */ /* 0x000fe40008000000 */
[----:B------:R-:W-:Y:S01]  /*0530*/  DMUL R10, R10, UR12 ;  /* 0x0000000c0a0a7c28 */ /* 0x000fe20008000000 */
[C---:B0-----:R-:W-:Y:S01]  /*0540*/  IMAD.WIDE R4, R2.reuse, 0x8, R16 ;  /* 0x0000000802047825 */ /* 0x041fe200078e0210 */
[----:B------:R-:W-:Y:S01]  /*0550*/  DMUL R14, R14, UR6 ;  /* 0x000000060e0e7c28 */ /* 0x000fe20008000000 */
[----:B------:R-:W-:Y:S02]  /*0560*/  STG.E.64 desc[UR4][R8.64], R22 ;  /* 0x0000001608007986 */ /* 0x000fe4000c101b04 */
[----:B------:R-:W-:-:S02]  /*0570*/  IMAD.WIDE R2, R2, 0x8, R4 ;  /* 0x0000000802027825 */ /* 0x000fc400078e0204 */
[----:B------:R-:W-:Y:S04]  /*0580*/  STG.E.64 desc[UR4][R12.64], R20 ;  /* 0x000000140c007986 */ /* 0x000fe8000c101b04 */
[----:B------:R-:W-:Y:S04]  /*0590*/  STG.E.64 desc[UR4][R26.64], R18 ;  /* 0x000000121a007986 */ /* 0x000fe8000c101b04 */
[----:B------:R-:W-:Y:S04]  /*05a0*/  STG.E.64 desc[UR4][R16.64], R24 ;  /* 0x0000001810007986 */ /* 0x000fe8000c101b04 */
[----:B------:R-:W-:Y:S04]  /*05b0*/  STG.E.64 desc[UR4][R4.64], R10 ;  /* 0x0000000a04007986 */ /* 0x000fe8000c101b04 */
[----:B------:R-:W-:Y:S01]  /*05c0*/  STG.E.64 desc[UR4][R2.64], R14 ;  /* 0x0000000e02007986 */ /* 0x000fe2000c101b04 */
[----:B------:R-:W-:Y:S05]  /*05d0*/  EXIT ;  /* 0x000000000000794d */ /* 0x000fea0003800000 */
.L_x_51:
        /* <DEDUP_REMOVED lines=10> */
.L_x_137:


//--------------------- .text._Z21left_cart2sph_inplaceILi2EEvPdiii --------------------------
	.section	.text._Z21left_cart2sph_inplaceILi2EEvPdiii,"ax",@progbits
	.align	128
.text._Z21left_cart2sph_inplaceILi2EEvPdiii:
        .type           _Z21left_cart2sph_inplaceILi2EEvPdiii,@function
        .size           _Z21left_cart2sph_inplaceILi2EEvPdiii,(.L_x_138 - _Z21left_cart2sph_inplaceILi2EEvPdiii)
        .other          _Z21left_cart2sph_inplaceILi2EEvPdiii,@"STO_CUDA_ENTRY STV_DEFAULT"
_Z21left_cart2sph_inplaceILi2EEvPdiii:
        /* <DEDUP_REMOVED lines=15> */
[----:B------:R-:W-:-:S06]  /*00f0*/  IMAD.WIDE R4, R2, 0x8, RZ ;  /* 0x0000000802047825 */ /* 0x000fcc00078e02ff */
[----:B------:R-:W2:Y:S01]  /*0100*/  LDC.64 R16, c[0x0][0x380] ;  /* 0x0000e000ff107b82 */ /* 0x000ea20000000a00 */
[----:B0-----:R-:W-:-:S04]  /*0110*/  IMAD R3, R0, 0x6, R3 ;  /* 0x0000000600037824 */ /* 0x001fc800078e0203 */
[----:B------:R-:W-:Y:S01]  /*0120*/  IMAD R0, R3, R2, RZ ;  /* 0x0000000203007224 */ /* 0x000fe200078e02ff */
[----:B------:R-:W-:-:S04]  /*0130*/  SHF.R.S32.HI R3, RZ, 0x1f, R13 ;  /* 0x0000001fff037819 */ /* 0x000fc8000001140d */
[----:B------:R-:W-:-:S04]  /*0140*/  IADD3 R6, P0, PT, R13, R0, RZ ;  /* 0x000000000d067210 */ /* 0x000fc80007f1e0ff */
[----:B------:R-:W-:Y:S02]  /*0150*/  LEA.HI.X.SX32 R3, R0, R3, 0x1, P0 ;  /* 0x0000000300037211 */ /* 0x000fe400000f0eff */
[----:B-1----:R-:W-:-:S04]  /*0160*/  LEA R20, P0, R6, UR4, 0x3 ;  /* 0x0000000406147c11 */ /* 0x002fc8000f8018ff */
[----:B------:R-:W-:Y:S01]  /*0170*/  LEA.HI.X R21, R6, UR5, R3, 0x3, P0 ;  /* 0x0000000506157c11 */ /* 0x000fe200080f1c03 */
[----:B------:R-:W0:Y:S01]  /*0180*/  LDCU.64 UR4, c[0x0][0x358] ;  /* 0x00006b00ff0477ac */ /* 0x000e220008000a00 */
[----:B------:R-:W-:-:S05]  /*0190*/  IADD3 R6, P0, PT, R4, R20, RZ ;  /* 0x0000001404067210 */ /* 0x000fca0007f1e0ff */
[----:B------:R-:W-:Y:S02]  /*01a0*/  IMAD.X R7, R5, 0x1, R21, P0 ;  /* 0x0000000105077824 */ /* 0x000fe400000e0615 */
[----:B------:R-:W-:-:S04]  /*01b0*/  IMAD.WIDE R8, R2, 0x18, R6 ;  /* 0x0000001802087825 */ /* 0x000fc800078e0206 */
[----:B------:R-:W-:Y:S01]  /*01c0*/  IMAD.WIDE R2, R2, 0x10, RZ ;  /* 0x0000001002027825 */ /* 0x000fe200078e02ff */
[----:B------:R-:W-:Y:S01]  /*01d0*/  IADD3 R24, P0, PT, R4, R8, RZ ;  /* 0x0000000804187210 */ /* 0x000fe20007f1e0ff */
[----:B0-----:R-:W3:Y:S04]  /*01e0*/  LDG.E.64 R20, desc[UR4][R20.64] ;  /* 0x0000000414147981 */ /* 0x001ee8000c1e1b00 */
[----:B------:R-:W-:Y:S01]  /*01f0*/  IMAD.X R25, R5, 0x1, R9, P0 ;  /* 0x0000000105197824 */ /* 0x000fe200000e0609 */
[----:B------:R-:W-:Y:S01]  /*0200*/  IADD3 R14, P0, PT, -R2, R24, RZ ;  /* 0x00000018020e7210 */ /* 0x000fe20007f1e1ff */
[----:B------:R-:W4:Y:S04]  /*0210*/  LDG.E.64 R6, desc[UR4][R6.64] ;  /* 0x0000000406067981 */ /* 0x000f28000c1e1b00 */
[----:B------:R-:W-:Y:S01]  /*0220*/  IMAD.X R15, R25, 0x1, ~R3, P0 ;  /* 0x00000001190f7824 */ /* 0x000fe200000e0e03 */
[----:B------:R-:W5:Y:S04]  /*0230*/  LDG.E.64 R8, desc[UR4][R8.64] ;  /* 0x0000000408087981 */ /* 0x000f68000c1e1b00 */
[----:B------:R0:W3:Y:S01]  /*0240*/  LDG.E.64 R18, desc[UR4][R14.64] ;  /* 0x000000040e127981 */ /* 0x0000e2000c1e1b00 */
[----:B------:R-:W-:-:S03]  /*0250*/  IADD3 R10, P0, PT, -R4, R14, RZ ;  /* 0x0000000e040a7210 */ /* 0x000fc60007f1e1ff */
[----:B------:R-:W5:Y:S02]  /*0260*/  LDG.E.64 R2, desc[UR4][R24.64] ;  /* 0x0000000418027981 */ /* 0x000f64000c1e1b00 */
[----:B------:R-:W-:-:S06]  /*0270*/  IMAD.X R11, R15, 0x1, ~R5, P0 ;  /* 0x000000010f0b7824 */ /* 0x000fcc00000e0e05 */
[----:B------:R-:W5:Y:S01]  /*0280*/  LDG.E.64 R10, desc[UR4][R10.64] ;  /* 0x000000040a0a7981 */ /* 0x000f62000c1e1b00 */
[----:B------:R-:W-:-:S05]  /*0290*/  IADD3 R13, PT, PT, R13, R0, RZ ;  /* 0x000000000d0d7210 */ /* 0x000fca0007ffe0ff */
[----:B--2---:R-:W-:-:S03]  /*02a0*/  IMAD.WIDE R16, R13, 0x8, R16 ;  /* 0x000000080d107825 */ /* 0x004fc600078e0210 */
[----:B------:R-:W-:Y:S01]  /*02b0*/  IADD3 R12, P0, PT, R4, R16, RZ ;  /* 0x00000010040c7210 */ /* 0x000fe20007f1e0ff */
[----:B------:R-:W-:Y:S01]  /*02c0*/  UMOV UR6, 0x1a8c679a ;  /* 0x1a8c679a00067882 */ /* 0x000fe20000000000 */
[----:B------:R-:W-:-:S03]  /*02d0*/  UMOV UR7, 0x3fd42f60 ;  /* 0x3fd42f6000077882 */ /* 0x000fc60000000000 */
[----:B------:R-:W-:Y:S01]  /*02e0*/  IMAD.X R13, R5, 0x1, R17, P0 ;  /* 0x00000001050d7824 */ /* 0x000fe200000e0611 */
[----:B0-----:R-:W-:Y:S01]  /*02f0*/  IADD3 R14, P0, PT, R4, R12, RZ ;  /* 0x0000000c040e7210 */ /* 0x001fe20007f1e0ff */
[----:B------:R-:W-:-:S04]  /*0300*/  UMOV UR8, 0x1a8c679a ;  /* 0x1a8c679a00087882 */ /* 0x000fc80000000000 */
[----:B------:R-:W-:Y:S01]  /*0310*/  IMAD.X R15, R5, 0x1, R13, P0 ;  /* 0x00000001050f7824 */ /* 0x000fe200000e060d */
[----:B------:R-:W-:Y:S01]  /*0320*/  UMOV UR9, 0x3fe42f60 ;  /* 0x3fe42f6000097882 */ /* 0x000fe20000000000 */
[C-C-:B---3--:R-:W-:Y:S02]  /*0330*/  DADD R22, R20.reuse, R18.reuse ;  /* 0x0000000014167229 */ /* 0x148fe40000000012 */
[----:B------:R-:W-:Y:S01]  /*0340*/  DADD R18, R20, -R18 ;  /* 0x0000000014127229 */ /* 0x000fe20000000812 */
[----:B------:R-:W-:-:S05]  /*0350*/  IADD3 R20, P0, PT, R4, R14, RZ ;  /* 0x0000000e04147210 */ /* 0x000fca0007f1e0ff */
[----:B------:R-:W-:Y:S01]  /*0360*/  DMUL R22, R22, -UR6 ;  /* 0x8000000616167c28 */ /* 0x000fe20008000000 */
[----:B------:R-:W-:Y:S01]  /*0370*/  UMOV UR6, 0x102b0694 ;  /* 0x102b069400067882 */ /* 0x000fe20000000000 */
[----:B------:R-:W-:Y:S01]  /*0380*/  UMOV UR7, 0x3ff17b14 ;  /* 0x3ff17b1400077882 */ /* 0x000fe20000000000 */
[----:B------:R-:W-:Y:S01]  /*0390*/  IADD3.X R21, PT, PT, R5, R15, RZ, P0, !PT ;  /* 0x0000000f05157210 */ /* 0x000fe200007fe4ff */
[----:B----4-:R-:W-:Y:S01]  /*03a0*/  DMUL R6, R6, UR6 ;  /* 0x0000000606067c28 */ /* 0x010fe20008000000 */
[----:B------:R-:W-:Y:S01]  /*03b0*/  IADD3 R4, P0, PT, R4, R20, RZ ;  /* 0x0000001404047210 */ /* 0x000fe20007f1e0ff */
[----:B-----5:R-:W-:Y:S02]  /*03c0*/  DMUL R8, R8, UR6 ;  /* 0x0000000608087c28 */ /* 0x020fe40008000000 */
[----:B------:R-:W-:Y:S01]  /*03d0*/  DFMA R2, R2, UR8, R22 ;  /* 0x0000000802027c2b */ /* 0x000fe20008000016 */
[----:B------:R-:W-:Y:S01]  /*03e0*/  UMOV UR8, 0x102b0694 ;  /* 0x102b069400087882 */ /* 0x000fe20000000000 */
[----:B------:R-:W-:Y:S01]  /*03f0*/  UMOV UR9, 0x3fe17b14 ;  /* 0x3fe17b1400097882 */ /* 0x000fe20000000000 */
[----:B------:R-:W-:-:S02]  /*0400*/  DMUL R10, R10, UR6 ;  /* 0x000000060a0a7c28 */ /* 0x000fc40008000000 */
[----:B------:R-:W-:Y:S01]  /*0410*/  DMUL R18, R18, UR8 ;  /* 0x0000000812127c28 */ /* 0x000fe20008000000 */
[----:B------:R-:W-:Y:S01]  /*0420*/  IMAD.X R5, R5, 0x1, R21, P0 ;  /* 0x0000000105057824 */ /* 0x000fe200000e0615 */
[----:B------:R-:W-:Y:S04]  /*0430*/  STG.E.64 desc[UR4][R16.64], R6 ;  /* 0x0000000610007986 */ /* 0x000fe8000c101b04 */
[----:B------:R-:W-:Y:S04]  /*0440*/  STG.E.64 desc[UR4][R12.64], R8 ;  /* 0x000000080c007986 */ /* 0x000fe8000c101b04 */
[----:B------:R-:W-:Y:S04]  /*0450*/  STG.E.64 desc[UR4][R14.64], R2 ;  /* 0x000000020e007986 */ /* 0x000fe8000c101b04 */
[----:B------:R-:W-:Y:S04]  /*0460*/  STG.E.64 desc[UR4][R20.64], R10 ;  /* 0x0000000a14007986 */ /* 0x000fe8000c101b04 */
[----:B------:R-:W-:Y:S01]  /*0470*/  STG.E.64 desc[UR4][R4.64], R18 ;  /* 0x0000001204007986 */ /* 0x000fe2000c101b04 */
[----:B------:R-:W-:Y:S05]  /*0480*/  EXIT ;  /* 0x000000000000794d */ /* 0x000fea0003800000 */
.L_x_52:
        /* <DEDUP_REMOVED lines=15> */
.L_x_138:


//--------------------- .text._Z21left_cart2sph_inplaceILi1EEvPdiii --------------------------
	.section	.text._Z21left_cart2sph_inplaceILi1EEvPdiii,"ax",@progbits
	.align	128
.text._Z21left_cart2sph_inplaceILi1EEvPdiii:
        .type           _Z21left_cart2sph_inplaceILi1EEvPdiii,@function
        .size           _Z21left_cart2sph_inplaceILi1EEvPdiii,(.L_x_139 - _Z21left_cart2sph_inplaceILi1EEvPdiii)
        .other          _Z21left_cart2sph_inplaceILi1EEvPdiii,@"STO_CUDA_ENTRY STV_DEFAULT"
_Z21left_cart2sph_inplaceILi1EEvPdiii:
        /* <DEDUP_REMOVED lines=16> */
[----:B------:R-:W3:Y:S01]  /*0100*/  LDC.64 R10, c[0x0][0x380] ;  /* 0x0000e000ff0a7b82 */ /* 0x000ee20000000a00 */
[----:B0-----:R-:W-:-:S04]  /*0110*/  IMAD R3, R0, 0x3, R3 ;  /* 0x0000000300037824 */ /* 0x001fc800078e0203 */
[----:B------:R-:W-:Y:S01]  /*0120*/  IMAD R0, R3, R2, RZ ;  /* 0x0000000203007224 */ /* 0x000fe200078e02ff */
[----:B------:R-:W-:-:S04]  /*0130*/  SHF.R.S32.HI R3, RZ, 0x1f, R13 ;  /* 0x0000001fff037819 */ /* 0x000fc8000001140d */
[----:B------:R-:W-:-:S04]  /*0140*/  IADD3 R5, P0, PT, R13, R0, RZ ;  /* 0x000000000d057210 */ /* 0x000fc80007f1e0ff */
[----:B------:R-:W-:Y:S02]  /*0150*/  LEA.HI.X.SX32 R6, R0, R3, 0x1, P0 ;  /* 0x0000000300067211 */ /* 0x000fe400000f0eff */
[----:B-1----:R-:W-:-:S04]  /*0160*/  LEA R4, P0, R5, UR6, 0x3 ;  /* 0x0000000605047c11 */ /* 0x002fc8000f8018ff */
[----:B------:R-:W-:-:S03]  /*0170*/  LEA.HI.X R5, R5, UR7, R6, 0x3, P0 ;  /* 0x0000000705057c11 */ /* 0x000fc600080f1c06 */
[----:B------:R-:W-:-:S03]  /*0180*/  IMAD.WIDE R6, R2, 0x8, R4 ;  /* 0x0000000802067825 */ /* 0x000fc600078e0204 */
[----:B--2---:R-:W2:Y:S01]  /*0190*/  LDG.E.64 R4, desc[UR4][R4.64] ;  /* 0x0000000404047981 */ /* 0x004ea2000c1e1b00 */
[----:B------:R-:W-:-:S03]  /*01a0*/  IMAD.WIDE R8, R2, 0x8, R6 ;  /* 0x0000000802087825 */ /* 0x000fc600078e0206 */
[----:B------:R-:W4:Y:S04]  /*01b0*/  LDG.E.64 R6, desc[UR4][R6.64] ;  /* 0x0000000406067981 */ /* 0x000f28000c1e1b00 */
[----:B------:R-:W5:Y:S01]  /*01c0*/  LDG.E.64 R8, desc[UR4][R8.64] ;  /* 0x0000000408087981 */ /* 0x000f62000c1e1b00 */
[----:B------:R-:W-:-:S05]  /*01d0*/  IADD3 R13, PT, PT, R13, R0, RZ ;  /* 0x000000000d0d7210 */ /* 0x000fca0007ffe0ff */
[----:B---3--:R-:W-:-:S04]  /*01e0*/  IMAD.WIDE R10, R13, 0x8, R10 ;  /* 0x000000080d0a7825 */ /* 0x008fc800078e020a */
[----:B------:R-:W-:-:S04]  /*01f0*/  IMAD.WIDE R12, R2, 0x8, R10 ;  /* 0x00000008020c7825 */ /* 0x000fc800078e020a */
[----:B------:R-:W-:Y:S01]  /*0200*/  IMAD.WIDE R2, R2, 0x8, R12 ;  /* 0x0000000802027825 */ /* 0x000fe200078e020c */
[----:B--2---:R-:W-:Y:S04]  /*0210*/  STG.E.64 desc[UR4][R10.64], R4 ;  /* 0x000000040a007986 */ /* 0x004fe8000c101b04 */
[----:B----4-:R-:W-:Y:S04]  /*0220*/  STG.E.64 desc[UR4][R12.64], R6 ;  /* 0x000000060c007986 */ /* 0x010fe8000c101b04 */
[----:B-----5:R-:W-:Y:S01]  /*0230*/  STG.E.64 desc[UR4][R2.64], R8 ;  /* 0x0000000802007986 */ /* 0x020fe2000c101b04 */
[----:B------:R-:W-:Y:S05]  /*0240*/  EXIT ;  /* 0x000000000000794d */ /* 0x000fea0003800000 */
.L_x_53:
        /* <DEDUP_REMOVED lines=11> */
.L_x_139:


//--------------------- .text._Z21left_cart2sph_inplaceILi0EEvPdiii --------------------------
	.section	.text._Z21left_cart2sph_inplaceILi0EEvPdiii,"ax",@progbits
	.align	128
.text._Z21left_cart2sph_inplaceILi0EEvPdiii:
        .type           _Z21left_cart2sph_inplaceILi0EEvPdiii,@function
        .size           _Z21left_cart2sph_inplaceILi0EEvPdiii,(.L_x_140 - _Z21left_cart2sph_inplaceILi0EEvPdiii)
        .other          _Z21left_cart2sph_inplaceILi0EEvPdiii,@"STO_CUDA_ENTRY STV_DEFAULT"
_Z21left_cart2sph_inplaceILi0EEvPdiii:
        /* <DEDUP_REMOVED lines=14> */
[----:B------:R-:W1:Y:S01]  /*00e0*/  LDCU.64 UR8, c[0x0][0x380] ;  /* 0x00007000ff0877ac */ /* 0x000e620008000a00 */
[----:B0-----:R-:W-:Y:S01]  /*00f0*/  VIADD R2, R2, UR4 ;  /* 0x0000000402027c36 */ /* 0x001fe20008000000 */
[----:B------:R-:W0:Y:S03]  /*0100*/  LDCU.64 UR4, c[0x0][0x358] ;  /* 0x00006b00ff0477ac */ /* 0x000e260008000a00 */
[----:B------:R-:W-:Y:S01]  /*0110*/  IMAD R7, R2, UR6, RZ ;  /* 0x0000000602077c24 */ /* 0x000fe2000f8e02ff */
[----:B------:R-:W-:-:S04]  /*0120*/  SHF.R.S32.HI R2, RZ, 0x1f, R0 ;  /* 0x0000001fff027819 */ /* 0x000fc80000011400 */
[----:B------:R-:W-:-:S04]  /*0130*/  IADD3 R3, P0, PT, R0, R7, RZ ;  /* 0x0000000700037210 */ /* 0x000fc80007f1e0ff */
[----:B------:R-:W-:Y:S02]  /*0140*/  LEA.HI.X.SX32 R4, R7, R2, 0x1, P0 ;  /* 0x0000000207047211 */ /* 0x000fe400000f0eff */
[----:B-1----:R-:W-:-:S04]  /*0150*/  LEA R2, P0, R3, UR8, 0x3 ;  /* 0x0000000803027c11 */ /* 0x002fc8000f8018ff */
[----:B------:R-:W-:Y:S02]  /*0160*/  LEA.HI.X R3, R3, UR9, R4, 0x3, P0 ;  /* 0x0000000903037c11 */ /* 0x000fe400080f1c04 */
[----:B------:R-:W1:Y:S04]  /*0170*/  LDC.64 R4, c[0x0][0x380] ;  /* 0x0000e000ff047b82 */ /* 0x000e680000000a00 */
[----:B0-----:R-:W2:Y:S01]  /*0180*/  LDG.E.64 R2, desc[UR4][R2.64] ;  /* 0x0000000402027981 */ /* 0x001ea2000c1e1b00 */
[----:B------:R-:W-:-:S04]  /*0190*/  IMAD.IADD R7, R0, 0x1, R7 ;  /* 0x0000000100077824 */ /* 0x000fc800078e0207 */
[----:B-1----:R-:W-:-:S05]  /*01a0*/  IMAD.WIDE R4, R7, 0x8, R4 ;  /* 0x0000000807047825 */ /* 0x002fca00078e0204 */
[----:B--2---:R-:W-:Y:S01]  /*01b0*/  STG.E.64 desc[UR4][R4.64], R2 ;  /* 0x0000000204007986 */ /* 0x004fe2000c101b04 */
[----:B------:R-:W-:Y:S05]  /*01c0*/  EXIT ;  /* 0x000000000000794d */ /* 0x000fea0003800000 */
.L_x_54:
        /* <DEDUP_REMOVED lines=11> */
.L_x_140:


//--------------------- .text._Z14left_cart2cartPdPKdiiiiPKi --------------------------
	.section	.text._Z14left_cart2cartPdPKdiiiiPKi,"ax",@progbits
	.align	128
.text._Z14left_cart2cartPdPKdiiiiPKi:
        .type           _Z14left_cart2cartPdPKdiiiiPKi,@function
        .size           _Z14left_cart2cartPdPKdiiiiPKi,(.L_x_141 - _Z14left_cart2cartPdPKdiiiiPKi)
        .other          _Z14left_cart2cartPdPKdiiiiPKi,@"STO_CUDA_ENTRY STV_DEFAULT"
_Z14left_cart2cartPdPKdiiiiPKi:
        /* <DEDUP_REMOVED lines=16> */
[----:B-1----:R-:W-:-:S05]  /*0100*/  IADD3 R5, PT, PT, R8, UR9, RZ ;  /* 0x0000000908057c10 */ /* 0x002fca000fffe0ff */
[----:B0-----:R-:W-:Y:S02]  /*0110*/  IMAD.WIDE R2, R5, 0x4, R2 ;  /* 0x0000000405027825 */ /* 0x001fe400078e0202 */
[----:B------:R-:W0:Y:S04]  /*0120*/  LDC.64 R4, c[0x0][0x388] ;  /* 0x0000e200ff047b82 */ /* 0x000e280000000a00 */
[----:B--2---:R-:W2:Y:S01]  /*0130*/  LDG.E R3, desc[UR4][R2.64] ;  /* 0x0000000402037981 */ /* 0x004ea2000c1e1900 */
[----:B------:R-:W-:Y:S01]  /*0140*/  IADD3 R9, PT, PT, R8, UR8, RZ ;  /* 0x0000000808097c10 */ /* 0x000fe2000fffe0ff */
[----:B--2---:R-:W-:-:S04]  /*0150*/  IMAD R7, R3, UR6, R0 ;  /* 0x0000000603077c24 */ /* 0x004fc8000f8e0200 */
[----:B0-----:R-:W-:Y:S02]  /*0160*/  IMAD.WIDE R4, R7, 0x8, R4 ;  /* 0x0000000807047825 */ /* 0x001fe400078e0204 */
[----:B------:R-:W0:Y:S04]  /*0170*/  LDC.64 R6, c[0x0][0x380] ;  /* 0x0000e000ff067b82 */ /* 0x000e280000000a00 */
[----:B------:R-:W2:Y:S01]  /*0180*/  LDG.E.64 R4, desc[UR4][R4.64] ;  /* 0x0000000404047981 */ /* 0x000ea2000c1e1b00 */
[----:B------:R-:W-:-:S04]  /*0190*/  IMAD R9, R9, UR6, R0 ;  /* 0x0000000609097c24 */ /* 0x000fc8000f8e0200 */
[----:B0-----:R-:W-:-:S05]  /*01a0*/  IMAD.WIDE R6, R9, 0x8, R6 ;  /* 0x0000000809067825 */ /* 0x001fca00078e0206 */
[----:B--2---:R-:W-:Y:S01]  /*01b0*/  STG.E.64 desc[UR4][R6.64], R4 ;  /* 0x0000000406007986 */ /* 0x004fe2000c101b04 */
[----:B------:R-:W-:Y:S05]  /*01c0*/  EXIT ;  /* 0x000000000000794d */ /* 0x000fea0003800000 */
.L_x_55:
        /* <DEDUP_REMOVED lines=11> */
.L_x_141:


//--------------------- .text._Z27copy_cartesian_unpad_to_padPdPKdiiiiiiiiiiPKi --------------------------
	.section	.text._Z27copy_cartesian_unpad_to_padPdPKdiiiiiiiiiiPKi,"ax",@progbits
	.align	128
.text._Z27copy_cartesian_unpad_to_padPdPKdiiiiiiiiiiPKi:
        .type           _Z27copy_cartesian_unpad_to_padPdPKdiiiiiiiiiiPKi,@function
        .size           _Z27copy_cartesian_unpad_to_padPdPKdiiiiiiiiiiPKi,(.L_x_142 - _Z27copy_cartesian_unpad_to_padPdPKdiiiiiiiiiiPKi)
        .other          _Z27copy_cartesian_unpad_to_padPdPKdiiiiiiiiiiPKi,@"STO_CUDA_ENTRY STV_DEFAULT"
_Z27copy_cartesian_unpad_to_padPdPKdiiiiiiiiiiPKi:
[----:B------:R-:W-:Y:S01]  /*0000*/  LDC R1, c[0x0][0x37c] ;  /* 0x0000df00ff017b82 */ /* 0x000fe20000000800 */
[----:B------:R-:W0:Y:S07]  /*0010*/  S2R R2, SR_TID.Y ;  /* 0x0000000000027919 */ /* 0x000e2e0000002200 */
[----:B------:R-:W1:Y:S01]  /*0020*/  LDC R5, c[0x0][0x360] ;  /* 0x0000d800ff057b82 */ /* 0x000e620000000800 */
[----:B------:R-:W2:Y:S01]  /*0030*/  LDCU UR6, c[0x0][0x3ac] ;  /* 0x00007580ff0677ac */ /* 0x000ea20008000800 */
[----:B------:R-:W1:Y:S01]  /*0040*/  S2R R0, SR_TID.X ;  /* 0x0000000000007919 */ /* 0x000e620000002100 */
[----:B------:R-:W3:Y:S05]  /*0050*/  LDCU UR7, c[0x0][0x39c] ;  /* 0x00007380ff0777ac */ /* 0x000eea0008000800 */
[----:B------:R-:W0:Y:S08]  /*0060*/  S2UR UR5, SR_CTAID.Y ;  /* 0x00000000000579c3 */ /* 0x000e300000002600 */
[----:B------:R-:W0:Y:S08]  /*0070*/  LDC R7, c[0x0][0x364] ;  /* 0x0000d900ff077b82 */ /* 0x000e300000000800 */
[----:B------:R-:W1:Y:S01]  /*0080*/  S2UR UR4, SR_CTAID.X ;  /* 0x00000000000479c3 */ /* 0x000e620000002500 */
[----:B0-----:R-:W-:-:S05]  /*0090*/  IMAD R7, R7, UR5, R2 ;  /* 0x0000000507077c24 */ /* 0x001fca000f8e0202 */
[----:B--2---:R-:W-:Y:S01]  /*00a0*/  ISETP.GE.AND P0, PT, R7, UR6, PT ;  /* 0x0000000607007c0c */ /* 0x004fe2000bf06270 */
[----:B-1----:R-:W-:-:S05]  /*00b0*/  IMAD R5, R5, UR4, R0 ;  /* 0x0000000405057c24 */ /* 0x002fca000f8e0200 */
[----:B---3--:R-:W-:-:S13]  /*00c0*/  ISETP.GE.OR P0, PT, R5, UR7, P0 ;  /* 0x0000000705007c0c */ /* 0x008fda0008706670 */
[----:B------:R-:W-:Y:S05]  /*00d0*/  @P0 EXIT ;  /* 0x000000000000094d */ /* 0x000fea0003800000 */
[----:B------:R-:W0:Y:S08]  /*00e0*/  LDC R3, c[0x0][0x398] ;  /* 0x0000e600ff037b82 */ /* 0x000e300000000800 */
[----:B------:R-:W1:Y:S01]  /*00f0*/  LDC R9, c[0x0][0x3a8] ;  /* 0x0000ea00ff097b82 */ /* 0x000e620000000800 */
[----:B0-----:R-:W-:-:S05]  /*0100*/  IADD3 R0, PT, PT, R3, 0x2, RZ ;  /* 0x0000000203007810 */ /* 0x001fca0007ffe0ff */
[----:B------:R-:W-:-:S05]  /*0110*/  IMAD R0, R0, R3, R0 ;  /* 0x0000000300007224 */ /* 0x000fca00078e0200 */
[----:B------:R-:W-:-:S13]  /*0120*/  ISETP.GE.AND P0, PT, R0, 0x2, PT ;  /* 0x000000020000780c */ /* 0x000fda0003f06270 */
[----:B-1----:R-:W-:Y:S05]  /*0130*/  @!P0 EXIT ;  /* 0x000000000000894d */ /* 0x002fea0003800000 */
[----:B------:R-:W-:Y:S01]  /*0140*/  IADD3 R2, PT, PT, R9, 0x2, RZ ;  /* 0x0000000209027810 */ /* 0x000fe20007ffe0ff */
[----:B------:R-:W0:Y:S01]  /*0150*/  LDCU.64 UR4, c[0x0][0x3a0] ;  /* 0x00007400ff0477ac */ /* 0x000e220008000a00 */
[----:B------:R-:W-:Y:S01]  /*0160*/  LEA.HI R0, R0, R0, RZ, 0x1 ;  /* 0x0000000000007211 */ /* 0x000fe200078f08ff */
[----:B------:R-:W1:Y:S02]  /*0170*/  LDCU.64 UR6, c[0x0][0x3b0] ;  /* 0x00007600ff0677ac */ /* 0x000e640008000a00 */
[----:B------:R-:W-:Y:S01]  /*0180*/  IMAD R2, R2, R9, R2 ;  /* 0x0000000902027224 */ /* 0x000fe200078e0202 */
[----:B------:R-:W-:-:S04]  /*0190*/  SHF.R.S32.HI R0, RZ, 0x1, R0 ;  /* 0x00000001ff007819 */ /* 0x000fc80000011400 */
[C---:B------:R-:W-:Y:S02]  /*01a0*/  ISETP.GE.AND P0, PT, R2.reuse, 0x2, PT ;  /* 0x000000020200780c */ /* 0x040fe40003f06270 */
[----:B------:R-:W-:-:S04]  /*01b0*/  LEA.HI R3, R2, R2, RZ, 0x1 ;  /* 0x0000000202037211 */ /* 0x000fc800078f08ff */
[----:B------:R-:W-:Y:S01]  /*01c0*/  SHF.R.S32.HI R2, RZ, 0x1, R3 ;  /* 0x00000001ff027819 */ /* 0x000fe20000011403 */
[CC--:B0-----:R-:W-:Y:S02]  /*01d0*/  IMAD R3, R5.reuse, R0.reuse, UR5 ;  /* 0x0000000505037e24 */ /* 0x0c1fe4000f8e0200 */
[----:B------:R-:W-:Y:S02]  /*01e0*/  IMAD R4, R5, R0, UR4 ;  /* 0x0000000405047e24 */ /* 0x000fe4000f8e0200 */
[CC--:B-1----:R-:W-:Y:S02]  /*01f0*/  IMAD R5, R7.reuse, R2.reuse, UR7 ;  /* 0x0000000707057e24 */ /* 0x0c2fe4000f8e0202 */
[----:B------:R-:W-:Y:S01]  /*0200*/  IMAD R6, R7, R2, UR6 ;  /* 0x0000000607067e24 */ /* 0x000fe2000f8e0202 */
[----:B------:R-:W-:Y:S06]  /*0210*/  @!P0 EXIT ;  /* 0x000000000000894d */ /* 0x000fec0003800000 */
[C---:B------:R-:W-:Y:S01]  /*0220*/  IADD3 R7, PT, PT, R2.reuse, -0x1, RZ ;  /* 0xffffffff02077810 */ /* 0x040fe20007ffe0ff */
[----:B------:R-:W0:Y:S01]  /*0230*/  LDCU.64 UR6, c[0x0][0x358] ;  /* 0x00006b00ff0677ac */ /* 0x000e220008000a00 */
[C---:B------:R-:W-:Y:S02]  /*0240*/  LOP3.LUT R8, R2.reuse, 0x7, RZ, 0xc0, !PT ;  /* 0x0000000702087812 */ /* 0x040fe400078ec0ff */
[----:B------:R-:W-:Y:S01]  /*0250*/  ISETP.GE.U32.AND P0, PT, R7, 0x7, PT ;  /* 0x000000070700780c */ /* 0x000fe20003f06070 */
[----:B------:R-:W-:Y:S01]  /*0260*/  UMOV UR4, URZ ;  /* 0x000000ff00047c82 */ /* 0x000fe20008000000 */
[C---:B------:R-:W-:Y:S02]  /*0270*/  LOP3.LUT R7, R2.reuse, 0x3ffffff8, RZ, 0xc0, !PT ;  /* 0x3ffffff802077812 */ /* 0x040fe400078ec0ff */
[----:B------:R-:W-:Y:S02]  /*0280*/  LOP3.LUT R9, R2, 0x3, RZ, 0xc0, !PT ;  /* 0x0000000302097812 */ /* 0x000fe400078ec0ff */
[----:B------:R-:W-:-:S07]  /*0290*/  IADD3 R22, PT, PT, -R7, RZ, RZ ;  /* 0x000000ff07167210 */ /* 0x000fce0007ffe1ff */
.L_x_61:
[----:B-1----:R-:W1:Y:S01]  /*02a0*/  LDCU UR5, c[0x0][0x390] ;  /* 0x00007200ff0577ac */ /* 0x002e620008000800 */
[----:B------:R-:W-:Y:S01]  /*02b0*/  IADD3 R23, PT, PT, R4, UR4, RZ ;  /* 0x0000000404177c10 */ /* 0x000fe2000fffe0ff */
[----:B------:R-:W-:-:S04]  /*02c0*/  HFMA2 R20, -RZ, RZ, 0, 0 ;  /* 0x00000000ff147431 */ /* 0x000fc800000001ff */
[----:B-1----:R-:W-:Y:S01]  /*02d0*/  IMAD R23, R23, UR5, R6 ;  /* 0x0000000517177c24 */ /* 0x002fe2000f8e0206 */
[----:B--23--:R-:W-:Y:S06]  /*02e0*/  @!P0 BRA `(.L_x_56) ;  /* 0x0000000400048947 */ /* 0x00cfec0003800000 */
[----:B------:R-:W1:Y:S01]  /*02f0*/  LDC.64 R10, c[0x0][0x3b8] ;  /* 0x0000ee00ff0a7b82 */ /* 0x000e620000000a00 */
[----:B------:R-:W-:Y:S01]  /*0300*/  IADD3 R13, PT, PT, R3, UR4, RZ ;  /* 0x00000004030d7c10 */ /* 0x000fe2000fffe0ff */
[----:B------:R-:W2:Y:S01]  /*0310*/  LDCU UR5, c[0x0][0x394] ;  /* 0x00007280ff0577ac */ /* 0x000ea20008000800 */
[----:B------:R-:W-:Y:S02]  /*0320*/  MOV R27, R5 ;  /* 0x00000005001b7202 */ /* 0x000fe40000000f00 */
[----:B------:R-:W-:Y:S02]  /*0330*/  MOV R25, R23 ;  /* 0x0000001700197202 */ /* 0x000fe40000000f00 */
[----:B------:R-:W-:Y:S01]  /*0340*/  MOV R24, R22 ;  /* 0x0000001600187202 */ /* 0x000fe20000000f00 */
[----:B-12---:R-:W-:-:S07]  /*0350*/  IMAD.WIDE R12, R13, 0x4, R10 ;  /* 0x000000040d0c7825 */ /* 0x006fce00078e020a */
.L_x_57:
[----:B------:R-:W-:Y:S01]  /*0360*/  IMAD.WIDE R16, R27, 0x4, R10 ;  /* 0x000000041b107825 */ /* 0x000fe200078e020a */
[----:B01----:R-:W2:Y:S01]  /*0370*/  LDG.E R18, desc[UR6][R12.64] ;  /* 0x000000060c127981 */ /* 0x003ea2000c1e1900 */
[----:B------:R-:W0:Y:S03]  /*0380*/  LDC.64 R14, c[0x0][0x388] ;  /* 0x0000e200ff0e7b82 */ /* 0x000e260000000a00 */
[----:B------:R-:W2:Y:S05]  /*0390*/  LDG.E R19, desc[UR6][R16.64] ;  /* 0x0000000610137981 */ /* 0x000eaa000c1e1900 */
[----:B------:R-:W1:Y:S01]  /*03a0*/  LDC.64 R20, c[0x0][0x380] ;  /* 0x0000e000ff147b82 */ /* 0x000e620000000a00 */
[----:B--2---:R-:W-:-:S04]  /*03b0*/  IMAD R19, R18, UR5, R19 ;  /* 0x0000000512137c24 */ /* 0x004fc8000f8e0213 */
[----:B0-----:R-:W-:-:S06]  /*03c0*/  IMAD.WIDE R18, R19, 0x8, R14 ;  /* 0x0000000813127825 */ /* 0x001fcc00078e020e */
[----:B------:R-:W2:Y:S01]  /*03d0*/  LDG.E.64 R18, desc[UR6][R18.64] ;  /* 0x0000000612127981 */ /* 0x000ea2000c1e1b00 */
[----:B-1----:R-:W-:-:S05]  /*03e0*/  IMAD.WIDE R20, R25, 0x8, R20 ;  /* 0x0000000819147825 */ /* 0x002fca00078e0214 */
[----:B--2---:R0:W-:Y:S04]  /*03f0*/  STG.E.64 desc[UR6][R20.64], R18 ;  /* 0x0000001214007986 */ /* 0x0041e8000c101b06 */
[----:B------:R-:W2:Y:S04]  /*0400*/  LDG.E R26, desc[UR6][R12.64] ;  /* 0x000000060c1a7981 */ /* 0x000ea8000c1e1900 */
[----:B------:R-:W2:Y:S02]  /*0410*/  LDG.E R29, desc[UR6][R16.64+0x4] ;  /* 0x00000406101d7981 */ /* 0x000ea4000c1e1900 */
[----:B--2---:R-:W-:-:S04]  /*0420*/  IMAD R29, R26, UR5, R29 ;  /* 0x000000051a1d7c24 */ /* 0x004fc8000f8e021d */
[----:B------:R-:W-:-:S06]  /*0430*/  IMAD.WIDE R28, R29, 0x8, R14 ;  /* 0x000000081d1c7825 */ /* 0x000fcc00078e020e */
[----:B------:R-:W2:Y:S04]  /*0440*/  LDG.E.64 R28, desc[UR6][R28.64] ;  /* 0x000000061c1c7981 */ /* 0x000ea8000c1e1b00 */
[----:B--2---:R-:W-:Y:S04]  /*0450*/  STG.E.64 desc[UR6][R20.64+0x8], R28 ;  /* 0x0000081c14007986 */ /* 0x004fe8000c101b06 */
[----:B------:R-:W2:Y:S04]  /*0460*/  LDG.E R26, desc[UR6][R12.64] ;  /* 0x000000060c1a7981 */ /* 0x000ea8000c1e1900 */
[----:B0-----:R-:W2:Y:S02]  /*0470*/  LDG.E R19, desc[UR6][R16.64+0x8] ;  /* 0x0000080610137981 */ /* 0x001ea4000c1e1900 */
[----:B--2---:R-:W-:-:S04]  /*0480*/  IMAD R26, R26, UR5, R19 ;  /* 0x000000051a1a7c24 */ /* 0x004fc8000f8e0213 */
[----:B------:R-:W-:-:S06]  /*0490*/  IMAD.WIDE R18, R26, 0x8, R14 ;  /* 0x000000081a127825 */ /* 0x000fcc00078e020e */
[----:B------:R-:W2:Y:S04]  /*04a0*/  LDG.E.64 R18, desc[UR6][R18.64] ;  /* 0x0000000612127981 */ /* 0x000ea8000c1e1b00 */
[----:B--2---:R0:W-:Y:S04]  /*04b0*/  STG.E.64 desc[UR6][R20.64+0x10], R18 ;  /* 0x0000101214007986 */ /* 0x0041e8000c101b06 */
[----:B------:R-:W2:Y:S04]  /*04c0*/  LDG.E R26, desc[UR6][R12.64] ;  /* 0x000000060c1a7981 */ /* 0x000ea8000c1e1900 */
[----:B0-----:R-:W2:Y:S02]  /*04d0*/  LDG.E R19, desc[UR6][R16.64+0xc] ;  /* 0x00000c0610137981 */ /* 0x001ea4000c1e1900 */
[----:B--2---:R-:W-:-:S04]  /*04e0*/  IMAD R26, R26, UR5, R19 ;  /* 0x000000051a1a7c24 */ /* 0x004fc8000f8e0213 */
[----:B------:R-:W-:-:S06]  /*04f0*/  IMAD.WIDE R28, R26, 0x8, R14 ;  /* 0x000000081a1c7825 */ /* 0x000fcc00078e020e */
[----:B------:R-:W2:Y:S04]  /*0500*/  LDG.E.64 R28, desc[UR6][R28.64] ;  /* 0x000000061c1c7981 */ /* 0x000ea8000c1e1b00 */
[----:B--2---:R-:W-:Y:S04]  /*0510*/  STG.E.64 desc[UR6][R20.64+0x18], R28 ;  /* 0x0000181c14007986 */ /* 0x004fe8000c101b06 */
[----:B------:R-:W2:Y:S04]  /*0520*/  LDG.E R26, desc[UR6][R12.64] ;  /* 0x000000060c1a7981 */ /* 0x000ea8000c1e1900 */
[----:B------:R-:W2:Y:S02]  /*0530*/  LDG.E R19, desc[UR6][R16.64+0x10] ;  /* 0x0000100610137981 */ /* 0x000ea4000c1e1900 */
        /* <DEDUP_REMOVED lines=9> */
[----:B--2---:R1:W-:Y:S04]  /*05d0*/  STG.E.64 desc[UR6][R20.64+0x28], R28 ;  /* 0x0000281c14007986 */ /* 0x0043e8000c101b06 */
[----:B------:R-:W2:Y:S04]  /*05e0*/  LDG.E R26, desc[UR6][R12.64] ;  /* 0x000000060c1a7981 */ /* 0x000ea8000c1e1900 */
[----:B------:R-:W2:Y:S02]  /*05f0*/  LDG.E R19, desc[UR6][R16.64+0x18] ;  /* 0x0000180610137981 */ /* 0x000ea4000c1e1900 */
[----:B--2---:R-:W-:-:S04]  /*0600*/  IMAD R26, R26, UR5, R19 ;  /* 0x000000051a1a7c24 */ /* 0x004fc8000f8e0213 */
[----:B------:R-:W-:-:S06]  /*0610*/  IMAD.WIDE R18, R26, 0x8, R14 ;  /* 0x000000081a127825 */ /* 0x000fcc00078e020e */
[----:B------:R-:W2:Y:S04]  /*0620*/  LDG.E.64 R18, desc[UR6][R18.64] ;  /* 0x0000000612127981 */ /* 0x000ea8000c1e1b00 */
[----:B--2---:R1:W-:Y:S04]  /*0630*/  STG.E.64 desc[UR6][R20.64+0x30], R18 ;  /* 0x0000301214007986 */ /* 0x0043e8000c101b06 */
[----:B------:R-:W2:Y:S04]  /*0640*/  LDG.E R17, desc[UR6][R16.64+0x1c] ;  /* 0x00001c0610117981 */ /* 0x000ea8000c1e1900 */
[----:B------:R-:W2:Y:S01]  /*0650*/  LDG.E R26, desc[UR6][R12.64] ;  /* 0x000000060c1a7981 */ /* 0x000ea2000c1e1900 */
[----:B------:R-:W-:Y:S01]  /*0660*/  IADD3 R24, PT, PT, R24, 0x8, RZ ;  /* 0x0000000818187810 */ /* 0x000fe20007ffe0ff */
[----:B--2---:R-:W-:-:S04]  /*0670*/  IMAD R26, R26, UR5, R17 ;  /* 0x000000051a1a7c24 */ /* 0x004fc8000f8e0211 */
[----:B------:R-:W-:-:S06]  /*0680*/  IMAD.WIDE R14, R26, 0x8, R14 ;  /* 0x000000081a0e7825 */ /* 0x000fcc00078e020e */
[----:B------:R-:W2:Y:S01]  /*0690*/  LDG.E.64 R14, desc[UR6][R14.64] ;  /* 0x000000060e0e7981 */ /* 0x000ea2000c1e1b00 */
[----:B------:R-:W-:Y:S02]  /*06a0*/  ISETP.NE.AND P1, PT, R24, RZ, PT ;  /* 0x000000ff1800720c */ /* 0x000fe40003f25270 */
[----:B------:R-:W-:Y:S02]  /*06b0*/  IADD3 R27, PT, PT, R27, 0x8, RZ ;  /* 0x000000081b1b7810 */ /* 0x000fe40007ffe0ff */
[----:B------:R-:W-:Y:S01]  /*06c0*/  IADD3 R25, PT, PT, R25, 0x8, RZ ;  /* 0x0000000819197810 */ /* 0x000fe20007ffe0ff */
[----:B--2---:R1:W-:Y:S08]  /*06d0*/  STG.E.64 desc[UR6][R20.64+0x38], R14 ;  /* 0x0000380e14007986 */ /* 0x0043f0000c101b06 */
[----:B------:R-:W-:Y:S05]  /*06e0*/  @P1 BRA `(.L_x_57) ;  /* 0xfffffffc001c1947 */ /* 0x000fea000383ffff */
[----:B-1----:R-:W-:-:S07]  /*06f0*/  MOV R20, R7 ;  /* 0x0000000700147202 */ /* 0x002fce0000000f00 */
.L_x_56:
[----:B------:R-:W-:-:S13]  /*0700*/  ISETP.NE.AND P1, PT, R8, RZ, PT ;  /* 0x000000ff0800720c */ /* 0x000fda0003f25270 */
[----:B------:R-:W-:Y:S05]  /*0710*/  @!P1 BRA `(.L_x_58) ;  /* 0x00000004004c9947 */ /* 0x000fea0003800000 */
[----:B------:R-:W-:Y:S02]  /*0720*/  IADD3 R10, PT, PT, R8, -0x1, RZ ;  /* 0xffffffff080a7810 */ /* 0x000fe40007ffe0ff */
[----:B------:R-:W-:Y:S02]  /*0730*/  ISETP.NE.AND P2, PT, R9, RZ, PT ;  /* 0x000000ff0900720c */ /* 0x000fe40003f45270 */
[----:B------:R-:W-:-:S13]  /*0740*/  ISETP.GE.U32.AND P1, PT, R10, 0x3, PT ;  /* 0x000000030a00780c */ /* 0x000fda0003f26070 */
[----:B------:R-:W-:Y:S05]  /*0750*/  @!P1 BRA `(.L_x_59) ;  /* 0x00000000008c9947 */ /* 0x000fea0003800000 */
[----:B------:R-:W1:Y:S01]  /*0760*/  LDC.64 R18, c[0x0][0x3b8] ;  /* 0x0000ee00ff127b82 */ /* 0x000e620000000a00 */
[----:B------:R-:W-:Y:S01]  /*0770*/  IADD3 R15, PT, PT, R3, UR4, RZ ;  /* 0x00000004030f7c10 */ /* 0x000fe2000fffe0ff */
[----:B------:R-:W2:Y:S01]  /*0780*/  LDCU UR5, c[0x0][0x394] ;  /* 0x00007280ff0577ac */ /* 0x000ea20008000800 */
[----:B------:R-:W-:-:S03]  /*0790*/  IADD3 R11, PT, PT, R5, R20, RZ ;  /* 0x00000014050b7210 */ /* 0x000fc60007ffe0ff */
[----:B-1----:R-:W-:-:S04]  /*07a0*/  IMAD.WIDE R14, R15, 0x4, R18 ;  /* 0x000000040f0e7825 */ /* 0x002fc800078e0212 */
[----:B------:R-:W-:Y:S01]  /*07b0*/  IMAD.WIDE R18, R11, 0x4, R18 ;  /* 0x000000040b127825 */ /* 0x000fe200078e0212 */
[----:B0-----:R-:W2:Y:S01]  /*07c0*/  LDG.E R12, desc[UR6][R14.64] ;  /* 0x000000060e0c7981 */ /* 0x001ea2000c1e1900 */
[----:B------:R-:W0:Y:S03]  /*07d0*/  LDC.64 R10, c[0x0][0x388] ;  /* 0x0000e200ff0a7b82 */ /* 0x000e260000000a00 */
[----:B------:R-:W2:Y:S02]  /*07e0*/  LDG.E R13, desc[UR6][R18.64] ;  /* 0x00000006120d7981 */ /* 0x000ea4000c1e1900 */
[----:B--2---:R-:W-:-:S04]  /*07f0*/  IMAD R13, R12, UR5, R13 ;  /* 0x000000050c0d7c24 */ /* 0x004fc8000f8e020d */
[----:B0-----:R-:W-:Y:S02]  /*0800*/  IMAD.WIDE R16, R13, 0x8, R10 ;  /* 0x000000080d107825 */ /* 0x001fe400078e020a */
[----:B------:R-:W0:Y:S04]  /*0810*/  LDC.64 R12, c[0x0][0x380] ;  /* 0x0000e000ff0c7b82 */ /* 0x000e280000000a00 */
[----:B------:R-:W2:Y:S01]  /*0820*/  LDG.E.64 R16, desc[UR6][R16.64] ;  /* 0x0000000610107981 */ /* 0x000ea2000c1e1b00 */
[----:B------:R-:W-:-:S05]  /*0830*/  IADD3 R21, PT, PT, R23, R20, RZ ;  /* 0x0000001417157210 */ /* 0x000fca0007ffe0ff */
[----:B0-----:R-:W-:-:S05]  /*0840*/  IMAD.WIDE R12, R21, 0x8, R12 ;  /* 0x00000008150c7825 */ /* 0x001fca00078e020c */
        /* <DEDUP_REMOVED lines=8> */
[----:B------:R-:W2:Y:S02]  /*08d0*/  LDG.E R24, desc[UR6][R18.64+0x8] ;  /* 0x0000080612187981 */ /* 0x000ea4000c1e1900 */
[----:B--2---:R-:W-:-:S04]  /*08e0*/  IMAD R21, R21, UR5, R24 ;  /* 0x0000000515157c24 */ /* 0x004fc8000f8e0218 */
[----:B------:R-:W-:-:S05]  /*08f0*/  IMAD.WIDE R24, R21, 0x8, R10 ;  /* 0x0000000815187825 */ /* 0x000fca00078e020a */
[----:B0-----:R-:W2:Y:S04]  /*0900*/  LDG.E.64 R16, desc[UR6][R24.64] ;  /* 0x0000000618107981 */ /* 0x001ea8000c1e1b00 */
[----:B--2---:R1:W-:Y:S04]  /*0910*/  STG.E.64 desc[UR6][R12.64+0x10], R16 ;  /* 0x000010100c007986 */ /* 0x0043e8000c101b06 */
[----:B------:R-:W2:Y:S04]  /*0920*/  LDG.E R21, desc[UR6][R14.64] ;  /* 0x000000060e157981 */ /* 0x000ea8000c1e1900 */
[----:B------:R-:W2:Y:S02]  /*0930*/  LDG.E R28, desc[UR6][R18.64+0xc] ;  /* 0x00000c06121c7981 */ /* 0x000ea4000c1e1900 */
[----:B--2---:R-:W-:-:S04]  /*0940*/  IMAD R21, R21, UR5, R28 ;  /* 0x0000000515157c24 */ /* 0x004fc8000f8e021c */
[----:B------:R-:W-:-:S06]  /*0950*/  IMAD.WIDE R10, R21, 0x8, R10 ;  /* 0x00000008150a7825 */ /* 0x000fcc00078e020a */
[----:B------:R-:W2:Y:S01]  /*0960*/  LDG.E.64 R10, desc[UR6][R10.64] ;  /* 0x000000060a0a7981 */ /* 0x000ea2000c1e1b00 */
[----:B------:R-:W-:-:S03]  /*0970*/  IADD3 R20, PT, PT, R20, 0x4, RZ ;  /* 0x0000000414147810 */ /* 0x000fc60007ffe0ff */
[----:B--2---:R1:W-:Y:S04]  /*0980*/  STG.E.64 desc[UR6][R12.64+0x18], R10 ;  /* 0x0000180a0c007986 */ /* 0x0043e8000c101b06 */
.L_x_59:
[----:B------:R-:W-:Y:S05]  /*0990*/  @!P2 BRA `(.L_x_58) ;  /* 0x0000000000aca947 */ /* 0x000fea0003800000 */
[----:B------:R-:W-:Y:S02]  /*09a0*/  ISETP.NE.AND P1, PT, R9, 0x1, PT ;  /* 0x000000010900780c */ /* 0x000fe40003f25270 */
[----:B------:R-:W-:-:S11]  /*09b0*/  LOP3.LUT P2, RZ, R2, 0x1, RZ, 0xc0, !PT ;  /* 0x0000000102ff7812 */ /* 0x000fd6000784c0ff */
[----:B------:R-:W-:Y:S05]  /*09c0*/  @!P1 BRA `(.L_x_60) ;  /* 0x00000000005c9947 */ /* 0x000fea0003800000 */
[----:B-1----:R-:W1:Y:S01]  /*09d0*/  LDC.64 R10, c[0x0][0x3b8] ;  /* 0x0000ee00ff0a7b82 */ /* 0x002e620000000a00 */
        /* <DEDUP_REMOVED lines=15> */
[----:B------:R-:W3:Y:S04]  /*0ad0*/  LDG.E R16, desc[UR6][R16.64] ;  /* 0x0000000610107981 */ /* 0x000ee8000c1e1900 */
[----:B------:R-:W3:Y:S02]  /*0ae0*/  LDG.E R11, desc[UR6][R10.64+0x4] ;  /* 0x000004060a0b7981 */ /* 0x000ee4000c1e1900 */
[----:B---3--:R-:W-:-:S04]  /*0af0*/  IMAD R21, R16, UR5, R11 ;  /* 0x0000000510157c24 */ /* 0x008fc8000f8e020b */
[----:B------:R-:W-:-:S06]  /*0b00*/  IMAD.WIDE R12, R21, 0x8, R12 ;  /* 0x00000008150c7825 */ /* 0x000fcc00078e020c */
[----:B------:R-:W3:Y:S01]  /*0b10*/  LDG.E.64 R12, desc[UR6][R12.64] ;  /* 0x000000060c0c7981 */ /* 0x000ee2000c1e1b00 */
[----:B------:R-:W-:-:S03]  /*0b20*/  IADD3 R20, PT, PT, R20, 0x2, RZ ;  /* 0x0000000214147810 */ /* 0x000fc60007ffe0ff */
[----:B---3--:R2:W-:Y:S04]  /*0b30*/  STG.E.64 desc[UR6][R14.64+0x8], R12 ;  /* 0x0000080c0e007986 */ /* 0x0085e8000c101b06 */
.L_x_60:
[----:B------:R-:W-:Y:S05]  /*0b40*/  @!P2 BRA `(.L_x_58) ;  /* 0x000000000040a947 */ /* 0x000fea0003800000 */
[----:B--2---:R-:W2:Y:S01]  /*0b50*/  LDC.64 R14, c[0x0][0x3b8] ;  /* 0x0000ee00ff0e7b82 */ /* 0x004ea20000000a00 */
[----:B-1----:R-:W-:Y:S01]  /*0b60*/  IADD3 R11, PT, PT, R3, UR4, RZ ;  /* 0x00000004030b7c10 */ /* 0x002fe2000fffe0ff */
[----:B------:R-:W1:Y:S01]  /*0b70*/  LDCU UR5, c[0x0][0x394] ;  /* 0x00007280ff0577ac */ /* 0x000e620008000800 */
[----:B------:R-:W-:-:S03]  /*0b80*/  IADD3 R13, PT, PT, R5, R20, RZ ;  /* 0x00000014050d7210 */ /* 0x000fc60007ffe0ff */
[----:B--2---:R-:W-:-:S04]  /*0b90*/  IMAD.WIDE R10, R11, 0x4, R14 ;  /* 0x000000040b0a7825 */ /* 0x004fc800078e020e */
[----:B------:R-:W-:Y:S02]  /*0ba0*/  IMAD.WIDE R14, R13, 0x4, R14 ;  /* 0x000000040d0e7825 */ /* 0x000fe400078e020e */
[----:B0-----:R-:W1:Y:S01]  /*0bb0*/  LDG.E R10, desc[UR6][R10.64] ;  /* 0x000000060a0a7981 */ /* 0x001e62000c1e1900 */
[----:B------:R-:W0:Y:S03]  /*0bc0*/  LDC.64 R12, c[0x0][0x388] ;  /* 0x0000e200ff0c7b82 */ /* 0x000e260000000a00 */
[----:B------:R-:W1:Y:S02]  /*0bd0*/  LDG.E R15, desc[UR6][R14.64] ;  /* 0x000000060e0f7981 */ /* 0x000e64000c1e1900 */
[----:B-1----:R-:W-:-:S04]  /*0be0*/  IMAD R17, R10, UR5, R15 ;  /* 0x000000050a117c24 */ /* 0x002fc8000f8e020f */
[----:B0-----:R-:W-:Y:S02]  /*0bf0*/  IMAD.WIDE R12, R17, 0x8, R12 ;  /* 0x00000008110c7825 */ /* 0x001fe400078e020c */
[----:B------:R-:W0:Y:S04]  /*0c00*/  LDC.64 R16, c[0x0][0x380] ;  /* 0x0000e000ff107b82 */ /* 0x000e280000000a00 */
[----:B------:R-:W2:Y:S01]  /*0c10*/  LDG.E.64 R12, desc[UR6][R12.64] ;  /* 0x000000060c0c7981 */ /* 0x000ea2000c1e1b00 */
[----:B------:R-:W-:-:S05]  /*0c20*/  IADD3 R23, PT, PT, R23, R20, RZ ;  /* 0x0000001417177210 */ /* 0x000fca0007ffe0ff */
[----:B0-----:R-:W-:-:S05]  /*0c30*/  IMAD.WIDE R16, R23, 0x8, R16 ;  /* 0x0000000817107825 */ /* 0x001fca00078e0210 */
[----:B--2---:R3:W-:Y:S02]  /*0c40*/  STG.E.64 desc[UR6][R16.64], R12 ;  /* 0x0000000c10007986 */ /* 0x0047e4000c101b06 */
.L_x_58:
[----:B------:R-:W-:-:S06]  /*0c50*/  UIADD3 UR4, UPT, UPT, UR4, 0x1, URZ ;  /* 0x0000000104047890 */ /* 0x000fcc000fffe0ff */
[----:B------:R-:W-:-:S13]  /*0c60*/  ISETP.NE.AND P1, PT, R0, UR4, PT ;  /* 0x0000000400007c0c */ /* 0x000fda000bf25270 */
[----:B------:R-:W-:Y:S05]  /*0c70*/  @P1 BRA `(.L_x_61) ;  /* 0xfffffff400881947 */ /* 0x000fea000383ffff */
[----:B0-----:R-:W-:Y:S05]  /*0c80*/  EXIT ;  /* 0x000000000000794d */ /* 0x001fea0003800000 */
.L_x_62:
        /* <DEDUP_REMOVED lines=15> */
.L_x_142:


//--------------------- .text._Z27copy_cartesian_pad_to_unpadPKdPdiiiiiiiiiiPKi --------------------------
	.section	.text._Z27copy_cartesian_pad_to_unpadPKdPdiiiiiiiiiiPKi,"ax",@progbits
	.align	128
.text._Z27copy_cartesian_pad_to_unpadPKdPdiiiiiiiiiiPKi:
        .type           _Z27copy_cartesian_pad_to_unpadPKdPdiiiiiiiiiiPKi,@function
        .size           _Z27copy_cartesian_pad_to_unpadPKdPdiiiiiiiiiiPKi,(.L_x_143 - _Z27copy_cartesian_pad_to_unpadPKdPdiiiiiiiiiiPKi)
        .other          _Z27copy_cartesian_pad_to_unpadPKdPdiiiiiiiiiiPKi,@"STO_CUDA_ENTRY STV_DEFAULT"
_Z27copy_cartesian_pad_to_unpadPKdPdiiiiiiiiiiPKi:
        /* <DEDUP_REMOVED lines=22> */
[----:B------:R-:W1:Y:S03]  /*0160*/  LDCU UR4, c[0x0][0x3a0] ;  /* 0x00007400ff0477ac */ /* 0x000e660008000800 */
[----:B------:R-:W-:Y:S01]  /*0170*/  IMAD R3, R2, R9, R2 ;  /* 0x0000000902037224 */ /* 0x000fe200078e0202 */
[----:B------:R-:W-:-:S04]  /*0180*/  LEA.HI R2, R0, R0, RZ, 0x1 ;  /* 0x0000000000027211 */ /* 0x000fc800078f08ff */
[C---:B------:R-:W-:Y:S02]  /*0190*/  ISETP.GE.AND P0, PT, R3.reuse, 0x2, PT ;  /* 0x000000020300780c */ /* 0x040fe40003f06270 */
[----:B------:R-:W-:Y:S02]  /*01a0*/  LEA.HI R4, R3, R3, RZ, 0x1 ;  /* 0x0000000303047211 */ /* 0x000fe400078f08ff */
[----:B------:R-:W-:Y:S02]  /*01b0*/  SHF.R.S32.HI R2, RZ, 0x1, R2 ;  /* 0x00000001ff027819 */ /* 0x000fe40000011402 */
[----:B------:R-:W-:-:S05]  /*01c0*/  SHF.R.S32.HI R0, RZ, 0x1, R4 ;  /* 0x00000001ff007819 */ /* 0x000fca0000011404 */
[CC--:B0-----:R-:W-:Y:S02]  /*01d0*/  IMAD R3, R7.reuse, R0.reuse, UR6 ;  /* 0x0000000607037e24 */ /* 0x0c1fe4000f8e0200 */
[----:B------:R-:W-:Y:S02]  /*01e0*/  IMAD R4, R7, R0, UR7 ;  /* 0x0000000707047e24 */ /* 0x000fe4000f8e0200 */
[----:B-1----:R-:W-:Y:S01]  /*01f0*/  IMAD R5, R5, R2, UR4 ;  /* 0x0000000405057e24 */ /* 0x002fe2000f8e0202 */
[----:B------:R-:W-:Y:S06]  /*0200*/  @!P0 EXIT ;  /* 0x000000000000894d */ /* 0x000fec0003800000 */
[C---:B------:R-:W-:Y:S01]  /*0210*/  IADD3 R6, PT, PT, R0.reuse, -0x1, RZ ;  /* 0xffffffff00067810 */ /* 0x040fe20007ffe0ff */
[----:B------:R-:W0:Y:S01]  /*0220*/  LDCU.64 UR6, c[0x0][0x358] ;  /* 0x00006b00ff0677ac */ /* 0x000e220008000a00 */
[----:B------:R-:W-:Y:S02]  /*0230*/  LOP3.LUT R7, R0, 0x7, RZ, 0xc0, !PT ;  /* 0x0000000700077812 */ /* 0x000fe400078ec0ff */
[----:B------:R-:W-:Y:S01]  /*0240*/  ISETP.GE.U32.AND P0, PT, R6, 0x7, PT ;  /* 0x000000070600780c */ /* 0x000fe20003f06070 */
[----:B------:R-:W-:Y:S01]  /*0250*/  UMOV UR4, URZ ;  /* 0x000000ff00047c82 */ /* 0x000fe20008000000 */
[C---:B------:R-:W-:Y:S02]  /*0260*/  LOP3.LUT R6, R0.reuse, 0x3ffffff8, RZ, 0xc0, !PT ;  /* 0x3ffffff800067812 */ /* 0x040fe400078ec0ff */
[----:B------:R-:W-:Y:S02]  /*0270*/  LOP3.LUT R8, R0, 0x3, RZ, 0xc0, !PT ;  /* 0x0000000300087812 */ /* 0x000fe400078ec0ff */
[----:B------:R-:W-:-:S07]  /*0280*/  IADD3 R9, PT, PT, -R6, RZ, RZ ;  /* 0x000000ff06097210 */ /* 0x000fce0007ffe1ff */
.L_x_68:
[----:B-1----:R-:W1:Y:S01]  /*0290*/  LDCU UR5, c[0x0][0x390] ;  /* 0x00007200ff0577ac */ /* 0x002e620008000800 */
[----:B------:R-:W-:Y:S01]  /*02a0*/  IADD3 R24, PT, PT, R5, UR4, RZ ;  /* 0x0000000405187c10 */ /* 0x000fe2000fffe0ff */
[----:B------:R-:W-:-:S04]  /*02b0*/  HFMA2 R23, -RZ, RZ, 0, 0 ;  /* 0x00000000ff177431 */ /* 0x000fc800000001ff */
[----:B-1----:R-:W-:Y:S01]  /*02c0*/  IMAD R24, R24, UR5, R3 ;  /* 0x0000000518187c24 */ /* 0x002fe2000f8e0203 */
[----:B0-23--:R-:W-:Y:S06]  /*02d0*/  @!P0 BRA `(.L_x_63) ;  /* 0x00000004001c8947 */ /* 0x00dfec0003800000 */
[----:B------:R-:W1:Y:S01]  /*02e0*/  S2R R25, SR_TID.X ;  /* 0x0000000000197919 */ /* 0x000e620000002100 */
[----:B------:R-:W2:Y:S01]  /*02f0*/  S2UR UR9, SR_CTAID.X ;  /* 0x00000000000979c3 */ /* 0x000ea20000002500 */
[----:B------:R-:W-:Y:S01]  /*0300*/  MOV R27, R24 ;  /* 0x00000018001b7202 */ /* 0x000fe20000000f00 */
[----:B------:R-:W3:Y:S01]  /*0310*/  LDCU UR5, c[0x0][0x3a4] ;  /* 0x00007480ff0577ac */ /* 0x000ee20008000800 */
[----:B------:R-:W-:Y:S02]  /*0320*/  MOV R26, R4 ;  /* 0x00000004001a7202 */ /* 0x000fe40000000f00 */
[----:B------:R-:W-:Y:S01]  /*0330*/  MOV R28, R9 ;  /* 0x00000009001c7202 */ /* 0x000fe20000000f00 */
[----:B------:R-:W4:Y:S06]  /*0340*/  LDCU UR8, c[0x0][0x394] ;  /* 0x00007280ff0877ac */ /* 0x000f2c0008000800 */
.L_x_64:
[----:B------:R-:W1:Y:S08]  /*0350*/  LDC R10, c[0x0][0x360] ;  /* 0x0000d800ff0a7b82 */ /* 0x000e700000000800 */
[----:B------:R-:W5:Y:S08]  /*0360*/  LDC.64 R12, c[0x0][0x3b8] ;  /* 0x0000ee00ff0c7b82 */ /* 0x000f700000000a00 */
[----:B0-----:R-:W4:Y:S01]  /*0370*/  LDC.64 R14, c[0x0][0x380] ;  /* 0x0000e000ff0e7b82 */ /* 0x001f220000000a00 */
[----:B-12---:R-:W-:-:S04]  /*0380*/  IMAD R11, R10, UR9, R25 ;  /* 0x000000090a0b7c24 */ /* 0x006fc8000f8e0219 */
[----:B---3--:R-:W-:-:S05]  /*0390*/  IMAD R11, R2, R11, UR5 ;  /* 0x00000005020b7e24 */ /* 0x008fca000f8e020b */
[----:B------:R-:W-:Y:S01]  /*03a0*/  IADD3 R17, PT, PT, R11, UR4, RZ ;  /* 0x000000040b117c10 */ /* 0x000fe2000fffe0ff */
[----:B-----5:R-:W-:-:S04]  /*03b0*/  IMAD.WIDE R10, R26, 0x4, R12 ;  /* 0x000000041a0a7825 */ /* 0x020fc800078e020c */
[----:B------:R-:W-:Y:S01]  /*03c0*/  IMAD.WIDE R12, R17, 0x4, R12 ;  /* 0x00000004110c7825 */ /* 0x000fe200078e020c */
[----:B0-----:R-:W2:Y:S01]  /*03d0*/  LDG.E R19, desc[UR6][R10.64] ;  /* 0x000000060a137981 */ /* 0x001ea2000c1e1900 */
[----:B------:R-:W0:Y:S03]  /*03e0*/  LDC.64 R16, c[0x0][0x388] ;  /* 0x0000e200ff107b82 */ /* 0x000e260000000a00 */
[----:B------:R-:W2:Y:S01]  /*03f0*/  LDG.E R18, desc[UR6][R12.64] ;  /* 0x000000060c127981 */ /* 0x000ea2000c1e1900 */
[----:B----4-:R-:W-:-:S05]  /*0400*/  IMAD.WIDE R14, R27, 0x8, R14 ;  /* 0x000000081b0e7825 */ /* 0x010fca00078e020e */
[----:B------:R-:W3:Y:S01]  /*0410*/  LDG.E.64 R20, desc[UR6][R14.64] ;  /* 0x000000060e147981 */ /* 0x000ee2000c1e1b00 */
[----:B--2---:R-:W-:-:S04]  /*0420*/  IMAD R19, R18, UR8, R19 ;  /* 0x0000000812137c24 */ /* 0x004fc8000f8e0213 */
[----:B0-----:R-:W-:-:S05]  /*0430*/  IMAD.WIDE R18, R19, 0x8, R16 ;  /* 0x0000000813127825 */ /* 0x001fca00078e0210 */
[----:B---3--:R0:W-:Y:S04]  /*0440*/  STG.E.64 desc[UR6][R18.64], R20 ;  /* 0x0000001412007986 */ /* 0x0081e8000c101b06 */
[----:B------:R-:W2:Y:S04]  /*0450*/  LDG.E R22, desc[UR6][R12.64] ;  /* 0x000000060c167981 */ /* 0x000ea8000c1e1900 */
[----:B------:R-:W2:Y:S04]  /*0460*/  LDG.E R23, desc[UR6][R10.64+0x4] ;  /* 0x000004060a177981 */ /* 0x000ea8000c1e1900 */
[----:B0-----:R-:W3:Y:S01]  /*0470*/  LDG.E.64 R18, desc[UR6][R14.64+0x8] ;  /* 0x000008060e127981 */ /* 0x001ee2000c1e1b00 */
[----:B--2---:R-:W-:-:S04]  /*0480*/  IMAD R23, R22, UR8, R23 ;  /* 0x0000000816177c24 */ /* 0x004fc8000f8e0217 */
[----:B------:R-:W-:-:S05]  /*0490*/  IMAD.WIDE R22, R23, 0x8, R16 ;  /* 0x0000000817167825 */ /* 0x000fca00078e0210 */
[----:B---3--:R0:W-:Y:S04]  /*04a0*/  STG.E.64 desc[UR6][R22.64], R18 ;  /* 0x0000001216007986 */ /* 0x0081e8000c101b06 */
[----:B------:R-:W2:Y:S04]  /*04b0*/  LDG.E R29, desc[UR6][R12.64] ;  /* 0x000000060c1d7981 */ /* 0x000ea8000c1e1900 */
[----:B------:R-:W3:Y:S04]  /*04c0*/  LDG.E.64 R20, desc[UR6][R14.64+0x10] ;  /* 0x000010060e147981 */ /* 0x000ee8000c1e1b00 */
[----:B0-----:R-:W2:Y:S02]  /*04d0*/  LDG.E R22, desc[UR6][R10.64+0x8] ;  /* 0x000008060a167981 */ /* 0x001ea4000c1e1900 */
[----:B--2---:R-:W-:-:S04]  /*04e0*/  IMAD R29, R29, UR8, R22 ;  /* 0x000000081d1d7c24 */ /* 0x004fc8000f8e0216 */
[----:B------:R-:W-:-:S05]  /*04f0*/  IMAD.WIDE R18, R29, 0x8, R16 ;  /* 0x000000081d127825 */ /* 0x000fca00078e0210 */
        /* <DEDUP_REMOVED lines=26> */
[----:B------:R-:W2:Y:S04]  /*06a0*/  LDG.E R10, desc[UR6][R10.64+0x1c] ;  /* 0x00001c060a0a7981 */ /* 0x000ea8000c1e1900 */
[----:B------:R-:W3:Y:S01]  /*06b0*/  LDG.E.64 R14, desc[UR6][R14.64+0x38] ;  /* 0x000038060e0e7981 */ /* 0x000ee2000c1e1b00 */
[----:B------:R-:W-:-:S04]  /*06c0*/  IADD3 R28, PT, PT, R28, 0x8, RZ ;  /* 0x000000081c1c7810 */ /* 0x000fc80007ffe0ff */
[----:B------:R-:W-:Y:S02]  /*06d0*/  ISETP.NE.AND P1, PT, R28, RZ, PT ;  /* 0x000000ff1c00720c */ /* 0x000fe40003f25270 */
[----:B------:R-:W-:Y:S02]  /*06e0*/  IADD3 R26, PT, PT, R26, 0x8, RZ ;  /* 0x000000081a1a7810 */ /* 0x000fe40007ffe0ff */
[----:B------:R-:W-:Y:S01]  /*06f0*/  IADD3 R27, PT, PT, R27, 0x8, RZ ;  /* 0x000000081b1b7810 */ /* 0x000fe20007ffe0ff */
[----:B--2---:R-:W-:-:S04]  /*0700*/  IMAD R29, R29, UR8, R10 ;  /* 0x000000081d1d7c24 */ /* 0x004fc8000f8e020a */
[----:B------:R-:W-:-:S05]  /*0710*/  IMAD.WIDE R16, R29, 0x8, R16 ;  /* 0x000000081d107825 */ /* 0x000fca00078e0210 */
[----:B---3--:R0:W-:Y:S01]  /*0720*/  STG.E.64 desc[UR6][R16.64], R14 ;  /* 0x0000000e10007986 */ /* 0x0081e2000c101b06 */
[----:B------:R-:W-:Y:S05]  /*0730*/  @P1 BRA `(.L_x_64) ;  /* 0xfffffffc00041947 */ /* 0x000fea000383ffff */
[----:B------:R-:W-:-:S07]  /*0740*/  MOV R23, R6 ;  /* 0x0000000600177202 */ /* 0x000fce0000000f00 */
.L_x_63:
[----:B------:R-:W-:-:S13]  /*0750*/  ISETP.NE.AND P1, PT, R7, RZ, PT ;  /* 0x000000ff0700720c */ /* 0x000fda0003f25270 */
[----:B------:R-:W-:Y:S05]  /*0760*/  @!P1 BRA `(.L_x_65) ;  /* 0x0000000400949947 */ /* 0x000fea0003800000 */
[----:B------:R-:W-:Y:S02]  /*0770*/  IADD3 R10, PT, PT, R7, -0x1, RZ ;  /* 0xffffffff070a7810 */ /* 0x000fe40007ffe0ff */
[----:B------:R-:W-:Y:S02]  /*0780*/  ISETP.NE.AND P2, PT, R8, RZ, PT ;  /* 0x000000ff0800720c */ /* 0x000fe40003f45270 */
[----:B------:R-:W-:-:S13]  /*0790*/  ISETP.GE.U32.AND P1, PT, R10, 0x3, PT ;  /* 0x000000030a00780c */ /* 0x000fda0003f26070 */
[----:B------:R-:W-:Y:S05]  /*07a0*/  @!P1 BRA `(.L_x_66) ;  /* 0x0000000000a49947 */ /* 0x000fea0003800000 */
[----:B------:R-:W1:Y:S01]  /*07b0*/  S2R R10, SR_TID.X ;  /* 0x00000000000a7919 */ /* 0x000e620000002100 */
[----:B------:R-:W1:Y:S01]  /*07c0*/  S2UR UR5, SR_CTAID.X ;  /* 0x00000000000579c3 */ /* 0x000e620000002500 */
[----:B------:R-:W2:Y:S01]  /*07d0*/  LDCU UR8, c[0x0][0x3a4] ;  /* 0x00007480ff0877ac */ /* 0x000ea20008000800 */
[----:B0-----:R-:W-:-:S06]  /*07e0*/  IADD3 R17, PT, PT, R4, R23, RZ ;  /* 0x0000001704117210 */ /* 0x001fcc0007ffe0ff */
[----:B------:R-:W1:Y:S08]  /*07f0*/  LDC R11, c[0x0][0x360] ;  /* 0x0000d800ff0b7b82 */ /* 0x000e700000000800 */
[----:B------:R-:W0:Y:S08]  /*0800*/  LDC.64 R18, c[0x0][0x3b8] ;  /* 0x0000ee00ff127b82 */ /* 0x000e300000000a00 */
[----:B------:R-:W3:Y:S01]  /*0810*/  LDC.64 R20, c[0x0][0x380] ;  /* 0x0000e000ff147b82 */ /* 0x000ee20000000a00 */
[----:B-1----:R-:W-:Y:S01]  /*0820*/  IMAD R11, R11, UR5, R10 ;  /* 0x000000050b0b7c24 */ /* 0x002fe2000f8e020a */
[----:B------:R-:W1:Y:S03]  /*0830*/  LDCU UR5, c[0x0][0x394] ;  /* 0x00007280ff0577ac */ /* 0x000e660008000800 */
[----:B--2---:R-:W-:-:S02]  /*0840*/  IMAD R11, R2, R11, UR8 ;  /* 0x00000008020b7e24 */ /* 0x004fc4000f8e020b */
[----:B0-----:R-:W-:-:S03]  /*0850*/  IMAD.WIDE R16, R17, 0x4, R18 ;  /* 0x0000000411107825 */ /* 0x001fc600078e0212 */
[----:B------:R-:W-:Y:S02]  /*0860*/  IADD3 R11, PT, PT, R11, UR4, RZ ;  /* 0x000000040b0b7c10 */ /* 0x000fe4000fffe0ff */
[----:B------:R-:W1:Y:S03]  /*0870*/  LDG.E R15, desc[UR6][R16.64] ;  /* 0x00000006100f7981 */ /* 0x000e66000c1e1900 */
[----:B------:R-:W-:Y:S01]  /*0880*/  IMAD.WIDE R18, R11, 0x4, R18 ;  /* 0x000000040b127825 */ /* 0x000fe200078e0212 */
[----:B------:R-:W-:-:S04]  /*0890*/  IADD3 R11, PT, PT, R24, R23, RZ ;  /* 0x00000017180b7210 */ /* 0x000fc80007ffe0ff */
[----:B------:R-:W1:Y:S01]  /*08a0*/  LDG.E R14, desc[UR6][R18.64] ;  /* 0x00000006120e7981 */ /* 0x000e62000c1e1900 */
[----:B---3--:R-:W-:Y:S02]  /*08b0*/  IMAD.WIDE R20, R11, 0x8, R20 ;  /* 0x000000080b147825 */ /* 0x008fe400078e0214 */
[----:B------:R-:W0:Y:S03]  /*08c0*/  LDC.64 R10, c[0x0][0x388] ;  /* 0x0000e200ff0a7b82 */ /* 0x000e260000000a00 */
[----:B------:R-:W2:Y:S01]  /*08d0*/  LDG.E.64 R12, desc[UR6][R20.64] ;  /* 0x00000006140c7981 */ /* 0x000ea2000c1e1b00 */
[----:B-1----:R-:W-:-:S04]  /*08e0*/  IMAD R15, R14, UR5, R15 ;  /* 0x000000050e0f7c24 */ /* 0x002fc8000f8e020f */
[----:B0-----:R-:W-:-:S05]  /*08f0*/  IMAD.WIDE R14, R15, 0x8, R10 ;  /* 0x000000080f0e7825 */ /* 0x001fca00078e020a */
[----:B--2---:R0:W-:Y:S04]  /*0900*/  STG.E.64 desc[UR6][R14.64], R12 ;  /* 0x0000000c0e007986 */ /* 0x0041e8000c101b06 */
[----:B------:R-:W2:Y:S04]  /*0910*/  LDG.E R22, desc[UR6][R18.64] ;  /* 0x0000000612167981 */ /* 0x000ea8000c1e1900 */
[----:B------:R-:W2:Y:S04]  /*0920*/  LDG.E R25, desc[UR6][R16.64+0x4] ;  /* 0x0000040610197981 */ /* 0x000ea8000c1e1900 */
[----:B------:R-:W3:Y:S01]  /*0930*/  LDG.E.64 R28, desc[UR6][R20.64+0x8] ;  /* 0x00000806141c7981 */ /* 0x000ee2000c1e1b00 */
        /* <DEDUP_REMOVED lines=12> */
[----:B------:R-:W-:Y:S01]  /*0a00*/  IADD3 R23, PT, PT, R23, 0x4, RZ ;  /* 0x0000000417177810 */ /* 0x000fe20007ffe0ff */
[----:B--2---:R-:W-:-:S04]  /*0a10*/  IMAD R25, R22, UR5, R25 ;  /* 0x0000000516197c24 */ /* 0x004fc8000f8e0219 */
[----:B------:R-:W-:-:S05]  /*0a20*/  IMAD.WIDE R10, R25, 0x8, R10 ;  /* 0x00000008190a7825 */ /* 0x000fca00078e020a */
[----:B---3--:R1:W-:Y:S02]  /*0a30*/  STG.E.64 desc[UR6][R10.64], R20 ;  /* 0x000000140a007986 */ /* 0x0083e4000c101b06 */
.L_x_66:
[----:B------:R-:W-:Y:S05]  /*0a40*/  @!P2 BRA `(.L_x_65) ;  /* 0x0000000000dca947 */ /* 0x000fea0003800000 */
[----:B------:R-:W-:Y:S02]  /*0a50*/  ISETP.NE.AND P1, PT, R8, 0x1, PT ;  /* 0x000000010800780c */ /* 0x000fe40003f25270 */
[----:B------:R-:W-:-:S11]  /*0a60*/  LOP3.LUT P2, RZ, R0, 0x1, RZ, 0xc0, !PT ;  /* 0x0000000100ff7812 */ /* 0x000fd6000784c0ff */
[----:B------:R-:W-:Y:S05]  /*0a70*/  @!P1 BRA `(.L_x_67) ;  /* 0x0000000000749947 */ /* 0x000fea0003800000 */
[----:B-1----:R-:W1:Y:S01]  /*0a80*/  S2R R10, SR_TID.X ;  /* 0x00000000000a7919 */ /* 0x002e620000002100 */
        /* <DEDUP_REMOVED lines=8> */
[----:B--2---:R-:W-:-:S05]  /*0b10*/  IMAD R11, R2, R11, UR8 ;  /* 0x00000008020b7e24 */ /* 0x004fca000f8e020b */
[----:B------:R-:W-:Y:S01]  /*0b20*/  IADD3 R15, PT, PT, R11, UR4, RZ ;  /* 0x000000040b0f7c10 */ /* 0x000fe2000fffe0ff */
[----:B0-----:R-:W-:-:S04]  /*0b30*/  IMAD.WIDE R10, R17, 0x4, R18 ;  /* 0x00000004110a7825 */ /* 0x001fc800078e0212 */
[----:B------:R-:W-:Y:S01]  /*0b40*/  IMAD.WIDE R18, R15, 0x4, R18 ;  /* 0x000000040f127825 */ /* 0x000fe200078e0212 */
[----:B------:R-:W-:Y:S01]  /*0b50*/  IADD3 R15, PT, PT, R24, R23, RZ ;  /* 0x00000017180f7210 */ /* 0x000fe20007ffe0ff */
[----:B------:R-:W1:Y:S04]  /*0b60*/  LDG.E R17, desc[UR6][R10.64] ;  /* 0x000000060a117981 */ /* 0x000e68000c1e1900 */
[----:B------:R-:W1:Y:S01]  /*0b70*/  LDG.E R16, desc[UR6][R18.64] ;  /* 0x0000000612107981 */ /* 0x000e62000c1e1900 */
[----:B---3--:R-:W-:Y:S02]  /*0b80*/  IMAD.WIDE R12, R15, 0x8, R12 ;  /* 0x000000080f0c7825 */ /* 0x008fe400078e020c */
[----:B------:R-:W0:Y:S03]  /*0b90*/  LDC.64 R14, c[0x0][0x388] ;  /* 0x0000e200ff0e7b82 */ /* 0x000e260000000a00 */
[----:B------:R-:W2:Y:S01]  /*0ba0*/  LDG.E.64 R20, desc[UR6][R12.64] ;  /* 0x000000060c147981 */ /* 0x000ea2000c1e1b00 */
[----:B-1----:R-:W-:-:S04]  /*0bb0*/  IMAD R17, R16, UR5, R17 ;  /* 0x0000000510117c24 */ /* 0x002fc8000f8e0211 */
[----:B0-----:R-:W-:-:S05]  /*0bc0*/  IMAD.WIDE R16, R17, 0x8, R14 ;  /* 0x0000000811107825 */ /* 0x001fca00078e020e */
[----:B--2---:R2:W-:Y:S04]  /*0bd0*/  STG.E.64 desc[UR6][R16.64], R20 ;  /* 0x0000001410007986 */ /* 0x0045e8000c101b06 */
[----:B------:R-:W3:Y:S04]  /*0be0*/  LDG.E R22, desc[UR6][R18.64] ;  /* 0x0000000612167981 */ /* 0x000ee8000c1e1900 */
[----:B------:R-:W3:Y:S04]  /*0bf0*/  LDG.E R25, desc[UR6][R10.64+0x4] ;  /* 0x000004060a197981 */ /* 0x000ee8000c1e1900 */
[----:B------:R-:W4:Y:S01]  /*0c00*/  LDG.E.64 R26, desc[UR6][R12.64+0x8] ;  /* 0x000008060c1a7981 */ /* 0x000f22000c1e1b00 */
[----:B------:R-:W-:Y:S01]  /*0c10*/  IADD3 R23, PT, PT, R23, 0x2, RZ ;  /* 0x0000000217177810 */ /* 0x000fe20007ffe0ff */
[----:B---3--:R-:W-:-:S04]  /*0c20*/  IMAD R25, R22, UR5, R25 ;  /* 0x0000000516197c24 */ /* 0x008fc8000f8e0219 */
[----:B------:R-:W-:-:S05]  /*0c30*/  IMAD.WIDE R14, R25, 0x8, R14 ;  /* 0x00000008190e7825 */ /* 0x000fca00078e020e */
[----:B----4-:R2:W-:Y:S02]  /*0c40*/  STG.E.64 desc[UR6][R14.64], R26 ;  /* 0x0000001a0e007986 */ /* 0x0105e4000c101b06 */
.L_x_67:
[----:B------:R-:W-:Y:S05]  /*0c50*/  @!P2 BRA `(.L_x_65) ;  /* 0x000000000058a947 */ /* 0x000fea0003800000 */
[----:B-1----:R-:W1:Y:S01]  /*0c60*/  S2R R12, SR_TID.X ;  /* 0x00000000000c7919 */ /* 0x002e620000002100 */
[----:B------:R-:W1:Y:S01]  /*0c70*/  S2UR UR5, SR_CTAID.X ;  /* 0x00000000000579c3 */ /* 0x000e620000002500 */
[----:B------:R-:W3:Y:S01]  /*0c80*/  LDCU UR8, c[0x0][0x3a4] ;  /* 0x00007480ff0877ac */ /* 0x000ee20008000800 */
[----:B0-----:R-:W-:-:S06]  /*0c90*/  IADD3 R19, PT, PT, R4, R23, RZ ;  /* 0x0000001704137210 */ /* 0x001fcc0007ffe0ff */
[----:B------:R-:W1:Y:S08]  /*0ca0*/  LDC R13, c[0x0][0x360] ;  /* 0x0000d800ff0d7b82 */ /* 0x000e700000000800 */
[----:B--2---:R-:W0:Y:S08]  /*0cb0*/  LDC.64 R14, c[0x0][0x3b8] ;  /* 0x0000ee00ff0e7b82 */ /* 0x004e300000000a00 */
[----:B------:R-:W2:Y:S01]  /*0cc0*/  LDC.64 R10, c[0x0][0x380] ;  /* 0x0000e000ff0a7b82 */ /* 0x000ea20000000a00 */
[----:B-1----:R-:W-:Y:S01]  /*0cd0*/  IMAD R13, R13, UR5, R12 ;  /* 0x000000050d0d7c24 */ /* 0x002fe2000f8e020c */
[----:B------:R-:W1:Y:S03]  /*0ce0*/  LDCU UR5, c[0x0][0x394] ;  /* 0x00007280ff0577ac */ /* 0x000e660008000800 */
[----:B---3--:R-:W-:-:S05]  /*0cf0*/  IMAD R13, R2, R13, UR8 ;  /* 0x00000008020d7e24 */ /* 0x008fca000f8e020d */
[----:B------:R-:W-:Y:S01]  /*0d00*/  IADD3 R17, PT, PT, R13, UR4, RZ ;  /* 0x000000040d117c10 */ /* 0x000fe2000fffe0ff */
[----:B0-----:R-:W-:-:S04]  /*0d10*/  IMAD.WIDE R12, R19, 0x4, R14 ;  /* 0x00000004130c7825 */ /* 0x001fc800078e020e */
[----:B------:R-:W-:Y:S01]  /*0d20*/  IMAD.WIDE R14, R17, 0x4, R14 ;  /* 0x00000004110e7825 */ /* 0x000fe200078e020e */
[----:B------:R-:W-:Y:S01]  /*0d30*/  IADD3 R17, PT, PT, R24, R23, RZ ;  /* 0x0000001718117210 */ /* 0x000fe20007ffe0ff */
[----:B------:R-:W1:Y:S04]  /*0d40*/  LDG.E R13, desc[UR6][R12.64] ;  /* 0x000000060c0d7981 */ /* 0x000e68000c1e1900 */
[----:B------:R-:W1:Y:S01]  /*0d50*/  LDG.E R14, desc[UR6][R14.64] ;  /* 0x000000060e0e7981 */ /* 0x000e62000c1e1900 */
[----:B--2---:R-:W-:Y:S02]  /*0d60*/  IMAD.WIDE R10, R17, 0x8, R10 ;  /* 0x00000008110a7825 */ /* 0x004fe400078e020a */
[----:B------:R-:W0:Y:S04]  /*0d70*/  LDC.64 R16, c[0x0][0x388] ;  /* 0x0000e200ff107b82 */ /* 0x000e280000000a00 */
[----:B------:R-:W2:Y:S01]  /*0d80*/  LDG.E.64 R10, desc[UR6][R10.64] ;  /* 0x000000060a0a7981 */ /* 0x000ea2000c1e1b00 */
[----:B-1----:R-:W-:-:S04]  /*0d90*/  IMAD R19, R14, UR5, R13 ;  /* 0x000000050e137c24 */ /* 0x002fc8000f8e020d */
[----:B0-----:R-:W-:-:S05]  /*0da0*/  IMAD.WIDE R16, R19, 0x8, R16 ;  /* 0x0000000813107825 */ /* 0x001fca00078e0210 */
[----:B--2---:R3:W-:Y:S02]  /*0db0*/  STG.E.64 desc[UR6][R16.64], R10 ;  /* 0x0000000a10007986 */ /* 0x0047e4000c101b06 */
.L_x_65:
[----:B------:R-:W-:-:S06]  /*0dc0*/  UIADD3 UR4, UPT, UPT, UR4, 0x1, URZ ;  /* 0x0000000104047890 */ /* 0x000fcc000fffe0ff */
[----:B------:R-:W-:-:S13]  /*0dd0*/  ISETP.NE.AND P1, PT, R2, UR4, PT ;  /* 0x0000000402007c0c */ /* 0x000fda000bf25270 */
[----:B------:R-:W-:Y:S05]  /*0de0*/  @P1 BRA `(.L_x_68) ;  /* 0xfffffff400281947 */ /* 0x000fea000383ffff */
[----:B0-----:R-:W-:Y:S05]  /*0df0*/  EXIT ;  /* 0x000000000000794d */ /* 0x001fea0003800000 */
.L_x_69:
        /* <DEDUP_REMOVED lines=16> */
.L_x_143:


//--------------------- .text._Z23copy_spherical_sph2cartPdPKdiiiiiiiiiiPKi --------------------------
	.section	.text._Z23copy_spherical_sph2cartPdPKdiiiiiiiiiiPKi,"ax",@progbits
	.align	128
.text._Z23copy_spherical_sph2cartPdPKdiiiiiiiiiiPKi:
        .type           _Z23copy_spherical_sph2cartPdPKdiiiiiiiiiiPKi,@function
        .size           _Z23copy_spherical_sph2cartPdPKdiiiiiiiiiiPKi,(.L_x_144 - _Z23copy_spherical_sph2cartPdPKdiiiiiiiiiiPKi)
        .other          _Z23copy_spherical_sph2cartPdPKdiiiiiiiiiiPKi,@"STO_CUDA_ENTRY STV_DEFAULT"
_Z23copy_spherical_sph2cartPdPKdiiiiiiiiiiPKi:
        /* <DEDUP_REMOVED lines=14> */
[----:B------:R-:W0:Y:S02]  /*00e0*/  LDCU UR6, c[0x0][0x398] ;  /* 0x00007300ff0677ac */ /* 0x000e240008000800 */
[----:B0-----:R-:W-:-:S13]  /*00f0*/  ISETP.LE.AND P0, PT, RZ, UR6, PT ;  /* 0x00000006ff007c0c */ /* 0x001fda000bf03270 */
[----:B------:R-:W-:Y:S05]  /*0100*/  @!P0 EXIT ;  /* 0x000000000000894d */ /* 0x000fea0003800000 */
[----:B------:R-:W0:Y:S01]  /*0110*/  LDCU UR10, c[0x0][0x3a8] ;  /* 0x00007500ff0a77ac */ /* 0x000e220008000800 */
[----:B------:R-:W1:Y:S01]  /*0120*/  LDC.64 R10, c[0x0][0x3a0] ;  /* 0x0000e800ff0a7b82 */ /* 0x000e620000000a00 */
[----:B------:R-:W-:Y:S02]  /*0130*/  UIADD3 UR5, UPT, UPT, UR6, 0x2, URZ ;  /* 0x0000000206057890 */ /* 0x000fe4000fffe0ff */
[----:B------:R-:W-:Y:S02]  /*0140*/  UIADD3 UR7, UPT, UPT, UR6, UR6, URZ ;  /* 0x0000000606077290 */ /* 0x000fe4000fffe0ff */
[----:B------:R-:W-:-:S03]  /*0150*/  UIMAD UR5, UR5, UR6, UR5 ;  /* 0x00000006050572a4 */ /* 0x000fc6000f8e0205 */
[----:B------:R-:W2:Y:S01]  /*0160*/  LDC.64 R6, c[0x0][0x3b0] ;  /* 0x0000ec00ff067b82 */ /* 0x000ea20000000a00 */
[----:B------:R-:W-:Y:S01]  /*0170*/  USHF.R.U32.HI UR5, URZ, 0x1, UR5 ;  /* 0x00000001ff057899 */ /* 0x000fe20008011605 */
[C---:B------:R-:W-:Y:S01]  /*0180*/  IMAD R2, R3.reuse, UR7, R3 ;  /* 0x0000000703027c24 */ /* 0x040fe2000f8e0203 */
[----:B0-----:R-:W-:Y:S02]  /*0190*/  UIADD3 UR4, UPT, UPT, UR10, 0x2, URZ ;  /* 0x000000020a047890 */ /* 0x001fe4000fffe0ff */
[----:B------:R-:W-:Y:S01]  /*01a0*/  ISETP.LE.AND P0, PT, RZ, UR10, PT ;  /* 0x0000000aff007c0c */ /* 0x000fe2000bf03270 */
[----:B------:R-:W-:Y:S02]  /*01b0*/  UIADD3 UR8, UPT, UPT, UR10, UR10, URZ ;  /* 0x0000000a0a087290 */ /* 0x000fe4000fffe0ff */
[----:B------:R-:W-:Y:S01]  /*01c0*/  UIMAD UR4, UR4, UR10, UR4 ;  /* 0x0000000a040472a4 */ /* 0x000fe2000f8e0204 */
[----:B-1----:R-:W-:-:S03]  /*01d0*/  IMAD R0, R3, UR5, R10 ;  /* 0x0000000503007c24 */ /* 0x002fc6000f8e020a */
[----:B------:R-:W-:Y:S01]  /*01e0*/  ULEA.HI UR4, UR4, UR4, URZ, 0x1 ;  /* 0x0000000404047291 */ /* 0x000fe2000f8f08ff */
[----:B------:R-:W-:-:S03]  /*01f0*/  IMAD R12, R5, UR8, R5 ;  /* 0x00000008050c7c24 */ /* 0x000fc6000f8e0205 */
[----:B------:R-:W-:-:S06]  /*0200*/  USHF.R.S32.HI UR4, URZ, 0x1, UR4 ;  /* 0x00000001ff047899 */ /* 0x000fcc0008011404 */
[----:B--2---:R-:W-:Y:S01]  /*0210*/  IMAD R10, R5, UR4, R6 ;  /* 0x00000004050a7c24 */ /* 0x004fe2000f8e0206 */
[----:B------:R-:W-:Y:S06]  /*0220*/  @!P0 EXIT ;  /* 0x000000000000894d */ /* 0x000fec0003800000 */
[----:B------:R-:W-:Y:S01]  /*0230*/  USHF.L.U32 UR10, UR10, 0x1, URZ ;  /* 0x000000010a0a7899 */ /* 0x000fe200080006ff */
[----:B------:R-:W-:Y:S01]  /*0240*/  IADD3 R11, PT, PT, R2, R11, RZ ;  /* 0x0000000b020b7210 */ /* 0x000fe20007ffe0ff */
[----:B------:R-:W-:Y:S01]  /*0250*/  USHF.L.U32 UR5, UR6, 0x1, URZ ;  /* 0x0000000106057899 */ /* 0x000fe200080006ff */
[----:B------:R-:W-:Y:S01]  /*0260*/  IADD3 R12, PT, PT, R12, R7, RZ ;  /* 0x000000070c0c7210 */ /* 0x000fe20007ffe0ff */
[----:B------:R-:W-:Y:S01]  /*0270*/  UISETP.LT.AND UP0, UPT, URZ, UR10, UPT ;  /* 0x0000000aff00728c */ /* 0x000fe2000bf01270 */
[----:B------:R-:W0:Y:S03]  /*0280*/  LDCU.64 UR12, c[0x0][0x358] ;  /* 0x00006b00ff0c77ac */ /* 0x000e260008000a00 */
[----:B------:R-:W-:Y:S02]  /*0290*/  USEL UR4, URZ, UR10, !UP0 ;  /* 0x0000000aff047287 */ /* 0x000fe4000c000000 */
[----:B------:R-:W-:-:S02]  /*02a0*/  UISETP.LT.AND UP0, UPT, URZ, UR5, UPT ;  /* 0x00000005ff00728c */ /* 0x000fc4000bf01270 */
[----:B------:R-:W-:Y:S02]  /*02b0*/  UIADD3 UR4, UPT, UPT, UR4, 0x1, URZ ;  /* 0x0000000104047890 */ /* 0x000fe4000fffe0ff */
[----:B------:R-:W-:Y:S02]  /*02c0*/  USEL UR6, URZ, UR5, !UP0 ;  /* 0x00000005ff067287 */ /* 0x000fe4000c000000 */
[----:B------:R-:W-:Y:S02]  /*02d0*/  ULOP3.LUT UR8, UR4, 0x7ffffffc, URZ, 0xc0, !UPT ;  /* 0x7ffffffc04087892 */ /* 0x000fe4000f8ec0ff */
[----:B------:R-:W-:Y:S02]  /*02e0*/  ULOP3.LUT UR7, UR4, 0x3, URZ, 0xc0, !UPT ;  /* 0x0000000304077892 */ /* 0x000fe4000f8ec0ff */
[----:B------:R-:W-:Y:S01]  /*02f0*/  UIADD3 UR11, UPT, UPT, -UR8, URZ, URZ ;  /* 0x000000ff080b7290 */ /* 0x000fe2000fffe1ff */
[----:B------:R-:W-:-:S11]  /*0300*/  UMOV UR4, URZ ;  /* 0x000000ff00047c82 */ /* 0x000fd60008000000 */
.L_x_76:
[----:B-12---:R-:W1:Y:S01]  /*0310*/  LDC.64 R2, c[0x0][0x3b8] ;  /* 0x0000ee00ff027b82 */ /* 0x006e620000000a00 */
[----:B------:R-:W2:Y:S01]  /*0320*/  LDCU UR9, c[0x0][0x390] ;  /* 0x00007200ff0977ac */ /* 0x000ea20008000800 */
[----:B------:R-:W-:Y:S02]  /*0330*/  IADD3 R13, PT, PT, R0, UR4, RZ ;  /* 0x00000004000d7c10 */ /* 0x000fe4000fffe0ff */
[----:B------:R-:W-:Y:S01]  /*0340*/  IADD3 R5, PT, PT, R11, UR4, RZ ;  /* 0x000000040b057c10 */ /* 0x000fe2000fffe0ff */
[----:B------:R-:W-:Y:S01]  /*0350*/  UISETP.GE.AND UP0, UPT, UR10, 0x3, UPT ;  /* 0x000000030a00788c */ /* 0x000fe2000bf06270 */
[----:B------:R-:W-:Y:S01]  /*0360*/  UMOV UR5, UR4 ;  /* 0x0000000400057c82 */ /* 0x000fe20008000000 */
[----:B------:R-:W-:Y:S02]  /*0370*/  UIADD3 UR4, UPT, UPT, UR4, 0x1, URZ ;  /* 0x0000000104047890 */ /* 0x000fe4000fffe0ff */
[----:B------:R-:W-:-:S03]  /*0380*/  UISETP.NE.AND UP1, UPT, UR5, UR6, UPT ;  /* 0x000000060500728c */ /* 0x000fc6000bf25270 */
[----:B------:R-:W-:Y:S01]  /*0390*/  UMOV UR5, URZ ;  /* 0x000000ff00057c82 */ /* 0x000fe20008000000 */
[----:B--2---:R-:W-:Y:S02]  /*03a0*/  IMAD R13, R13, UR9, R10 ;  /* 0x000000090d0d7c24 */ /* 0x004fe4000f8e020a */
[----:B-1----:R-:W-:Y:S01]  /*03b0*/  IMAD.WIDE R4, R5, 0x4, R2 ;  /* 0x0000000405047825 */ /* 0x002fe200078e0202 */
[----:B0-----:R-:W-:Y:S06]  /*03c0*/  BRA.U !UP0, `(.L_x_70) ;  /* 0x0000000d08a07547 */ /* 0x001fec000b800000 */
[----:B------:R-:W-:Y:S01]  /*03d0*/  UIADD3 UR9, UPT, UPT, -UR8, URZ, URZ ;  /* 0x000000ff08097290 */ /* 0x000fe2000fffe1ff */
[----:B------:R-:W-:Y:S01]  /*03e0*/  MOV R15, R13 ;  /* 0x0000000d000f7202 */ /* 0x000fe20000000f00 */
[----:B------:R-:W1:Y:S01]  /*03f0*/  LDCU UR15, c[0x0][0x394] ;  /* 0x00007280ff0f77ac */ /* 0x000e620008000800 */
[----:B------:R-:W-:Y:S01]  /*0400*/  MOV R17, R12 ;  /* 0x0000000c00117202 */ /* 0x000fe20000000f00 */
[----:B------:R-:W-:-:S03]  /*0410*/  UISETP.GE.AND UP0, UPT, UR9, URZ, UPT ;  /* 0x000000ff0900728c */ /* 0x000fc6000bf06270 */
[----:B------:R-:W-:-:S06]  /*0420*/  UMOV UR9, UR11 ;  /* 0x0000000b00097c82 */ /* 0x000fcc0008000000 */
[----:B------:R-:W-:Y:S05]  /*0430*/  BRA.U UP0, `(.L_x_71) ;  /* 0x0000000900fc7547 */ /* 0x000fea000b800000 */
[----:B------:R-:W-:Y:S02]  /*0440*/  UIADD3 UR14, UPT, UPT, -UR9, URZ, URZ ;  /* 0x000000ff090e7290 */ /* 0x000fe4000fffe1ff */
[----:B------:R-:W-:Y:S02]  /*0450*/  UPLOP3.LUT UP0, UPT, UPT, UPT, UPT, 0x80, 0x8 ;  /* 0x000000000008789c */ /* 0x000fe40003f0f070 */
[----:B------:R-:W-:-:S09]  /*0460*/  UISETP.GT.AND UP2, UPT, UR14, 0xc, UPT ;  /* 0x0000000c0e00788c */ /* 0x000fd2000bf44270 */
[----:B------:R-:W-:Y:S05]  /*0470*/  BRA.U !UP2, `(.L_x_72) ;  /* 0x000000050ae07547 */ /* 0x000fea000b800000 */
[----:B------:R-:W2:Y:S01]  /*0480*/  LDCU UR5, c[0x0][0x394] ;  /* 0x00007280ff0577ac */ /* 0x000ea20008000800 */
[----:B------:R-:W-:-:S11]  /*0490*/  UPLOP3.LUT UP0, UPT, UPT, UPT, UPT, 0x40, 0x4 ;  /* 0x000000000004789c */ /* 0x000fd60003f0e870 */
.L_x_73:
[----:B------:R-:W-:Y:S01]  /*04a0*/  IMAD.WIDE R22, R17, 0x4, R2 ;  /* 0x0000000411167825 */ /* 0x000fe200078e0202 */
[----:B0--3--:R-:W2:Y:S01]  /*04b0*/  LDG.E R6, desc[UR12][R4.64] ;  /* 0x0000000c04067981 */ /* 0x009ea2000c1e1900 */
[----:B------:R-:W0:Y:S03]  /*04c0*/  LDC.64 R8, c[0x0][0x388] ;  /* 0x0000e200ff087b82 */ /* 0x000e260000000a00 */
[----:B------:R-:W2:Y:S02]  /*04d0*/  LDG.E R7, desc[UR12][R22.64] ;  /* 0x0000000c16077981 */ /* 0x000ea4000c1e1900 */
[----:B--2---:R-:W-:-:S04]  /*04e0*/  IMAD R7, R6, UR5, R7 ;  /* 0x0000000506077c24 */ /* 0x004fc8000f8e0207 */
[----:B0-----:R-:W-:Y:S02]  /*04f0*/  IMAD.WIDE R20, R7, 0x8, R8 ;  /* 0x0000000807147825 */ /* 0x001fe400078e0208 */
[----:B------:R-:W0:Y:S04]  /*0500*/  LDC.64 R6, c[0x0][0x380] ;  /* 0x0000e000ff067b82 */ /* 0x000e280000000a00 */
[----:B------:R-:W2:Y:S01]  /*0510*/  LDG.E.64 R20, desc[UR12][R20.64] ;  /* 0x0000000c14147981 */ /* 0x000ea2000c1e1b00 */
        /* <DEDUP_REMOVED lines=8> */
[----:B------:R-:W3:Y:S04]  /*05a0*/  LDG.E R14, desc[UR12][R4.64] ;  /* 0x0000000c040e7981 */ /* 0x000ee8000c1e1900 */
[----:B------:R-:W3:Y:S02]  /*05b0*/  LDG.E R27, desc[UR12][R22.64+0x8] ;  /* 0x0000080c161b7981 */ /* 0x000ee4000c1e1900 */
[----:B---3--:R-:W-:-:S04]  /*05c0*/  IMAD R27, R14, UR5, R27 ;  /* 0x000000050e1b7c24 */ /* 0x008fc8000f8e021b */
[----:B------:R-:W-:-:S06]  /*05d0*/  IMAD.WIDE R26, R27, 0x8, R8 ;  /* 0x000000081b1a7825 */ /* 0x000fcc00078e0208 */
[----:B------:R-:W3:Y:S04]  /*05e0*/  LDG.E.64 R26, desc[UR12][R26.64] ;  /* 0x0000000c1a1a7981 */ /* 0x000ee8000c1e1b00 */
[----:B---3--:R3:W-:Y:S04]  /*05f0*/  STG.E.64 desc[UR12][R18.64+0x10], R26 ;  /* 0x0000101a12007986 */ /* 0x0087e8000c101b0c */
[----:B0-----:R-:W4:Y:S04]  /*0600*/  LDG.E R21, desc[UR12][R22.64+0xc] ;  /* 0x00000c0c16157981 */ /* 0x001f28000c1e1900 */
[----:B------:R-:W4:Y:S02]  /*0610*/  LDG.E R14, desc[UR12][R4.64] ;  /* 0x0000000c040e7981 */ /* 0x000f24000c1e1900 */
[----:B----4-:R-:W-:-:S04]  /*0620*/  IMAD R21, R14, UR5, R21 ;  /* 0x000000050e157c24 */ /* 0x010fc8000f8e0215 */
[----:B------:R-:W-:-:S05]  /*0630*/  IMAD.WIDE R28, R21, 0x8, R8 ;  /* 0x00000008151c7825 */ /* 0x000fca00078e0208 */
[----:B--2---:R-:W2:Y:S01]  /*0640*/  LDG.E.64 R24, desc[UR12][R28.64] ;  /* 0x0000000c1c187981 */ /* 0x004ea2000c1e1b00 */
[----:B------:R-:W-:-:S05]  /*0650*/  IADD3 R21, PT, PT, R17, 0x4, RZ ;  /* 0x0000000411157810 */ /* 0x000fca0007ffe0ff */
[----:B------:R-:W-:Y:S01]  /*0660*/  IMAD.WIDE R20, R21, 0x4, R2 ;  /* 0x0000000415147825 */ /* 0x000fe200078e0202 */
[----:B--2---:R0:W-:Y:S04]  /*0670*/  STG.E.64 desc[UR12][R18.64+0x18], R24 ;  /* 0x0000181812007986 */ /* 0x0041e8000c101b0c */
[----:B------:R-:W3:Y:S04]  /*0680*/  LDG.E R14, desc[UR12][R4.64] ;  /* 0x0000000c040e7981 */ /* 0x000ee8000c1e1900 */
[----:B------:R-:W3:Y:S02]  /*0690*/  LDG.E R16, desc[UR12][R20.64] ;  /* 0x0000000c14107981 */ /* 0x000ee4000c1e1900 */
[----:B---3--:R-:W-:-:S04]  /*06a0*/  IMAD R27, R14, UR5, R16 ;  /* 0x000000050e1b7c24 */ /* 0x008fc8000f8e0210 */
[----:B------:R-:W-:-:S06]  /*06b0*/  IMAD.WIDE R26, R27, 0x8, R8 ;  /* 0x000000081b1a7825 */ /* 0x000fcc00078e0208 */
[----:B------:R-:W2:Y:S01]  /*06c0*/  LDG.E.64 R26, desc[UR12][R26.64] ;  /* 0x0000000c1a1a7981 */ /* 0x000ea2000c1e1b00 */
[----:B------:R-:W-:-:S05]  /*06d0*/  IADD3 R23, PT, PT, R15, 0x4, RZ ;  /* 0x000000040f177810 */ /* 0x000fca0007ffe0ff */
[----:B------:R-:W-:-:S05]  /*06e0*/  IMAD.WIDE R22, R23, 0x8, R6 ;  /* 0x0000000817167825 */ /* 0x000fca00078e0206 */
[----:B--2---:R-:W-:Y:S04]  /*06f0*/  STG.E.64 desc[UR12][R22.64], R26 ;  /* 0x0000001a16007986 */ /* 0x004fe8000c101b0c */
[----:B------:R-:W0:Y:S04]  /*0700*/  LDG.E R14, desc[UR12][R4.64] ;  /* 0x0000000c040e7981 */ /* 0x000e28000c1e1900 */
[----:B------:R-:W0:Y:S02]  /*0710*/  LDG.E R29, desc[UR12][R20.64+0x4] ;  /* 0x0000040c141d7981 */ /* 0x000e24000c1e1900 */
[----:B0-----:R-:W-:-:S04]  /*0720*/  IMAD R19, R14, UR5, R29 ;  /* 0x000000050e137c24 */ /* 0x001fc8000f8e021d */
        /* <DEDUP_REMOVED lines=13> */
[----:B------:R-:W3:Y:S01]  /*0800*/  LDG.E.64 R24, desc[UR12][R24.64] ;  /* 0x0000000c18187981 */ /* 0x000ee2000c1e1b00 */
[----:B0-----:R-:W-:-:S05]  /*0810*/  IADD3 R19, PT, PT, R17, 0x8, RZ ;  /* 0x0000000811137810 */ /* 0x001fca0007ffe0ff */
[----:B------:R-:W-:Y:S01]  /*0820*/  IMAD.WIDE R18, R19, 0x4, R2 ;  /* 0x0000000413127825 */ /* 0x000fe200078e0202 */
[----:B---3--:R0:W-:Y:S04]  /*0830*/  STG.E.64 desc[UR12][R22.64+0x18], R24 ;  /* 0x0000181816007986 */ /* 0x0081e8000c101b0c */
[----:B------:R-:W3:Y:S04]  /*0840*/  LDG.E R14, desc[UR12][R4.64] ;  /* 0x0000000c040e7981 */ /* 0x000ee8000c1e1900 */
[----:B------:R-:W3:Y:S02]  /*0850*/  LDG.E R27, desc[UR12][R18.64] ;  /* 0x0000000c121b7981 */ /* 0x000ee4000c1e1900 */
[----:B---3--:R-:W-:-:S04]  /*0860*/  IMAD R27, R14, UR5, R27 ;  /* 0x000000050e1b7c24 */ /* 0x008fc8000f8e021b */
[----:B------:R-:W-:-:S06]  /*0870*/  IMAD.WIDE R26, R27, 0x8, R8 ;  /* 0x000000081b1a7825 */ /* 0x000fcc00078e0208 */
[----:B------:R-:W3:Y:S01]  /*0880*/  LDG.E.64 R26, desc[UR12][R26.64] ;  /* 0x0000000c1a1a7981 */ /* 0x000ee2000c1e1b00 */
[----:B------:R-:W-:-:S05]  /*0890*/  IADD3 R21, PT, PT, R15, 0x8, RZ ;  /* 0x000000080f157810 */ /* 0x000fca0007ffe0ff */
[----:B------:R-:W-:-:S05]  /*08a0*/  IMAD.WIDE R20, R21, 0x8, R6 ;  /* 0x0000000815147825 */ /* 0x000fca00078e0206 */
[----:B---3--:R-:W-:Y:S04]  /*08b0*/  STG.E.64 desc[UR12][R20.64], R26 ;  /* 0x0000001a14007986 */ /* 0x008fe8000c101b0c */
[----:B------:R-:W0:Y:S04]  /*08c0*/  LDG.E R14, desc[UR12][R4.64] ;  /* 0x0000000c040e7981 */ /* 0x000e28000c1e1900 */
[----:B--2---:R-:W0:Y:S02]  /*08d0*/  LDG.E R29, desc[UR12][R18.64+0x4] ;  /* 0x0000040c121d7981 */ /* 0x004e24000c1e1900 */
        /* <DEDUP_REMOVED lines=14> */
[----:B------:R-:W2:Y:S01]  /*09c0*/  LDG.E.64 R24, desc[UR12][R24.64] ;  /* 0x0000000c18187981 */ /* 0x000ea2000c1e1b00 */
[----:B0-----:R-:W-:-:S05]  /*09d0*/  IADD3 R23, PT, PT, R17, 0xc, RZ ;  /* 0x0000000c11177810 */ /* 0x001fca0007ffe0ff */
[----:B------:R-:W-:Y:S01]  /*09e0*/  IMAD.WIDE R22, R23, 0x4, R2 ;  /* 0x0000000417167825 */ /* 0x000fe200078e0202 */
[----:B--2---:R0:W-:Y:S04]  /*09f0*/  STG.E.64 desc[UR12][R20.64+0x18], R24 ;  /* 0x0000181814007986 */ /* 0x0041e8000c101b0c */
[----:B------:R-:W2:Y:S04]  /*0a00*/  LDG.E R14, desc[UR12][R4.64] ;  /* 0x0000000c040e7981 */ /* 0x000ea8000c1e1900 */
[----:B------:R-:W2:Y:S02]  /*0a10*/  LDG.E R27, desc[UR12][R22.64] ;  /* 0x0000000c161b7981 */ /* 0x000ea4000c1e1900 */
[----:B--2---:R-:W-:-:S04]  /*0a20*/  IMAD R27, R14, UR5, R27 ;  /* 0x000000050e1b7c24 */ /* 0x004fc8000f8e021b */
[----:B------:R-:W-:-:S06]  /*0a30*/  IMAD.WIDE R18, R27, 0x8, R8 ;  /* 0x000000081b127825 */ /* 0x000fcc00078e0208 */
[----:B------:R-:W2:Y:S01]  /*0a40*/  LDG.E.64 R18, desc[UR12][R18.64] ;  /* 0x0000000c12127981 */ /* 0x000ea2000c1e1b00 */
[----:B------:R-:W-:-:S05]  /*0a50*/  IADD3 R27, PT, PT, R15, 0xc, RZ ;  /* 0x0000000c0f1b7810 */ /* 0x000fca0007ffe0ff */
[----:B------:R-:W-:-:S05]  /*0a60*/  IMAD.WIDE R6, R27, 0x8, R6 ;  /* 0x000000081b067825 */ /* 0x000fca00078e0206 */
[----:B--2---:R2:W-:Y:S04]  /*0a70*/  STG.E.64 desc[UR12][R6.64], R18 ;  /* 0x0000001206007986 */ /* 0x0045e8000c101b0c */
[----:B------:R-:W0:Y:S04]  /*0a80*/  LDG.E R14, desc[UR12][R4.64] ;  /* 0x0000000c040e7981 */ /* 0x000e28000c1e1900 */
[----:B------:R-:W0:Y:S02]  /*0a90*/  LDG.E R27, desc[UR12][R22.64+0x4] ;  /* 0x0000040c161b7981 */ /* 0x000e24000c1e1900 */
[----:B0-----:R-:W-:-:S04]  /*0aa0*/  IMAD R21, R14, UR5, R27 ;  /* 0x000000050e157c24 */ /* 0x001fc8000f8e021b */
[----:B------:R-:W-:-:S06]  /*0ab0*/  IMAD.WIDE R20, R21, 0x8, R8 ;  /* 0x0000000815147825 */ /* 0x000fcc00078e0208 */
[----:B------:R-:W3:Y:S04]  /*0ac0*/  LDG.E.64 R20, desc[UR12][R20.64] ;  /* 0x0000000c14147981 */ /* 0x000ee8000c1e1b00 */
[----:B---3--:R3:W-:Y:S04]  /*0ad0*/  STG.E.64 desc[UR12][R6.64+0x8], R20 ;  /* 0x0000081406007986 */ /* 0x0087e8000c101b0c */
[----:B------:R-:W4:Y:S04]  /*0ae0*/  LDG.E R14, desc[UR12][R4.64] ;  /* 0x0000000c040e7981 */ /* 0x000f28000c1e1900 */
[----:B------:R-:W4:Y:S02]  /*0af0*/  LDG.E R25, desc[UR12][R22.64+0x8] ;  /* 0x0000080c16197981 */ /* 0x000f24000c1e1900 */
[----:B----4-:R-:W-:-:S04]  /*0b00*/  IMAD R25, R14, UR5, R25 ;  /* 0x000000050e197c24 */ /* 0x010fc8000f8e0219 */
[----:B------:R-:W-:-:S06]  /*0b10*/  IMAD.WIDE R24, R25, 0x8, R8 ;  /* 0x0000000819187825 */ /* 0x000fcc00078e0208 */
[----:B------:R-:W4:Y:S04]  /*0b20*/  LDG.E.64 R24, desc[UR12][R24.64] ;  /* 0x0000000c18187981 */ /* 0x000f28000c1e1b00 */
[----:B----4-:R3:W-:Y:S04]  /*0b30*/  STG.E.64 desc[UR12][R6.64+0x10], R24 ;  /* 0x0000101806007986 */ /* 0x0107e8000c101b0c */
[----:B--2---:R-:W2:Y:S04]  /*0b40*/  LDG.E R19, desc[UR12][R22.64+0xc] ;  /* 0x00000c0c16137981 */ /* 0x004ea8000c1e1900 */
[----:B------:R-:W2:Y:S02]  /*0b50*/  LDG.E R14, desc[UR12][R4.64] ;  /* 0x0000000c040e7981 */ /* 0x000ea4000c1e1900 */
[----:B--2---:R-:W-:-:S04]  /*0b60*/  IMAD R19, R14, UR5, R19 ;  /* 0x000000050e137c24 */ /* 0x004fc8000f8e0213 */
[----:B------:R-:W-:-:S06]  /*0b70*/  IMAD.WIDE R8, R19, 0x8, R8 ;  /* 0x0000000813087825 */ /* 0x000fcc00078e0208 */
[----:B------:R-:W2:Y:S01]  /*0b80*/  LDG.E.64 R8, desc[UR12][R8.64] ;  /* 0x0000000c08087981 */ /* 0x000ea2000c1e1b00 */
[----:B------:R-:W-:Y:S01]  /*0b90*/  UIADD3 UR9, UPT, UPT, UR9, 0x10, URZ ;  /* 0x0000001009097890 */ /* 0x000fe2000fffe0ff */
[----:B------:R-:W-:Y:S02]  /*0ba0*/  IADD3 R17, PT, PT, R17, 0x10, RZ ;  /* 0x0000001011117810 */ /* 0x000fe40007ffe0ff */
[----:B------:R-:W-:Y:S01]  /*0bb0*/  IADD3 R15, PT, PT, R15, 0x10, RZ ;  /* 0x000000100f0f7810 */ /* 0x000fe20007ffe0ff */
[----:B------:R-:W-:Y:S01]  /*0bc0*/  UISETP.GE.AND UP2, UPT, UR9, -0xc, UPT ;  /* 0xfffffff40900788c */ /* 0x000fe2000bf46270 */
[----:B--2---:R3:W-:Y:S08]  /*0bd0*/  STG.E.64 desc[UR12][R6.64+0x18], R8 ;  /* 0x0000180806007986 */ /* 0x0047f0000c101b0c */
[----:B------:R-:W-:Y:S05]  /*0be0*/  BRA.U !UP2, `(.L_x_73) ;  /* 0xfffffff90a2c7547 */ /* 0x000fea000b83ffff */
[----:B------:R-:W-:-:S05]  /*0bf0*/  UMOV UR5, UR8 ;  /* 0x0000000800057c82 */ /* 0x000fca0008000000 */
.L_x_72:
[----:B------:R-:W-:-:S04]  /*0c00*/  UIADD3 UR14, UPT, UPT, -UR9, URZ, URZ ;  /* 0x000000ff090e7290 */ /* 0x000fc8000fffe1ff */
[----:B------:R-:W-:-:S09]  /*0c10*/  UISETP.GT.AND UP2, UPT, UR14, 0x4, UPT ;  /* 0x000000040e00788c */ /* 0x000fd2000bf44270 */
[----:B------:R-:W-:Y:S05]  /*0c20*/  BRA.U !UP2, `(.L_x_74) ;  /* 0x000000010af87547 */ /* 0x000fea000b800000 */
[----:B------:R-:W-:Y:S01]  /*0c30*/  IMAD.WIDE R22, R17, 0x4, R2 ;  /* 0x0000000411167825 */ /* 0x000fe200078e0202 */
[----:B0--3--:R-:W2:Y:S01]  /*0c40*/  LDG.E R8, desc[UR12][R4.64] ;  /* 0x0000000c04087981 */ /* 0x009ea2000c1e1900 */
[----:B------:R-:W0:Y:S01]  /*0c50*/  LDC.64 R6, c[0x0][0x388] ;  /* 0x0000e200ff067b82 */ /* 0x000e220000000a00 */
[----:B------:R-:W2:Y:S02]  /*0c60*/  LDCU UR5, c[0x0][0x394] ;  /* 0x00007280ff0577ac */ /* 0x000ea40008000800 */
        /* <DEDUP_REMOVED lines=41> */
[----:B------:R-:W3:Y:S04]  /*0f00*/  LDG.E R14, desc[UR12][R4.64] ;  /* 0x0000000c040e7981 */ /* 0x000ee8000c1e1900 */
[----:B------:R-:W3:Y:S02]  /*0f10*/  LDG.E R25, desc[UR12][R20.64+0x8] ;  /* 0x0000080c14197981 */ /* 0x000ee4000c1e1900 */
[----:B---3--:R-:W-:-:S04]  /*0f20*/  IMAD R25, R14, UR5, R25 ;  /* 0x000000050e197c24 */ /* 0x008fc8000f8e0219 */
[----:B------:R-:W-:-:S06]  /*0f30*/  IMAD.WIDE R24, R25, 0x8, R6 ;  /* 0x0000000819187825 */ /* 0x000fcc00078e0206 */
[----:B------:R-:W3:Y:S04]  /*0f40*/  LDG.E.64 R24, desc[UR12][R24.64] ;  /* 0x0000000c18187981 */ /* 0x000ee8000c1e1b00 */
[----:B---3--:R4:W-:Y:S04]  /*0f50*/  STG.E.64 desc[UR12][R8.64+0x10], R24 ;  /* 0x0000101808007986 */ /* 0x0089e8000c101b0c */
[----:B--2---:R-:W2:Y:S04]  /*0f60*/  LDG.E R23, desc[UR12][R20.64+0xc] ;  /* 0x00000c0c14177981 */ /* 0x004ea8000c1e1900 */
[----:B------:R-:W2:Y:S02]  /*0f70*/  LDG.E R14, desc[UR12][R4.64] ;  /* 0x0000000c040e7981 */ /* 0x000ea4000c1e1900 */
[----:B--2---:R-:W-:-:S04]  /*0f80*/  IMAD R23, R14, UR5, R23 ;  /* 0x000000050e177c24 */ /* 0x004fc8000f8e0217 */
[----:B------:R-:W-:-:S06]  /*0f90*/  IMAD.WIDE R6, R23, 0x8, R6 ;  /* 0x0000000817067825 */ /* 0x000fcc00078e0206 */
[----:B------:R-:W2:Y:S01]  /*0fa0*/  LDG.E.64 R6, desc[UR12][R6.64] ;  /* 0x0000000c06067981 */ /* 0x000ea2000c1e1b00 */
[----:B------:R-:W-:Y:S01]  /*0fb0*/  IADD3 R17, PT, PT, R17, 0x8, RZ ;  /* 0x0000000811117810 */ /* 0x000fe20007ffe0ff */
[----:B------:R-:W-:Y:S01]  /*0fc0*/  UIADD3 UR9, UPT, UPT, UR9, 0x8, URZ ;  /* 0x0000000809097890 */ /* 0x000fe2000fffe0ff */
[----:B------:R-:W-:Y:S01]  /*0fd0*/  IADD3 R15, PT, PT, R15, 0x8, RZ ;  /* 0x000000080f0f7810 */ /* 0x000fe20007ffe0ff */
[----:B------:R-:W-:Y:S01]  /*0fe0*/  UPLOP3.LUT UP0, UPT, UPT, UPT, UPT, 0x40, 0x4 ;  /* 0x000000000004789c */ /* 0x000fe20003f0e870 */
[----:B------:R-:W-:Y:S01]  /*0ff0*/  UMOV UR5, UR8 ;  /* 0x0000000800057c82 */ /* 0x000fe20008000000 */
[----:B--2---:R4:W-:Y:S09]  /*1000*/  STG.E.64 desc[UR12][R8.64+0x18], R6 ;  /* 0x0000180608007986 */ /* 0x0049f2000c101b0c */
.L_x_74:
[----:B------:R-:W-:-:S09]  /*1010*/  UISETP.NE.OR UP0, UPT, UR9, URZ, UP0 ;  /* 0x000000ff0900728c */ /* 0x000fd20008705670 */
[----:B------:R-:W-:Y:S05]  /*1020*/  BRA.U !UP0, `(.L_x_70) ;  /* 0x0000000108887547 */ /* 0x000fea000b800000 */
.L_x_71:
[----:B---34-:R-:W-:Y:S01]  /*1030*/  IMAD.WIDE R8, R17, 0x4, R2 ;  /* 0x0000000411087825 */ /* 0x018fe200078e0202 */
[----:B0-----:R-:W1:Y:S01]  /*1040*/  LDG.E R14, desc[UR12][R4.64] ;  /* 0x0000000c040e7981 */ /* 0x001e62000c1e1900 */
[----:B--2---:R-:W0:Y:S03]  /*1050*/  LDC.64 R6, c[0x0][0x388] ;  /* 0x0000e200ff067b82 */ /* 0x004e260000000a00 */
[----:B------:R-:W1:Y:S02]  /*1060*/  LDG.E R19, desc[UR12][R8.64] ;  /* 0x0000000c08137981 */ /* 0x000e64000c1e1900 */
[----:B-1----:R-:W-:-:S04]  /*1070*/  IMAD R19, R14, UR15, R19 ;  /* 0x0000000f0e137c24 */ /* 0x002fc8000f8e0213 */
        /* <DEDUP_REMOVED lines=17> */
[----:B0-----:R-:W3:Y:S04]  /*1190*/  LDG.E R21, desc[UR12][R8.64+0xc] ;  /* 0x00000c0c08157981 */ /* 0x001ee8000c1e1900 */
[----:B------:R-:W3:Y:S02]  /*11a0*/  LDG.E R14, desc[UR12][R4.64] ;  /* 0x0000000c040e7981 */ /* 0x000ee4000c1e1900 */
[----:B---3--:R-:W-:-:S04]  /*11b0*/  IMAD R21, R14, UR15, R21 ;  /* 0x0000000f0e157c24 */ /* 0x008fc8000f8e0215 */
[----:B------:R-:W-:-:S06]  /*11c0*/  IMAD.WIDE R6, R21, 0x8, R6 ;  /* 0x0000000815067825 */ /* 0x000fcc00078e0206 */
[----:B------:R-:W3:Y:S01]  /*11d0*/  LDG.E.64 R6, desc[UR12][R6.64] ;  /* 0x0000000c06067981 */ /* 0x000ee2000c1e1b00 */
[----:B------:R-:W-:Y:S01]  /*11e0*/  UIADD3 UR9, UPT, UPT, UR9, 0x4, URZ ;  /* 0x0000000409097890 */ /* 0x000fe2000fffe0ff */
[----:B------:R-:W-:Y:S02]  /*11f0*/  IADD3 R17, PT, PT, R17, 0x4, RZ ;  /* 0x0000000411117810 */ /* 0x000fe40007ffe0ff */
[----:B------:R-:W-:Y:S01]  /*1200*/  IADD3 R15, PT, PT, R15, 0x4, RZ ;  /* 0x000000040f0f7810 */ /* 0x000fe20007ffe0ff */
[----:B------:R-:W-:Y:S01]  /*1210*/  UISETP.NE.AND UP0, UPT, UR9, URZ, UPT ;  /* 0x000000ff0900728c */ /* 0x000fe2000bf05270 */
[----:B---3--:R2:W-:Y:S08]  /*1220*/  STG.E.64 desc[UR12][R18.64+0x18], R6 ;  /* 0x0000180612007986 */ /* 0x0085f0000c101b0c */
[----:B------:R-:W-:Y:S05]  /*1230*/  BRA.U UP0, `(.L_x_71) ;  /* 0xfffffffd007c7547 */ /* 0x000fea000b83ffff */
[----:B------:R-:W-:-:S05]  /*1240*/  UMOV UR5, UR8 ;  /* 0x0000000800057c82 */ /* 0x000fca0008000000 */
.L_x_70:
[----:B--234-:R-:W-:Y:S01]  /*1250*/  IADD3 R7, PT, PT, R12, UR5, RZ ;  /* 0x000000050c077c10 */ /* 0x01cfe2000fffe0ff */
[----:B0-----:R-:W2:Y:S01]  /*1260*/  LDG.E R8, desc[UR12][R4.64] ;  /* 0x0000000c04087981 */ /* 0x001ea2000c1e1900 */
[----:B------:R-:W2:Y:S03]  /*1270*/  LDCU UR9, c[0x0][0x394] ;  /* 0x00007280ff0977ac */ /* 0x000ea60008000800 */
[----:B------:R-:W-:Y:S02]  /*1280*/  IMAD.WIDE R6, R7, 0x4, R2 ;  /* 0x0000000407067825 */ /* 0x000fe400078e0202 */
[----:B------:R-:W0:Y:S03]  /*1290*/  LDC.64 R2, c[0x0][0x388] ;  /* 0x0000e200ff027b82 */ /* 0x000e260000000a00 */
[----:B------:R-:W2:Y:S02]  /*12a0*/  LDG.E R9, desc[UR12][R6.64] ;  /* 0x0000000c06097981 */ /* 0x000ea4000c1e1900 */
[----:B--2---:R-:W-:-:S04]  /*12b0*/  IMAD R9, R8, UR9, R9 ;  /* 0x0000000908097c24 */ /* 0x004fc8000f8e0209 */
[----:B0-----:R-:W-:Y:S02]  /*12c0*/  IMAD.WIDE R14, R9, 0x8, R2 ;  /* 0x00000008090e7825 */ /* 0x001fe400078e0202 */
[----:B------:R-:W0:Y:S04]  /*12d0*/  LDC.64 R8, c[0x0][0x380] ;  /* 0x0000e000ff087b82 */ /* 0x000e280000000a00 */
[----:B------:R-:W2:Y:S01]  /*12e0*/  LDG.E.64 R14, desc[UR12][R14.64] ;  /* 0x0000000c0e0e7981 */ /* 0x000ea2000c1e1b00 */
[----:B------:R-:W-:Y:S01]  /*12f0*/  IADD3 R13, PT, PT, R13, UR5, RZ ;  /* 0x000000050d0d7c10 */ /* 0x000fe2000fffe0ff */
[----:B------:R-:W-:-:S04]  /*1300*/  UISETP.NE.AND UP0, UPT, UR7, 0x1, UPT ;  /* 0x000000010700788c */ /* 0x000fc8000bf05270 */
[----:B0-----:R-:W-:-:S05]  /*1310*/  IMAD.WIDE R8, R13, 0x8, R8 ;  /* 0x000000080d087825 */ /* 0x001fca00078e0208 */
[----:B--2---:R0:W-:Y:S01]  /*1320*/  STG.E.64 desc[UR12][R8.64], R14 ;  /* 0x0000000e08007986 */ /* 0x0041e2000c101b0c */
[----:B------:R-:W-:Y:S05]  /*1330*/  BRA.U !UP0, `(.L_x_75) ;  /* 0x0000000108307547 */ /* 0x000fea000b800000 */
[----:B------:R-:W2:Y:S04]  /*1340*/  LDG.E R13, desc[UR12][R4.64] ;  /* 0x0000000c040d7981 */ /* 0x000ea8000c1e1900 */
[----:B0-----:R-:W2:Y:S02]  /*1350*/  LDG.E R14, desc[UR12][R6.64+0x4] ;  /* 0x0000040c060e7981 */ /* 0x001ea4000c1e1900 */
        /* <DEDUP_REMOVED lines=9> */
[----:B---3--:R2:W-:Y:S02]  /*13f0*/  STG.E.64 desc[UR12][R8.64+0x10], R2 ;  /* 0x0000100208007986 */ /* 0x0085e4000c101b0c */
.L_x_75:
[----:B------:R-:W-:Y:S05]  /*1400*/  BRA.U UP1, `(.L_x_76) ;  /* 0xffffffed01c07547 */ /* 0x000fea000b83ffff */
[----:B-1----:R-:W-:Y:S05]  /*1410*/  EXIT ;  /* 0x000000000000794d */ /* 0x002fea0003800000 */
.L_x_77:
        /* <DEDUP_REMOVED lines=14> */
.L_x_144:


//--------------------- .text._Z23copy_spherical_cart2sphPKdPdiiiiiiiiiiPKi --------------------------
	.section	.text._Z23copy_spherical_cart2sphPKdPdiiiiiiiiiiPKi,"ax",@progbits
	.align	128
.text._Z23copy_spherical_cart2sphPKdPdiiiiiiiiiiPKi:
        .type           _Z23copy_spherical_cart2sphPKdPdiiiiiiiiiiPKi,@function
        .size           _Z23copy_spherical_cart2sphPKdPdiiiiiiiiiiPKi,(.L_x_145 - _Z23copy_spherical_cart2sphPKdPdiiiiiiiiiiPKi)
        .other          _Z23copy_spherical_cart2sphPKdPdiiiiiiiiiiPKi,@"STO_CUDA_ENTRY STV_DEFAULT"
_Z23copy_spherical_cart2sphPKdPdiiiiiiiiiiPKi:
        /* <DEDUP_REMOVED lines=49> */
.L_x_84:
[----:B-1----:R-:W1:Y:S01]  /*0310*/  LDCU UR5, c[0x0][0x3a8] ;  /* 0x00007500ff0577ac */ /* 0x002e620008000800 */
[----:B--2---:R-:W2:Y:S01]  /*0320*/  LDC.64 R8, c[0x0][0x3b8] ;  /* 0x0000ee00ff087b82 */ /* 0x004ea20000000a00 */
[----:B------:R-:W-:Y:S01]  /*0330*/  IADD3 R5, PT, PT, R0, UR4, RZ ;  /* 0x0000000400057c10 */ /* 0x000fe2000fffe0ff */
[----:B------:R-:W3:Y:S01]  /*0340*/  LDCU UR9, c[0x0][0x390] ;  /* 0x00007200ff0977ac */ /* 0x000ee20008000800 */
[----:B------:R-:W-:Y:S01]  /*0350*/  IADD3 R11, PT, PT, R3, UR4, RZ ;  /* 0x00000004030b7c10 */ /* 0x000fe2000fffe0ff */
[----:B------:R-:W-:Y:S02]  /*0360*/  UISETP.NE.AND UP1, UPT, UR4, UR6, UPT ;  /* 0x000000060400728c */ /* 0x000fe4000bf25270 */
[----:B------:R-:W-:Y:S02]  /*0370*/  UIADD3 UR4, UPT, UPT, UR4, 0x1, URZ ;  /* 0x0000000104047890 */ /* 0x000fe4000fffe0ff */
[----:B-1----:R-:W-:-:S04]  /*0380*/  USHF.L.U32 UR5, UR5, 0x1, URZ ;  /* 0x0000000105057899 */ /* 0x002fc800080006ff */
[----:B------:R-:W-:Y:S01]  /*0390*/  UISETP.GE.AND UP0, UPT, UR5, 0x3, UPT ;  /* 0x000000030500788c */ /* 0x000fe2000bf06270 */
[----:B---3--:R-:W-:Y:S02]  /*03a0*/  IMAD R5, R5, UR9, R2 ;  /* 0x0000000905057c24 */ /* 0x008fe4000f8e0202 */
[----:B--2---:R-:W-:Y:S01]  /*03b0*/  IMAD.WIDE R10, R11, 0x4, R8 ;  /* 0x000000040b0a7825 */ /* 0x004fe200078e0208 */
[----:B------:R-:W-:-:S05]  /*03c0*/  UMOV UR5, URZ ;  /* 0x000000ff00057c82 */ /* 0x000fca0008000000 */
[----:B0-----:R-:W-:Y:S05]  /*03d0*/  BRA.U !UP0, `(.L_x_78) ;  /* 0x0000000d08a07547 */ /* 0x001fea000b800000 */
        /* <DEDUP_REMOVED lines=13> */
.L_x_81:
[----:B---3--:R-:W3:Y:S01]  /*04b0*/  LDC.64 R12, c[0x0][0x380] ;  /* 0x0000e000ff0c7b82 */ /* 0x008ee20000000a00 */
[----:B------:R-:W-:Y:S01]  /*04c0*/  IMAD.WIDE R16, R7, 0x4, R8 ;  /* 0x0000000407107825 */ /* 0x000fe200078e0208 */
[----:B0-----:R-:W2:Y:S04]  /*04d0*/  LDG.E R18, desc[UR12][R10.64] ;  /* 0x0000000c0a127981 */ /* 0x001ea8000c1e1900 */
[----:B------:R-:W2:Y:S02]  /*04e0*/  LDG.E R19, desc[UR12][R16.64] ;  /* 0x0000000c10137981 */ /* 0x000ea4000c1e1900 */
[----:B------:R-:W0:Y:S01]  /*04f0*/  LDC.64 R14, c[0x0][0x388] ;  /* 0x0000e200ff0e7b82 */ /* 0x000e220000000a00 */
[----:B---3--:R-:W-:-:S05]  /*0500*/  IMAD.WIDE R26, R6, 0x8, R12 ;  /* 0x00000008061a7825 */ /* 0x008fca00078e020c */
[----:B------:R-:W3:Y:S01]  /*0510*/  LDG.E.64 R28, desc[UR12][R26.64] ;  /* 0x0000000c1a1c7981 */ /* 0x000ee2000c1e1b00 */
[----:B--2---:R-:W-:-:S04]  /*0520*/  IMAD R19, R18, UR5, R19 ;  /* 0x0000000512137c24 */ /* 0x004fc8000f8e0213 */
[----:B0-----:R-:W-:-:S05]  /*0530*/  IMAD.WIDE R22, R19, 0x8, R14 ;  /* 0x0000000813167825 */ /* 0x001fca00078e020e */
[----:B---3--:R-:W-:Y:S04]  /*0540*/  STG.E.64 desc[UR12][R22.64], R28 ;  /* 0x0000001c16007986 */ /* 0x008fe8000c101b0c */
[----:B------:R-:W2:Y:S04]  /*0550*/  LDG.E R18, desc[UR12][R10.64] ;  /* 0x0000000c0a127981 */ /* 0x000ea8000c1e1900 */
[----:B------:R-:W2:Y:S04]  /*0560*/  LDG.E R19, desc[UR12][R16.64+0x4] ;  /* 0x0000040c10137981 */ /* 0x000ea8000c1e1900 */
[----:B------:R-:W3:Y:S01]  /*0570*/  LDG.E.64 R24, desc[UR12][R26.64+0x8] ;  /* 0x0000080c1a187981 */ /* 0x000ee2000c1e1b00 */
[----:B--2---:R-:W-:-:S04]  /*0580*/  IMAD R19, R18, UR5, R19 ;  /* 0x0000000512137c24 */ /* 0x004fc8000f8e0213 */
[----:B------:R-:W-:-:S05]  /*0590*/  IMAD.WIDE R18, R19, 0x8, R14 ;  /* 0x0000000813127825 */ /* 0x000fca00078e020e */
[----:B---3--:R0:W-:Y:S04]  /*05a0*/  STG.E.64 desc[UR12][R18.64], R24 ;  /* 0x0000001812007986 */ /* 0x0081e8000c101b0c */
[----:B------:R-:W2:Y:S04]  /*05b0*/  LDG.E.64 R20, desc[UR12][R26.64+0x10] ;  /* 0x0000100c1a147981 */ /* 0x000ea8000c1e1b00 */
[----:B0-----:R-:W3:Y:S04]  /*05c0*/  LDG.E R18, desc[UR12][R10.64] ;  /* 0x0000000c0a127981 */ /* 0x001ee8000c1e1900 */
[----:B------:R-:W3:Y:S02]  /*05d0*/  LDG.E R19, desc[UR12][R16.64+0x8] ;  /* 0x0000080c10137981 */ /* 0x000ee4000c1e1900 */
[----:B---3--:R-:W-:-:S04]  /*05e0*/  IMAD R19, R18, UR5, R19 ;  /* 0x0000000512137c24 */ /* 0x008fc8000f8e0213 */
[----:B------:R-:W-:-:S05]  /*05f0*/  IMAD.WIDE R22, R19, 0x8, R14 ;  /* 0x0000000813167825 */ /* 0x000fca00078e020e */
[----:B--2---:R0:W-:Y:S04]  /*0600*/  STG.E.64 desc[UR12][R22.64], R20 ;  /* 0x0000001416007986 */ /* 0x0041e8000c101b0c */
[----:B------:R-:W2:Y:S04]  /*0610*/  LDG.E R29, desc[UR12][R16.64+0xc] ;  /* 0x00000c0c101d7981 */ /* 0x000ea8000c1e1900 */
[----:B------:R-:W2:Y:S04]  /*0620*/  LDG.E R28, desc[UR12][R10.64] ;  /* 0x0000000c0a1c7981 */ /* 0x000ea8000c1e1900 */
[----:B0-----:R-:W3:Y:S01]  /*0630*/  LDG.E.64 R20, desc[UR12][R26.64+0x18] ;  /* 0x0000180c1a147981 */ /* 0x001ee2000c1e1b00 */
[----:B------:R-:W-:-:S05]  /*0640*/  IADD3 R19, PT, PT, R7, 0x4, RZ ;  /* 0x0000000407137810 */ /* 0x000fca0007ffe0ff */
[----:B------:R-:W-:-:S04]  /*0650*/  IMAD.WIDE R18, R19, 0x4, R8 ;  /* 0x0000000413127825 */ /* 0x000fc800078e0208 */
[----:B--2---:R-:W-:-:S04]  /*0660*/  IMAD R29, R28, UR5, R29 ;  /* 0x000000051c1d7c24 */ /* 0x004fc8000f8e021d */
[----:B------:R-:W-:Y:S01]  /*0670*/  IMAD.WIDE R24, R29, 0x8, R14 ;  /* 0x000000081d187825 */ /* 0x000fe200078e020e */
[----:B------:R-:W-:-:S04]  /*0680*/  IADD3 R29, PT, PT, R6, 0x4, RZ ;  /* 0x00000004061d7810 */ /* 0x000fc80007ffe0ff */
[----:B---3--:R0:W-:Y:S04]  /*0690*/  STG.E.64 desc[UR12][R24.64], R20 ;  /* 0x0000001418007986 */ /* 0x0081e8000c101b0c */
[----:B------:R-:W2:Y:S04]  /*06a0*/  LDG.E R16, desc[UR12][R10.64] ;  /* 0x0000000c0a107981 */ /* 0x000ea8000c1e1900 */
[----:B------:R-:W2:Y:S01]  /*06b0*/  LDG.E R23, desc[UR12][R18.64] ;  /* 0x0000000c12177981 */ /* 0x000ea2000c1e1900 */
[----:B0-----:R-:W-:-:S05]  /*06c0*/  IMAD.WIDE R24, R29, 0x8, R12 ;  /* 0x000000081d187825 */ /* 0x001fca00078e020c */
[----:B------:R-:W3:Y:S01]  /*06d0*/  LDG.E.64 R28, desc[UR12][R24.64] ;  /* 0x0000000c181c7981 */ /* 0x000ee2000c1e1b00 */
[----:B--2---:R-:W-:-:S04]  /*06e0*/  IMAD R23, R16, UR5, R23 ;  /* 0x0000000510177c24 */ /* 0x004fc8000f8e0217 */
[----:B------:R-:W-:-:S05]  /*06f0*/  IMAD.WIDE R22, R23, 0x8, R14 ;  /* 0x0000000817167825 */ /* 0x000fca00078e020e */
        /* <DEDUP_REMOVED lines=15> */
[----:B------:R-:W3:Y:S01]  /*07f0*/  LDG.E.64 R24, desc[UR12][R24.64+0x18] ;  /* 0x0000180c18187981 */ /* 0x000ee2000c1e1b00 */
[----:B------:R-:W-:-:S05]  /*0800*/  IADD3 R17, PT, PT, R7, 0x8, RZ ;  /* 0x0000000807117810 */ /* 0x000fca0007ffe0ff */
[----:B------:R-:W-:-:S04]  /*0810*/  IMAD.WIDE R16, R17, 0x4, R8 ;  /* 0x0000000411107825 */ /* 0x000fc800078e0208 */
[----:B--2---:R-:W-:-:S04]  /*0820*/  IMAD R29, R28, UR5, R29 ;  /* 0x000000051c1d7c24 */ /* 0x004fc8000f8e021d */
[----:B------:R-:W-:Y:S01]  /*0830*/  IMAD.WIDE R26, R29, 0x8, R14 ;  /* 0x000000081d1a7825 */ /* 0x000fe200078e020e */
[----:B------:R-:W-:-:S04]  /*0840*/  IADD3 R29, PT, PT, R6, 0x8, RZ ;  /* 0x00000008061d7810 */ /* 0x000fc80007ffe0ff */
[----:B---3--:R2:W-:Y:S04]  /*0850*/  STG.E.64 desc[UR12][R26.64], R24 ;  /* 0x000000181a007986 */ /* 0x0085e8000c101b0c */
[----:B------:R-:W3:Y:S04]  /*0860*/  LDG.E R18, desc[UR12][R10.64] ;  /* 0x0000000c0a127981 */ /* 0x000ee8000c1e1900 */
[----:B0-----:R-:W3:Y:S01]  /*0870*/  LDG.E R21, desc[UR12][R16.64] ;  /* 0x0000000c10157981 */ /* 0x001ee2000c1e1900 */
[----:B------:R-:W-:-:S05]  /*0880*/  IMAD.WIDE R22, R29, 0x8, R12 ;  /* 0x000000081d167825 */ /* 0x000fca00078e020c */
[----:B------:R-:W4:Y:S01]  /*0890*/  LDG.E.64 R28, desc[UR12][R22.64] ;  /* 0x0000000c161c7981 */ /* 0x000f22000c1e1b00 */
[----:B---3--:R-:W-:-:S04]  /*08a0*/  IMAD R21, R18, UR5, R21 ;  /* 0x0000000512157c24 */ /* 0x008fc8000f8e0215 */
[----:B------:R-:W-:-:S05]  /*08b0*/  IMAD.WIDE R20, R21, 0x8, R14 ;  /* 0x0000000815147825 */ /* 0x000fca00078e020e */
[----:B----4-:R0:W-:Y:S04]  /*08c0*/  STG.E.64 desc[UR12][R20.64], R28 ;  /* 0x0000001c14007986 */ /* 0x0101e8000c101b0c */
[----:B------:R-:W3:Y:S04]  /*08d0*/  LDG.E R18, desc[UR12][R10.64] ;  /* 0x0000000c0a127981 */ /* 0x000ee8000c1e1900 */
[----:B------:R-:W3:Y:S04]  /*08e0*/  LDG.E R19, desc[UR12][R16.64+0x4] ;  /* 0x0000040c10137981 */ /* 0x000ee8000c1e1900 */
[----:B--2---:R-:W2:Y:S01]  /*08f0*/  LDG.E.64 R26, desc[UR12][R22.64+0x8] ;  /* 0x0000080c161a7981 */ /* 0x004ea2000c1e1b00 */
[----:B---3--:R-:W-:-:S04]  /*0900*/  IMAD R19, R18, UR5, R19 ;  /* 0x0000000512137c24 */ /* 0x008fc8000f8e0213 */
[----:B------:R-:W-:-:S05]  /*0910*/  IMAD.WIDE R24, R19, 0x8, R14 ;  /* 0x0000000813187825 */ /* 0x000fca00078e020e */
[----:B--2---:R-:W-:Y:S04]  /*0920*/  STG.E.64 desc[UR12][R24.64], R26 ;  /* 0x0000001a18007986 */ /* 0x004fe8000c101b0c */
[----:B0-----:R-:W2:Y:S04]  /*0930*/  LDG.E R20, desc[UR12][R10.64] ;  /* 0x0000000c0a147981 */ /* 0x001ea8000c1e1900 */
[----:B------:R-:W2:Y:S04]  /*0940*/  LDG.E R21, desc[UR12][R16.64+0x8] ;  /* 0x0000080c10157981 */ /* 0x000ea8000c1e1900 */
[----:B------:R-:W3:Y:S01]  /*0950*/  LDG.E.64 R18, desc[UR12][R22.64+0x10] ;  /* 0x0000100c16127981 */ /* 0x000ee2000c1e1b00 */
[----:B--2---:R-:W-:-:S04]  /*0960*/  IMAD R21, R20, UR5, R21 ;  /* 0x0000000514157c24 */ /* 0x004fc8000f8e0215 */
[----:B------:R-:W-:-:S05]  /*0970*/  IMAD.WIDE R20, R21, 0x8, R14 ;  /* 0x0000000815147825 */ /* 0x000fca00078e020e */
[----:B---3--:R0:W-:Y:S04]  /*0980*/  STG.E.64 desc[UR12][R20.64], R18 ;  /* 0x0000001214007986 */ /* 0x0081e8000c101b0c */
[----:B------:R-:W2:Y:S04]  /*0990*/  LDG.E R17, desc[UR12][R16.64+0xc] ;  /* 0x00000c0c10117981 */ /* 0x000ea8000c1e1900 */
[----:B------:R-:W3:Y:S04]  /*09a0*/  LDG.E.64 R28, desc[UR12][R22.64+0x18] ;  /* 0x0000180c161c7981 */ /* 0x000ee8000c1e1b00 */
[----:B0-----:R-:W2:Y:S01]  /*09b0*/  LDG.E R18, desc[UR12][R10.64] ;  /* 0x0000000c0a127981 */ /* 0x001ea2000c1e1900 */
        /* <DEDUP_REMOVED lines=8> */
[----:B------:R-:W-:-:S05]  /*0a40*/  IMAD.WIDE R12, R17, 0x8, R12 ;  /* 0x00000008110c7825 */ /* 0x000fca00078e020c */
[----:B------:R-:W3:Y:S01]  /*0a50*/  LDG.E.64 R16, desc[UR12][R12.64] ;  /* 0x0000000c0c107981 */ /* 0x000ee2000c1e1b00 */
[----:B--2---:R-:W-:-:S04]  /*0a60*/  IMAD R19, R22, UR5, R19 ;  /* 0x0000000516137c24 */ /* 0x004fc8000f8e0213 */
[----:B------:R-:W-:-:S05]  /*0a70*/  IMAD.WIDE R22, R19, 0x8, R14 ;  /* 0x0000000813167825 */ /* 0x000fca00078e020e */
[----:B---3--:R2:W-:Y:S04]  /*0a80*/  STG.E.64 desc[UR12][R22.64], R16 ;  /* 0x0000001016007986 */ /* 0x0085e8000c101b0c */
[----:B------:R-:W3:Y:S04]  /*0a90*/  LDG.E R20, desc[UR12][R10.64] ;  /* 0x0000000c0a147981 */ /* 0x000ee8000c1e1900 */
[----:B------:R-:W3:Y:S04]  /*0aa0*/  LDG.E R21, desc[UR12][R24.64+0x4] ;  /* 0x0000040c18157981 */ /* 0x000ee8000c1e1900 */
[----:B------:R-:W4:Y:S01]  /*0ab0*/  LDG.E.64 R18, desc[UR12][R12.64+0x8] ;  /* 0x0000080c0c127981 */ /* 0x000f22000c1e1b00 */
[----:B---3--:R-:W-:-:S04]  /*0ac0*/  IMAD R21, R20, UR5, R21 ;  /* 0x0000000514157c24 */ /* 0x008fc8000f8e0215 */
[----:B0-----:R-:W-:-:S05]  /*0ad0*/  IMAD.WIDE R26, R21, 0x8, R14 ;  /* 0x00000008151a7825 */ /* 0x001fca00078e020e */
[----:B----4-:R3:W-:Y:S04]  /*0ae0*/  STG.E.64 desc[UR12][R26.64], R18 ;  /* 0x000000121a007986 */ /* 0x0107e8000c101b0c */
[----:B------:R-:W4:Y:S04]  /*0af0*/  LDG.E R28, desc[UR12][R10.64] ;  /* 0x0000000c0a1c7981 */ /* 0x000f28000c1e1900 */
[----:B------:R-:W4:Y:S04]  /*0b00*/  LDG.E R29, desc[UR12][R24.64+0x8] ;  /* 0x0000080c181d7981 */ /* 0x000f28000c1e1900 */
[----:B------:R-:W5:Y:S01]  /*0b10*/  LDG.E.64 R20, desc[UR12][R12.64+0x10] ;  /* 0x0000100c0c147981 */ /* 0x000f62000c1e1b00 */
[----:B----4-:R-:W-:-:S04]  /*0b20*/  IMAD R29, R28, UR5, R29 ;  /* 0x000000051c1d7c24 */ /* 0x010fc8000f8e021d */
[----:B--2---:R-:W-:-:S05]  /*0b30*/  IMAD.WIDE R22, R29, 0x8, R14 ;  /* 0x000000081d167825 */ /* 0x004fca00078e020e */
[----:B-----5:R3:W-:Y:S04]  /*0b40*/  STG.E.64 desc[UR12][R22.64], R20 ;  /* 0x0000001416007986 */ /* 0x0207e8000c101b0c */
[----:B------:R-:W2:Y:S04]  /*0b50*/  LDG.E R29, desc[UR12][R24.64+0xc] ;  /* 0x00000c0c181d7981 */ /* 0x000ea8000c1e1900 */
[----:B------:R-:W2:Y:S04]  /*0b60*/  LDG.E R28, desc[UR12][R10.64] ;  /* 0x0000000c0a1c7981 */ /* 0x000ea8000c1e1900 */
[----:B------:R-:W4:Y:S01]  /*0b70*/  LDG.E.64 R16, desc[UR12][R12.64+0x18] ;  /* 0x0000180c0c107981 */ /* 0x000f22000c1e1b00 */
[----:B------:R-:W-:-:S04]  /*0b80*/  UIADD3 UR9, UPT, UPT, UR9, 0x10, URZ ;  /* 0x0000001009097890 */ /* 0x000fc8000fffe0ff */
[----:B------:R-:W-:Y:S01]  /*0b90*/  UISETP.GE.AND UP2, UPT, UR9, -0xc, UPT ;  /* 0xfffffff40900788c */ /* 0x000fe2000bf46270 */
[----:B------:R-:W-:Y:S02]  /*0ba0*/  IADD3 R7, PT, PT, R7, 0x10, RZ ;  /* 0x0000001007077810 */ /* 0x000fe40007ffe0ff */
[----:B------:R-:W-:Y:S01]  /*0bb0*/  IADD3 R6, PT, PT, R6, 0x10, RZ ;  /* 0x0000001006067810 */ /* 0x000fe20007ffe0ff */
[----:B--2---:R-:W-:-:S04]  /*0bc0*/  IMAD R29, R28, UR5, R29 ;  /* 0x000000051c1d7c24 */ /* 0x004fc8000f8e021d */
[----:B------:R-:W-:-:S05]  /*0bd0*/  IMAD.WIDE R14, R29, 0x8, R14 ;  /* 0x000000081d0e7825 */ /* 0x000fca00078e020e */
[----:B----4-:R3:W-:Y:S01]  /*0be0*/  STG.E.64 desc[UR12][R14.64], R16 ;  /* 0x000000100e007986 */ /* 0x0107e2000c101b0c */
[----:B------:R-:W-:Y:S05]  /*0bf0*/  BRA.U !UP2, `(.L_x_81) ;  /* 0xfffffff90a2c7547 */ /* 0x000fea000b83ffff */
[----:B------:R-:W-:-:S05]  /*0c00*/  UMOV UR5, UR8 ;  /* 0x0000000800057c82 */ /* 0x000fca0008000000 */
.L_x_80:
[----:B------:R-:W-:-:S04]  /*0c10*/  UIADD3 UR11, UPT, UPT, -UR9, URZ, URZ ;  /* 0x000000ff090b7290 */ /* 0x000fc8000fffe1ff */
[----:B------:R-:W-:-:S09]  /*0c20*/  UISETP.GT.AND UP2, UPT, UR11, 0x4, UPT ;  /* 0x000000040b00788c */ /* 0x000fd2000bf44270 */
[----:B------:R-:W-:Y:S05]  /*0c30*/  BRA.U !UP2, `(.L_x_82) ;  /* 0x000000010af87547 */ /* 0x000fea000b800000 */
[----:B------:R-:W2:Y:S01]  /*0c40*/  LDC.64 R12, c[0x0][0x380] ;  /* 0x0000e000ff0c7b82 */ /* 0x000ea20000000a00 */
[----:B---3--:R-:W-:Y:S01]  /*0c50*/  IMAD.WIDE R18, R7, 0x4, R8 ;  /* 0x0000000407127825 */ /* 0x008fe200078e0208 */
[----:B0-----:R-:W3:Y:S01]  /*0c60*/  LDG.E R20, desc[UR12][R10.64] ;  /* 0x0000000c0a147981 */ /* 0x001ee2000c1e1900 */
[----:B------:R-:W3:Y:S03]  /*0c70*/  LDCU UR5, c[0x0][0x394] ;  /* 0x00007280ff0577ac */ /* 0x000ee60008000800 */
[----:B------:R-:W3:Y:S02]  /*0c80*/  LDG.E R21, desc[UR12][R18.64] ;  /* 0x0000000c12157981 */ /* 0x000ee4000c1e1900 */
[----:B------:R-:W0:Y:S01]  /*0c90*/  LDC.64 R14, c[0x0][0x388] ;  /* 0x0000e200ff0e7b82 */ /* 0x000e220000000a00 */
[----:B--2---:R-:W-:-:S05]  /*0ca0*/  IMAD.WIDE R16, R6, 0x8, R12 ;  /* 0x0000000806107825 */ /* 0x004fca00078e020c */
[----:B------:R-:W2:Y:S01]  /*0cb0*/  LDG.E.64 R28, desc[UR12][R16.64] ;  /* 0x0000000c101c7981 */ /* 0x000ea2000c1e1b00 */
[----:B---3--:R-:W-:-:S04]  /*0cc0*/  IMAD R21, R20, UR5, R21 ;  /* 0x0000000514157c24 */ /* 0x008fc8000f8e0215 */
[----:B0-----:R-:W-:-:S05]  /*0cd0*/  IMAD.WIDE R26, R21, 0x8, R14 ;  /* 0x00000008151a7825 */ /* 0x001fca00078e020e */
[----:B--2---:R-:W-:Y:S04]  /*0ce0*/  STG.E.64 desc[UR12][R26.64], R28 ;  /* 0x0000001c1a007986 */ /* 0x004fe8000c101b0c */
        /* <DEDUP_REMOVED lines=14> */
[----:B------:R3:W4:Y:S01]  /*0dd0*/  LDG.E.64 R28, desc[UR12][R16.64+0x18] ;  /* 0x0000180c101c7981 */ /* 0x000722000c1e1b00 */
[----:B------:R-:W-:-:S02]  /*0de0*/  IADD3 R21, PT, PT, R7, 0x4, RZ ;  /* 0x0000000407157810 */ /* 0x000fc40007ffe0ff */
[----:B---3--:R-:W-:-:S05]  /*0df0*/  IADD3 R17, PT, PT, R6, 0x4, RZ ;  /* 0x0000000406117810 */ /* 0x008fca0007ffe0ff */
[----:B------:R-:W-:-:S04]  /*0e00*/  IMAD.WIDE R12, R17, 0x8, R12 ;  /* 0x00000008110c7825 */ /* 0x000fc800078e020c */
[----:B--2---:R-:W-:Y:S02]  /*0e10*/  IMAD R23, R20, UR5, R19 ;  /* 0x0000000514177c24 */ /* 0x004fe4000f8e0213 */
[----:B------:R-:W-:-:S04]  /*0e20*/  IMAD.WIDE R20, R21, 0x4, R8 ;  /* 0x0000000415147825 */ /* 0x000fc800078e0208 */
[----:B------:R-:W-:-:S05]  /*0e30*/  IMAD.WIDE R22, R23, 0x8, R14 ;  /* 0x0000000817167825 */ /* 0x000fca00078e020e */
[----:B----4-:R2:W-:Y:S04]  /*0e40*/  STG.E.64 desc[UR12][R22.64], R28 ;  /* 0x0000001c16007986 */ /* 0x0105e8000c101b0c */
[----:B------:R-:W3:Y:S04]  /*0e50*/  LDG.E R16, desc[UR12][R10.64] ;  /* 0x0000000c0a107981 */ /* 0x000ee8000c1e1900 */
[----:B0-----:R-:W3:Y:S04]  /*0e60*/  LDG.E R25, desc[UR12][R20.64] ;  /* 0x0000000c14197981 */ /* 0x001ee8000c1e1900 */
[----:B------:R-:W4:Y:S01]  /*0e70*/  LDG.E.64 R18, desc[UR12][R12.64] ;  /* 0x0000000c0c127981 */ /* 0x000f22000c1e1b00 */
[----:B---3--:R-:W-:-:S04]  /*0e80*/  IMAD R25, R16, UR5, R25 ;  /* 0x0000000510197c24 */ /* 0x008fc8000f8e0219 */
[----:B------:R-:W-:-:S05]  /*0e90*/  IMAD.WIDE R24, R25, 0x8, R14 ;  /* 0x0000000819187825 */ /* 0x000fca00078e020e */
[----:B----4-:R0:W-:Y:S04]  /*0ea0*/  STG.E.64 desc[UR12][R24.64], R18 ;  /* 0x0000001218007986 */ /* 0x0101e8000c101b0c */
[----:B------:R-:W3:Y:S04]  /*0eb0*/  LDG.E R26, desc[UR12][R10.64] ;  /* 0x0000000c0a1a7981 */ /* 0x000ee8000c1e1900 */
[----:B------:R-:W3:Y:S04]  /*0ec0*/  LDG.E R27, desc[UR12][R20.64+0x4] ;  /* 0x0000040c141b7981 */ /* 0x000ee8000c1e1900 */
[----:B------:R-:W4:Y:S01]  /*0ed0*/  LDG.E.64 R16, desc[UR12][R12.64+0x8] ;  /* 0x0000080c0c107981 */ /* 0x000f22000c1e1b00 */
[----:B---3--:R-:W-:-:S04]  /*0ee0*/  IMAD R27, R26, UR5, R27 ;  /* 0x000000051a1b7c24 */ /* 0x008fc8000f8e021b */
[----:B------:R-:W-:-:S05]  /*0ef0*/  IMAD.WIDE R26, R27, 0x8, R14 ;  /* 0x000000081b1a7825 */ /* 0x000fca00078e020e */
[----:B----4-:R4:W-:Y:S04]  /*0f00*/  STG.E.64 desc[UR12][R26.64], R16 ;  /* 0x000000101a007986 */ /* 0x0109e8000c101b0c */
[----:B--2---:R-:W2:Y:S04]  /*0f10*/  LDG.E R28, desc[UR12][R10.64] ;  /* 0x0000000c0a1c7981 */ /* 0x004ea8000c1e1900 */
[----:B------:R-:W2:Y:S04]  /*0f20*/  LDG.E R29, desc[UR12][R20.64+0x8] ;  /* 0x0000080c141d7981 */ /* 0x000ea8000c1e1900 */
[----:B------:R-:W3:Y:S01]  /*0f30*/  LDG.E.64 R22, desc[UR12][R12.64+0x10] ;  /* 0x0000100c0c167981 */ /* 0x000ee2000c1e1b00 */
[----:B--2---:R-:W-:-:S04]  /*0f40*/  IMAD R29, R28, UR5, R29 ;  /* 0x000000051c1d7c24 */ /* 0x004fc8000f8e021d */
[----:B0-----:R-:W-:-:S05]  /*0f50*/  IMAD.WIDE R24, R29, 0x8, R14 ;  /* 0x000000081d187825 */ /* 0x001fca00078e020e */
[----:B---3--:R4:W-:Y:S04]  /*0f60*/  STG.E.64 desc[UR12][R24.64], R22 ;  /* 0x0000001618007986 */ /* 0x0089e8000c101b0c */
[----:B------:R-:W2:Y:S04]  /*0f70*/  LDG.E R29, desc[UR12][R20.64+0xc] ;  /* 0x00000c0c141d7981 */ /* 0x000ea8000c1e1900 */
[----:B------:R-:W2:Y:S04]  /*0f80*/  LDG.E R28, desc[UR12][R10.64] ;  /* 0x0000000c0a1c7981 */ /* 0x000ea8000c1e1900 */
[----:B------:R-:W3:Y:S01]  /*0f90*/  LDG.E.64 R18, desc[UR12][R12.64+0x18] ;  /* 0x0000180c0c127981 */ /* 0x000ee2000c1e1b00 */
[----:B------:R-:W-:-:S02]  /*0fa0*/  IADD3 R7, PT, PT, R7, 0x8, RZ ;  /* 0x0000000807077810 */ /* 0x000fc40007ffe0ff */
[----:B------:R-:W-:Y:S01]  /*0fb0*/  IADD3 R6, PT, PT, R6, 0x8, RZ ;  /* 0x0000000806067810 */ /* 0x000fe20007ffe0ff */
[----:B------:R-:W-:Y:S02]  /*0fc0*/  UIADD3 UR9, UPT, UPT, UR9, 0x8, URZ ;  /* 0x0000000809097890 */ /* 0x000fe4000fffe0ff */
[----:B------:R-:W-:Y:S01]  /*0fd0*/  UPLOP3.LUT UP0, UPT, UPT, UPT, UPT, 0x40, 0x4 ;  /* 0x000000000004789c */ /* 0x000fe20003f0e870 */
[----:B--2---:R-:W-:-:S04]  /*0fe0*/  IMAD R29, R28, UR5, R29 ;  /* 0x000000051c1d7c24 */ /* 0x004fc8000f8e021d */
[----:B------:R-:W-:-:S05]  /*0ff0*/  IMAD.WIDE R14, R29, 0x8, R14 ;  /* 0x000000081d0e7825 */ /* 0x000fca00078e020e */
[----:B---3--:R4:W-:Y:S01]  /*1000*/  STG.E.64 desc[UR12][R14.64], R18 ;  /* 0x000000120e007986 */ /* 0x0089e2000c101b0c */
[----:B------:R-:W-:-:S05]  /*1010*/  UMOV UR5, UR8 ;  /* 0x0000000800057c82 */ /* 0x000fca0008000000 */
.L_x_82:
[----:B------:R-:W-:-:S09]  /*1020*/  UISETP.NE.OR UP0, UPT, UR9, URZ, UP0 ;  /* 0x000000ff0900728c */ /* 0x000fd20008705670 */
[----:B------:R-:W-:Y:S05]  /*1030*/  BRA.U !UP0, `(.L_x_78) ;  /* 0x0000000108887547 */ /* 0x000fea000b800000 */
.L_x_79:
[----:B--2---:R-:W2:Y:S01]  /*1040*/  LDC.64 R12, c[0x0][0x380] ;  /* 0x0000e000ff0c7b82 */ /* 0x004ea20000000a00 */
[----:B---34-:R-:W-:Y:S01]  /*1050*/  IMAD.WIDE R16, R7, 0x4, R8 ;  /* 0x0000000407107825 */ /* 0x018fe200078e0208 */
[----:B0-----:R-:W1:Y:S04]  /*1060*/  LDG.E R20, desc[UR12][R10.64] ;  /* 0x0000000c0a147981 */ /* 0x001e68000c1e1900 */
[----:B------:R-:W1:Y:S02]  /*1070*/  LDG.E R21, desc[UR12][R16.64] ;  /* 0x0000000c10157981 */ /* 0x000e64000c1e1900 */
[----:B------:R-:W0:Y:S01]  /*1080*/  LDC.64 R14, c[0x0][0x388] ;  /* 0x0000e200ff0e7b82 */ /* 0x000e220000000a00 */
[----:B--2---:R-:W-:-:S05]  /*1090*/  IMAD.WIDE R12, R6, 0x8, R12 ;  /* 0x00000008060c7825 */ /* 0x004fca00078e020c */
        /* <DEDUP_REMOVED lines=16> */
[----:B------:R-:W3:Y:S04]  /*11a0*/  LDG.E R29, desc[UR12][R16.64+0xc] ;  /* 0x00000c0c101d7981 */ /* 0x000ee8000c1e1900 */
[----:B------:R-:W3:Y:S04]  /*11b0*/  LDG.E R28, desc[UR12][R10.64] ;  /* 0x0000000c0a1c7981 */ /* 0x000ee8000c1e1900 */
[----:B------:R-:W4:Y:S01]  /*11c0*/  LDG.E.64 R18, desc[UR12][R12.64+0x18] ;  /* 0x0000180c0c127981 */ /* 0x000f22000c1e1b00 */
[----:B------:R-:W-:Y:S01]  /*11d0*/  UIADD3 UR9, UPT, UPT, UR9, 0x4, URZ ;  /* 0x0000000409097890 */ /* 0x000fe2000fffe0ff */
[----:B------:R-:W-:-:S02]  /*11e0*/  IADD3 R7, PT, PT, R7, 0x4, RZ ;  /* 0x0000000407077810 */ /* 0x000fc40007ffe0ff */
[----:B------:R-:W-:Y:S01]  /*11f0*/  IADD3 R6, PT, PT, R6, 0x4, RZ ;  /* 0x0000000406067810 */ /* 0x000fe20007ffe0ff */
[----:B------:R-:W-:Y:S01]  /*1200*/  UISETP.NE.AND UP0, UPT, UR9, URZ, UPT ;  /* 0x000000ff0900728c */ /* 0x000fe2000bf05270 */
[----:B---3--:R-:W-:-:S04]  /*1210*/  IMAD R29, R28, UR14, R29 ;  /* 0x0000000e1c1d7c24 */ /* 0x008fc8000f8e021d */
[----:B------:R-:W-:-:S05]  /*1220*/  IMAD.WIDE R14, R29, 0x8, R14 ;  /* 0x000000081d0e7825 */ /* 0x000fca00078e020e */
[----:B----4-:R2:W-:Y:S01]  /*1230*/  STG.E.64 desc[UR12][R14.64], R18 ;  /* 0x000000120e007986 */ /* 0x0105e2000c101b0c */
[----:B------:R-:W-:Y:S05]  /*1240*/  BRA.U UP0, `(.L_x_79) ;  /* 0xfffffffd007c7547 */ /* 0x000fea000b83ffff */
[----:B------:R-:W-:-:S05]  /*1250*/  UMOV UR5, UR8 ;  /* 0x0000000800057c82 */ /* 0x000fca0008000000 */
.L_x_78:
[----:B------:R-:W5:Y:S01]  /*1260*/  LDC.64 R12, c[0x0][0x380] ;  /* 0x0000e000ff0c7b82 */ /* 0x000f620000000a00 */
[----:B------:R-:W-:Y:S01]  /*1270*/  IADD3 R7, PT, PT, R4, UR5, RZ ;  /* 0x0000000504077c10 */ /* 0x000fe2000fffe0ff */
[----:B0--34-:R-:W3:Y:S01]  /*1280*/  LDG.E R16, desc[UR12][R10.64] ;  /* 0x0000000c0a107981 */ /* 0x019ee2000c1e1900 */
[----:B------:R-:W-:Y:S01]  /*1290*/  IADD3 R5, PT, PT, R5, UR5, RZ ;  /* 0x0000000505057c10 */ /* 0x000fe2000fffe0ff */
[----:B------:R-:W3:Y:S02]  /*12a0*/  LDCU UR5, c[0x0][0x394] ;  /* 0x00007280ff0577ac */ /* 0x000ee40008000800 */
[----:B------:R-:W-:Y:S02]  /*12b0*/  IMAD.WIDE R8, R7, 0x4, R8 ;  /* 0x0000000407087825 */ /* 0x000fe400078e0208 */
[----:B------:R-:W0:Y:S03]  /*12c0*/  LDC.64 R6, c[0x0][0x388] ;  /* 0x0000e200ff067b82 */ /* 0x000e260000000a00 */
[----:B------:R-:W3:Y:S01]  /*12d0*/  LDG.E R17, desc[UR12][R8.64] ;  /* 0x0000000c08117981 */ /* 0x000ee2000c1e1900 */
[----:B-----5:R-:W-:-:S05]  /*12e0*/  IMAD.WIDE R12, R5, 0x8, R12 ;  /* 0x00000008050c7825 */ /* 0x020fca00078e020c */
[----:B--2---:R-:W2:Y:S01]  /*12f0*/  LDG.E.64 R14, desc[UR12][R12.64] ;  /* 0x0000000c0c0e7981 */ /* 0x004ea2000c1e1b00 */
[----:B------:R-:W-:Y:S01]  /*1300*/  UISETP.NE.AND UP0, UPT, UR7, 0x1, UPT ;  /* 0x000000010700788c */ /* 0x000fe2000bf05270 */
[----:B---3--:R-:W-:-:S04]  /*1310*/  IMAD R17, R16, UR5, R17 ;  /* 0x0000000510117c24 */ /* 0x008fc8000f8e0211 */
[----:B0-----:R-:W-:-:S05]  /*1320*/  IMAD.WIDE R16, R17, 0x8, R6 ;  /* 0x0000000811107825 */ /* 0x001fca00078e0206 */
[----:B--2---:R0:W-:Y:S01]  /*1330*/  STG.E.64 desc[UR12][R16.64], R14 ;  /* 0x0000000e10007986 */ /* 0x0041e2000c101b0c */
[----:B------:R-:W-:Y:S05]  /*1340*/  BRA.U !UP0, `(.L_x_83) ;  /* 0x0000000108307547 */ /* 0x000fea000b800000 */
[----:B------:R-:W2:Y:S04]  /*1350*/  LDG.E R5, desc[UR12][R10.64] ;  /* 0x0000000c0a057981 */ /* 0x000ea8000c1e1900 */
[----:B0-----:R-:W2:Y:S04]  /*1360*/  LDG.E R16, desc[UR12][R8.64+0x4] ;  /* 0x0000040c08107981 */ /* 0x001ea8000c1e1900 */
        /* <DEDUP_REMOVED lines=8> */
[----:B------:R-:W-:-:S05]  /*13f0*/  IMAD.WIDE R6, R5, 0x8, R6 ;  /* 0x0000000805067825 */ /* 0x000fca00078e0206 */
[----:B----4-:R2:W-:Y:S02]  /*1400*/  STG.E.64 desc[UR12][R6.64], R18 ;  /* 0x0000001206007986 */ /* 0x0105e4000c101b0c */
.L_x_83:
[----:B------:R-:W-:Y:S05]  /*1410*/  BRA.U UP1, `(.L_x_84) ;  /* 0xffffffed01bc7547 */ /* 0x000fea000b83ffff */
[----:B-1----:R-:W-:Y:S05]  /*1420*/  EXIT ;  /* 0x000000000000794d */ /* 0x002fea0003800000 */
.L_x_85:
        /* <DEDUP_REMOVED lines=13> */
.L_x_145:


//--------------------- .nv.shared.reserved.0     --------------------------
	.section	.nv.shared.reserved.0,"aw",@nobits
	.weak		__nv_reservedSMEM_offset_0_alias
	.size		__nv_reservedSMEM_offset_0_alias, 0, 64
	.other		__nv_reservedSMEM_offset_0_alias,@"STO_CUDA_RESERVED_SHARED STV_DEFAULT"
__nv_reservedSMEM_offset_0_alias:
	.zero		0
	.zero		64


//--------------------- .nv.constant0._Z13left_sph2cartILi10EEvPdPKdiiiiPKi --------------------------
	.section	.nv.constant0._Z13left_sph2cartILi10EEvPdPKdiiiiPKi,"a",@progbits
	.sectionflags	@""
	.align	4
.nv.constant0._Z13left_sph2cartILi10EEvPdPKdiiiiPKi:
	.zero		936


//--------------------- .nv.constant0._Z13left_sph2cartILi9EEvPdPKdiiiiPKi --------------------------
	.section	.nv.constant0._Z13left_sph2cartILi9EEvPdPKdiiiiPKi,"a",@progbits
	.sectionflags	@""
	.align	4
.nv.constant0._Z13left_sph2cartILi9EEvPdPKdiiiiPKi:
	.zero		936


//--------------------- .nv.constant0._Z13left_sph2cartILi8EEvPdPKdiiiiPKi --------------------------
	.section	.nv.constant0._Z13left_sph2cartILi8EEvPdPKdiiiiPKi,"a",@progbits
	.sectionflags	@""
	.align	4
.nv.constant0._Z13left_sph2cartILi8EEvPdPKdiiiiPKi:
	.zero		936


//--------------------- .nv.constant0._Z13left_sph2cartILi7EEvPdPKdiiiiPKi --------------------------
	.section	.nv.constant0._Z13left_sph2cartILi7EEvPdPKdiiiiPKi,"a",@progbits
	.sectionflags	@""
	.align	4
.nv.constant0._Z13left_sph2cartILi7EEvPdPKdiiiiPKi:
	.zero		936


//--------------------- .nv.constant0._Z13left_sph2cartILi6EEvPdPKdiiiiPKi --------------------------
	.section	.nv.constant0._Z13left_sph2cartILi6EEvPdPKdiiiiPKi,"a",@progbits
	.sectionflags	@""
	.align	4
.nv.constant0._Z13left_sph2cartILi6EEvPdPKdiiiiPKi:
	.zero		936


//--------------------- .nv.constant0._Z13left_sph2cartILi5EEvPdPKdiiiiPKi --------------------------
	.section	.nv.constant0._Z13left_sph2cartILi5EEvPdPKdiiiiPKi,"a",@progbits
	.sectionflags	@""
	.align	4
.nv.constant0._Z13left_sph2cartILi5EEvPdPKdiiiiPKi:
	.zero		936


//--------------------- .nv.constant0._Z13left_sph2cartILi4EEvPdPKdiiiiPKi --------------------------
	.section	.nv.constant0._Z13left_sph2cartILi4EEvPdPKdiiiiPKi,"a",@progbits
	.sectionflags	@""
	.align	4
.nv.constant0._Z13left_sph2cartILi4EEvPdPKdiiiiPKi:
	.zero		936


//--------------------- .nv.constant0._Z13left_sph2cartILi3EEvPdPKdiiiiPKi --------------------------
	.section	.nv.constant0._Z13left_sph2cartILi3EEvPdPKdiiiiPKi,"a",@progbits
	.sectionflags	@""
	.align	4
.nv.constant0._Z13left_sph2cartILi3EEvPdPKdiiiiPKi:
	.zero		936


//--------------------- .nv.constant0._Z13left_sph2cartILi2EEvPdPKdiiiiPKi --------------------------
	.section	.nv.constant0._Z13left_sph2cartILi2EEvPdPKdiiiiPKi,"a",@progbits
	.sectionflags	@""
	.align	4
.nv.constant0._Z13left_sph2cartILi2EEvPdPKdiiiiPKi:
	.zero		936


//--------------------- .nv.constant0._Z13left_sph2cartILi1EEvPdPKdiiiiPKi --------------------------
	.section	.nv.constant0._Z13left_sph2cartILi1EEvPdPKdiiiiPKi,"a",@progbits
	.sectionflags	@""
	.align	4
.nv.constant0._Z13left_sph2cartILi1EEvPdPKdiiiiPKi:
	.zero		936


//--------------------- .nv.constant0._Z13left_sph2cartILi0EEvPdPKdiiiiPKi --------------------------
	.section	.nv.constant0._Z13left_sph2cartILi0EEvPdPKdiiiiPKi,"a",@progbits
	.sectionflags	@""
	.align	4
.nv.constant0._Z13left_sph2cartILi0EEvPdPKdiiiiPKi:
	.zero		936


//--------------------- .nv.constant0._Z22right_sph2cart_inplaceILi10EEvPdiii --------------------------
	.section	.nv.constant0._Z22right_sph2cart_inplaceILi10EEvPdiii,"a",@progbits
	.sectionflags	@""
	.align	4
.nv.constant0._Z22right_sph2cart_inplaceILi10EEvPdiii:
	.zero		916


//--------------------- .nv.constant0._Z22right_sph2cart_inplaceILi9EEvPdiii --------------------------
	.section	.nv.constant0._Z22right_sph2cart_inplaceILi9EEvPdiii,"a",@progbits
	.sectionflags	@""
	.align	4
.nv.constant0._Z22right_sph2cart_inplaceILi9EEvPdiii:
	.zero		916


//--------------------- .nv.constant0._Z22right_sph2cart_inplaceILi8EEvPdiii --------------------------
	.section	.nv.constant0._Z22right_sph2cart_inplaceILi8EEvPdiii,"a",@progbits
	.sectionflags	@""
	.align	4
.nv.constant0._Z22right_sph2cart_inplaceILi8EEvPdiii:
	.zero		916


//--------------------- .nv.constant0._Z22right_sph2cart_inplaceILi7EEvPdiii --------------------------
	.section	.nv.constant0._Z22right_sph2cart_inplaceILi7EEvPdiii,"a",@progbits
	.sectionflags	@""
	.align	4
.nv.constant0._Z22right_sph2cart_inplaceILi7EEvPdiii:
	.zero		916


//--------------------- .nv.constant0._Z22right_sph2cart_inplaceILi6EEvPdiii --------------------------
	.section	.nv.constant0._Z22right_sph2cart_inplaceILi6EEvPdiii,"a",@progbits
	.sectionflags	@""
	.align	4
.nv.constant0._Z22right_sph2cart_inplaceILi6EEvPdiii:
	.zero		916


//--------------------- .nv.constant0._Z22right_sph2cart_inplaceILi5EEvPdiii --------------------------
	.section	.nv.constant0._Z22right_sph2cart_inplaceILi5EEvPdiii,"a",@progbits
	.sectionflags	@""
	.align	4
.nv.constant0._Z22right_sph2cart_inplaceILi5EEvPdiii:
	.zero		916


//--------------------- .nv.constant0._Z22right_sph2cart_inplaceILi4EEvPdiii --------------------------
	.section	.nv.constant0._Z22right_sph2cart_inplaceILi4EEvPdiii,"a",@progbits
	.sectionflags	@""
	.align	4
.nv.constant0._Z22right_sph2cart_inplaceILi4EEvPdiii:
	.zero		916


//--------------------- .nv.constant0._Z22right_sph2cart_inplaceILi3EEvPdiii --------------------------
	.section	.nv.constant0._Z22right_sph2cart_inplaceILi3EEvPdiii,"a",@progbits
	.sectionflags	@""
	.align	4
.nv.constant0._Z22right_sph2cart_inplaceILi3EEvPdiii:
	.zero		916


//--------------------- .nv.constant0._Z22right_sph2cart_inplaceILi2EEvPdiii --------------------------
	.section	.nv.constant0._Z22right_sph2cart_inplaceILi2EEvPdiii,"a",@progbits
	.sectionflags	@""
	.align	4
.nv.constant0._Z22right_sph2cart_inplaceILi2EEvPdiii:
	.zero		916


//--------------------- .nv.constant0._Z22right_sph2cart_inplaceILi1EEvPdiii --------------------------
	.section	.nv.constant0._Z22right_sph2cart_inplaceILi1EEvPdiii,"a",@progbits
	.sectionflags	@""
	.align	4
.nv.constant0._Z22right_sph2cart_inplaceILi1EEvPdiii:
	.zero		916


//--------------------- .nv.constant0._Z22right_sph2cart_inplaceILi0EEvPdiii --------------------------
	.section	.nv.constant0._Z22right_sph2cart_inplaceILi0EEvPdiii,"a",@progbits
	.sectionflags	@""
	.align	4
.nv.constant0._Z22right_sph2cart_inplaceILi0EEvPdiii:
	.zero		916


//--------------------- .nv.constant0._Z21left_sph2cart_inplaceILi10EEvPdiii --------------------------
	.section	.nv.constant0._Z21left_sph2cart_inplaceILi10EEvPdiii,"a",@progbits
	.sectionflags	@""
	.align	4
.nv.constant0._Z21left_sph2cart_inplaceILi10EEvPdiii:
	.zero		916


//--------------------- .nv.constant0._Z21left_sph2cart_inplaceILi9EEvPdiii --------------------------
	.section	.nv.constant0._Z21left_sph2cart_inplaceILi9EEvPdiii,"a",@progbits
	.sectionflags	@""
	.align	4
.nv.constant0._Z21left_sph2cart_inplaceILi9EEvPdiii:
	.zero		916


//--------------------- .nv.constant0._Z21left_sph2cart_inplaceILi8EEvPdiii --------------------------
	.section	.nv.constant0._Z21left_sph2cart_inplaceILi8EEvPdiii,"a",@progbits
	.sectionflags	@""
	.align	4
.nv.constant0._Z21left_sph2cart_inplaceILi8EEvPdiii:
	.zero		916


//--------------------- .nv.constant0._Z21left_sph2cart_inplaceILi7EEvPdiii --------------------------
	.section	.nv.constant0._Z21left_sph2cart_inplaceILi7EEvPdiii,"a",@progbits
	.sectionflags	@""
	.align	4
.nv.constant0._Z21left_sph2cart_inplaceILi7EEvPdiii:
	.zero		916


//--------------------- .nv.constant0._Z21left_sph2cart_inplaceILi6EEvPdiii --------------------------
	.section	.nv.constant0._Z21left_sph2cart_inplaceILi6EEvPdiii,"a",@progbits
	.sectionflags	@""
	.align	4
.nv.constant0._Z21left_sph2cart_inplaceILi6EEvPdiii:
	.zero		916


//--------------------- .nv.constant0._Z21left_sph2cart_inplaceILi5EEvPdiii --------------------------
	.section	.nv.constant0._Z21left_sph2cart_inplaceILi5EEvPdiii,"a",@progbits
	.sectionflags	@""
	.align	4
.nv.constant0._Z21left_sph2cart_inplaceILi5EEvPdiii:
	.zero		916


//--------------------- .nv.constant0._Z21left_sph2cart_inplaceILi4EEvPdiii --------------------------
	.section	.nv.constant0._Z21left_sph2cart_inplaceILi4EEvPdiii,"a",@progbits
	.sectionflags	@""
	.align	4
.nv.constant0._Z21left_sph2cart_inplaceILi4EEvPdiii:
	.zero		916


//--------------------- .nv.constant0._Z21left_sph2cart_inplaceILi3EEvPdiii --------------------------
	.section	.nv.constant0._Z21left_sph2cart_inplaceILi3EEvPdiii,"a",@progbits
	.sectionflags	@""
	.align	4
.nv.constant0._Z21left_sph2cart_inplaceILi3EEvPdiii:
	.zero		916


//--------------------- .nv.constant0._Z21left_sph2cart_inplaceILi2EEvPdiii --------------------------
	.section	.nv.constant0._Z21left_sph2cart_inplaceILi2EEvPdiii,"a",@progbits
	.sectionflags	@""
	.align	4
.nv.constant0._Z21left_sph2cart_inplaceILi2EEvPdiii:
	.zero		916


//--------------------- .nv.constant0._Z21left_sph2cart_inplaceILi1EEvPdiii --------------------------
	.section	.nv.constant0._Z21left_sph2cart_inplaceILi1EEvPdiii,"a",@progbits
	.sectionflags	@""
	.align	4
.nv.constant0._Z21left_sph2cart_inplaceILi1EEvPdiii:
	.zero		916


//--------------------- .nv.constant0._Z21left_sph2cart_inplaceILi0EEvPdiii --------------------------
	.section	.nv.constant0._Z21left_sph2cart_inplaceILi0EEvPdiii,"a",@progbits
	.sectionflags	@""
	.align	4
.nv.constant0._Z21left_sph2cart_inplaceILi0EEvPdiii:
	.zero		916


//--------------------- .nv.constant0._Z22right_cart2sph_inplaceILi10EEvPdiii --------------------------
	.section	.nv.constant0._Z22right_cart2sph_inplaceILi10EEvPdiii,"a",@progbits
	.sectionflags	@""
	.align	4
.nv.constant0._Z22right_cart2sph_inplaceILi10EEvPdiii:
	.zero		916


//--------------------- .nv.constant0._Z22right_cart2sph_inplaceILi9EEvPdiii --------------------------
	.section	.nv.constant0._Z22right_cart2sph_inplaceILi9EEvPdiii,"a",@progbits
	.sectionflags	@""
	.align	4
.nv.constant0._Z22right_cart2sph_inplaceILi9EEvPdiii:
	.zero		916


//--------------------- .nv.constant0._Z22right_cart2sph_inplaceILi8EEvPdiii --------------------------
	.section	.nv.constant0._Z22right_cart2sph_inplaceILi8EEvPdiii,"a",@progbits
	.sectionflags	@""
	.align	4
.nv.constant0._Z22right_cart2sph_inplaceILi8EEvPdiii:
	.zero		916


//--------------------- .nv.constant0._Z22right_cart2sph_inplaceILi7EEvPdiii --------------------------
	.section	.nv.constant0._Z22right_cart2sph_inplaceILi7EEvPdiii,"a",@progbits
	.sectionflags	@""
	.align	4
.nv.constant0._Z22right_cart2sph_inplaceILi7EEvPdiii:
	.zero		916


//--------------------- .nv.constant0._Z22right_cart2sph_inplaceILi6EEvPdiii --------------------------
	.section	.nv.constant0._Z22right_cart2sph_inplaceILi6EEvPdiii,"a",@progbits
	.sectionflags	@""
	.align	4
.nv.constant0._Z22right_cart2sph_inplaceILi6EEvPdiii:
	.zero		916


//--------------------- .nv.constant0._Z22right_cart2sph_inplaceILi5EEvPdiii --------------------------
	.section	.nv.constant0._Z22right_cart2sph_inplaceILi5EEvPdiii,"a",@progbits
	.sectionflags	@""
	.align	4
.nv.constant0._Z22right_cart2sph_inplaceILi5EEvPdiii:
	.zero		916


//--------------------- .nv.constant0._Z22right_cart2sph_inplaceILi4EEvPdiii --------------------------
	.section	.nv.constant0._Z22right_cart2sph_inplaceILi4EEvPdiii,"a",@progbits
	.sectionflags	@""
	.align	4
.nv.constant0._Z22right_cart2sph_inplaceILi4EEvPdiii:
	.zero		916


//--------------------- .nv.constant0._Z22right_cart2sph_inplaceILi3EEvPdiii --------------------------
	.section	.nv.constant0._Z22right_cart2sph_inplaceILi3EEvPdiii,"a",@progbits
	.sectionflags	@""
	.align	4
.nv.constant0._Z22right_cart2sph_inplaceILi3EEvPdiii:
	.zero		916


//--------------------- .nv.constant0._Z22right_cart2sph_inplaceILi2EEvPdiii --------------------------
	.section	.nv.constant0._Z22right_cart2sph_inplaceILi2EEvPdiii,"a",@progbits
	.sectionflags	@""
	.align	4
.nv.constant0._Z22right_cart2sph_inplaceILi2EEvPdiii:
	.zero		916


//--------------------- .nv.constant0._Z22right_cart2sph_inplaceILi1EEvPdiii --------------------------
	.section	.nv.constant0._Z22right_cart2sph_inplaceILi1EEvPdiii,"a",@progbits
	.sectionflags	@""
	.align	4
.nv.constant0._Z22right_cart2sph_inplaceILi1EEvPdiii:
	.zero		916


//--------------------- .nv.constant0._Z22right_cart2sph_inplaceILi0EEvPdiii --------------------------
	.section	.nv.constant0._Z22right_cart2sph_inplaceILi0EEvPdiii,"a",@progbits
	.sectionflags	@""
	.align	4
.nv.constant0._Z22right_cart2sph_inplaceILi0EEvPdiii:
	.zero		916


//--------------------- .nv.constant0._Z21left_cart2sph_inplaceILi10EEvPdiii --------------------------
	.section	.nv.constant0._Z21left_cart2sph_inplaceILi10EEvPdiii,"a",@progbits
	.sectionflags	@""
	.align	4
.nv.constant0._Z21left_cart2sph_inplaceILi10EEvPdiii:
	.zero		916


//--------------------- .nv.constant0._Z21left_cart2sph_inplaceILi9EEvPdiii --------------------------
	.section	.nv.constant0._Z21left_cart2sph_inplaceILi9EEvPdiii,"a",@progbits
	.sectionflags	@""
	.align	4
.nv.constant0._Z21left_cart2sph_inplaceILi9EEvPdiii:
	.zero		916


//--------------------- .nv.constant0._Z21left_cart2sph_inplaceILi8EEvPdiii --------------------------
	.section	.nv.constant0._Z21left_cart2sph_inplaceILi8EEvPdiii,"a",@progbits
	.sectionflags	@""
	.align	4
.nv.constant0._Z21left_cart2sph_inplaceILi8EEvPdiii:
	.zero		916


//--------------------- .nv.constant0._Z21left_cart2sph_inplaceILi7EEvPdiii --------------------------
	.section	.nv.constant0._Z21left_cart2sph_inplaceILi7EEvPdiii,"a",@progbits
	.sectionflags	@""
	.align	4
.nv.constant0._Z21left_cart2sph_inplaceILi7EEvPdiii:
	.zero		916


//--------------------- .nv.constant0._Z21left_cart2sph_inplaceILi6EEvPdiii --------------------------
	.section	.nv.constant0._Z21left_cart2sph_inplaceILi6EEvPdiii,"a",@progbits
	.sectionflags	@""
	.align	4
.nv.constant0._Z21left_cart2sph_inplaceILi6EEvPdiii:
	.zero		916


//--------------------- .nv.constant0._Z21left_cart2sph_inplaceILi5EEvPdiii --------------------------
	.section	.nv.constant0._Z21left_cart2sph_inplaceILi5EEvPdiii,"a",@progbits
	.sectionflags	@""
	.align	4
.nv.constant0._Z21left_cart2sph_inplaceILi5EEvPdiii:
	.zero		916


//--------------------- .nv.constant0._Z21left_cart2sph_inplaceILi4EEvPdiii --------------------------
	.section	.nv.constant0._Z21left_cart2sph_inplaceILi4EEvPdiii,"a",@progbits
	.sectionflags	@""
	.align	4
.nv.constant0._Z21left_cart2sph_inplaceILi4EEvPdiii:
	.zero		916


//--------------------- .nv.constant0._Z21left_cart2sph_inplaceILi3EEvPdiii --------------------------
	.section	.nv.constant0._Z21left_cart2sph_inplaceILi3EEvPdiii,"a",@progbits
	.sectionflags	@""
	.align	4
.nv.constant0._Z21left_cart2sph_inplaceILi3EEvPdiii:
	.zero		916


//--------------------- .nv.constant0._Z21left_cart2sph_inplaceILi2EEvPdiii --------------------------
	.section	.nv.constant0._Z21left_cart2sph_inplaceILi2EEvPdiii,"a",@progbits
	.sectionflags	@""
	.align	4
.nv.constant0._Z21left_cart2sph_inplaceILi2EEvPdiii:
	.zero		916


//--------------------- .nv.constant0._Z21left_cart2sph_inplaceILi1EEvPdiii --------------------------
	.section	.nv.constant0._Z21left_cart2sph_inplaceILi1EEvPdiii,"a",@progbits
	.sectionflags	@""
	.align	4
.nv.constant0._Z21left_cart2sph_inplaceILi1EEvPdiii:
	.zero		916


//--------------------- .nv.constant0._Z21left_cart2sph_inplaceILi0EEvPdiii --------------------------
	.section	.nv.constant0._Z21left_cart2sph_inplaceILi0EEvPdiii,"a",@progbits
	.sectionflags	@""
	.align	4
.nv.constant0._Z21left_cart2sph_inplaceILi0EEvPdiii:
	.zero		916


//--------------------- .nv.constant0._Z14left_cart2cartPdPKdiiiiPKi --------------------------
	.section	.nv.constant0._Z14left_cart2cartPdPKdiiiiPKi,"a",@progbits
	.sectionflags	@""
	.align	4
.nv.constant0._Z14left_cart2cartPdPKdiiiiPKi:
	.zero		936


//--------------------- .nv.constant0._Z27copy_cartesian_unpad_to_padPdPKdiiiiiiiiiiPKi --------------------------
	.section	.nv.constant0._Z27copy_cartesian_unpad_to_padPdPKdiiiiiiiiiiPKi,"a",@progbits
	.sectionflags	@""
	.align	4
.nv.constant0._Z27copy_cartesian_unpad_to_padPdPKdiiiiiiiiiiPKi:
	.zero		960


//--------------------- .nv.constant0._Z27copy_cartesian_pad_to_unpadPKdPdiiiiiiiiiiPKi --------------------------
	.section	.nv.constant0._Z27copy_cartesian_pad_to_unpadPKdPdiiiiiiiiiiPKi,"a",@progbits
	.sectionflags	@""
	.align	4
.nv.constant0._Z27copy_cartesian_pad_to_unpadPKdPdiiiiiiiiiiPKi:
	.zero		960


//--------------------- .nv.constant0._Z23copy_spherical_sph2cartPdPKdiiiiiiiiiiPKi --------------------------
	.section	.nv.constant0._Z23copy_spherical_sph2cartPdPKdiiiiiiiiiiPKi,"a",@progbits
	.sectionflags	@""
	.align	4
.nv.constant0._Z23copy_spherical_sph2cartPdPKdiiiiiiiiiiPKi:
	.zero		960


//--------------------- .nv.constant0._Z23copy_spherical_cart2sphPKdPdiiiiiiiiiiPKi --------------------------
	.section	.nv.constant0._Z23copy_spherical_cart2sphPKdPdiiiiiiiiiiPKi,"a",@progbits
	.sectionflags	@""
	.align	4
.nv.constant0._Z23copy_spherical_cart2sphPKdPdiiiiiiiiiiPKi:
	.zero		960


//--------------------- SYMBOLS --------------------------

	.type		.nv.reservedSmem.offset0,@object
	.size		.nv.reservedSmem.offset0,0x4
